//
// Generated by NVIDIA NVVM Compiler
//
// Compiler Build ID: CL-36424714
// Cuda compilation tools, release 13.0, V13.0.88
// Based on NVVM 20.0.0
//

.version 9.0
.target sm_100
.address_size 64

	// .globl	edcf_compute_dist_f32
.extern .shared .align 16 .b8 smem_raw[];
.extern .shared .align 16 .b8 smem2_raw[];
.extern .shared .align 16 .b8 local_raw[];

.visible .entry edcf_compute_dist_f32(
	.param .u64 .ptr .align 1 edcf_compute_dist_f32_param_0,
	.param .u32 edcf_compute_dist_f32_param_1,
	.param .u32 edcf_compute_dist_f32_param_2,
	.param .u32 edcf_compute_dist_f32_param_3,
	.param .u64 .ptr .align 1 edcf_compute_dist_f32_param_4
)
{
	.reg .pred 	%p<29>;
	.reg .b32 	%r<52>;
	.reg .b32 	%f<265>;
	.reg .b64 	%rd<27>;

	ld.param.u64 	%rd7, [edcf_compute_dist_f32_param_0];
	ld.param.u32 	%r25, [edcf_compute_dist_f32_param_1];
	ld.param.u32 	%r26, [edcf_compute_dist_f32_param_2];
	ld.param.u32 	%r27, [edcf_compute_dist_f32_param_3];
	ld.param.u64 	%rd8, [edcf_compute_dist_f32_param_4];
	cvta.to.global.u64 	%rd1, %rd8;
	cvta.to.global.u64 	%rd2, %rd7;
	mov.u32 	%r28, %ctaid.x;
	mov.u32 	%r29, %ntid.x;
	mov.u32 	%r30, %tid.x;
	mad.lo.s32 	%r45, %r28, %r29, %r30;
	mov.u32 	%r31, %nctaid.x;
	mul.lo.s32 	%r2, %r29, %r31;
	add.s32 	%r3, %r27, %r26;
	setp.ge.s32 	%p1, %r45, %r25;
	@%p1 bra 	$L__BB0_23;
	setp.gt.s32 	%p2, %r26, 1;
	@%p2 bra 	$L__BB0_2;
	bra.uni 	$L__BB0_19;
$L__BB0_2:
	add.s32 	%r34, %r26, -1;
	add.s32 	%r4, %r26, -2;
	add.s32 	%r35, %r26, 7;
	and.b32  	%r36, %r35, 7;
	add.s32 	%r5, %r36, -1;
	add.s32 	%r37, %r26, 3;
	and.b32  	%r6, %r37, 3;
	and.b32  	%r7, %r34, 7;
	and.b32  	%r8, %r35, 3;
	and.b32  	%r9, %r37, 1;
	and.b32  	%r38, %r34, -8;
	neg.s32 	%r10, %r38;
	add.s64 	%rd3, %rd2, -16;
$L__BB0_3:
	setp.lt.s32 	%p5, %r45, %r3;
	@%p5 bra 	$L__BB0_17;
	setp.lt.u32 	%p6, %r4, 7;
	mul.wide.s32 	%rd13, %r45, 4;
	add.s64 	%rd14, %rd2, %rd13;
	ld.global.nc.f32 	%f1, [%rd14];
	mov.f32 	%f264, 0f00000000;
	mov.b32 	%r49, 1;
	mov.f32 	%f263, %f264;
	@%p6 bra 	$L__BB0_8;
	add.s64 	%rd26, %rd3, %rd13;
	mov.f32 	%f264, 0f00000000;
	mov.b32 	%r46, 0;
	mov.u32 	%r47, %r10;
$L__BB0_6:
	.pragma "nounroll";
	ld.global.nc.f32 	%f29, [%rd26+12];
	sub.f32 	%f30, %f1, %f29;
	mul.f32 	%f31, %f30, %f30;
	neg.f32 	%f32, %f31;
	fma.rn.f32 	%f33, %f30, %f30, %f32;
	add.f32 	%f34, %f263, %f31;
	abs.f32 	%f35, %f263;
	abs.f32 	%f36, %f31;
	setp.ge.f32 	%p7, %f35, %f36;
	sub.f32 	%f37, %f263, %f34;
	add.f32 	%f38, %f31, %f37;
	sub.f32 	%f39, %f31, %f34;
	add.f32 	%f40, %f263, %f39;
	selp.f32 	%f41, %f38, %f40, %p7;
	add.f32 	%f42, %f33, %f41;
	add.f32 	%f43, %f264, %f42;
	ld.global.nc.f32 	%f44, [%rd26+8];
	sub.f32 	%f45, %f1, %f44;
	mul.f32 	%f46, %f45, %f45;
	neg.f32 	%f47, %f46;
	fma.rn.f32 	%f48, %f45, %f45, %f47;
	add.f32 	%f49, %f34, %f46;
	abs.f32 	%f50, %f34;
	abs.f32 	%f51, %f46;
	setp.ge.f32 	%p8, %f50, %f51;
	sub.f32 	%f52, %f34, %f49;
	add.f32 	%f53, %f46, %f52;
	sub.f32 	%f54, %f46, %f49;
	add.f32 	%f55, %f34, %f54;
	selp.f32 	%f56, %f53, %f55, %p8;
	add.f32 	%f57, %f48, %f56;
	add.f32 	%f58, %f43, %f57;
	ld.global.nc.f32 	%f59, [%rd26+4];
	sub.f32 	%f60, %f1, %f59;
	mul.f32 	%f61, %f60, %f60;
	neg.f32 	%f62, %f61;
	fma.rn.f32 	%f63, %f60, %f60, %f62;
	add.f32 	%f64, %f49, %f61;
	abs.f32 	%f65, %f49;
	abs.f32 	%f66, %f61;
	setp.ge.f32 	%p9, %f65, %f66;
	sub.f32 	%f67, %f49, %f64;
	add.f32 	%f68, %f61, %f67;
	sub.f32 	%f69, %f61, %f64;
	add.f32 	%f70, %f49, %f69;
	selp.f32 	%f71, %f68, %f70, %p9;
	add.f32 	%f72, %f63, %f71;
	add.f32 	%f73, %f58, %f72;
	ld.global.nc.f32 	%f74, [%rd26];
	sub.f32 	%f75, %f1, %f74;
	mul.f32 	%f76, %f75, %f75;
	neg.f32 	%f77, %f76;
	fma.rn.f32 	%f78, %f75, %f75, %f77;
	add.f32 	%f79, %f64, %f76;
	abs.f32 	%f80, %f64;
	abs.f32 	%f81, %f76;
	setp.ge.f32 	%p10, %f80, %f81;
	sub.f32 	%f82, %f64, %f79;
	add.f32 	%f83, %f76, %f82;
	sub.f32 	%f84, %f76, %f79;
	add.f32 	%f85, %f64, %f84;
	selp.f32 	%f86, %f83, %f85, %p10;
	add.f32 	%f87, %f78, %f86;
	add.f32 	%f88, %f73, %f87;
	ld.global.nc.f32 	%f89, [%rd26+-4];
	sub.f32 	%f90, %f1, %f89;
	mul.f32 	%f91, %f90, %f90;
	neg.f32 	%f92, %f91;
	fma.rn.f32 	%f93, %f90, %f90, %f92;
	add.f32 	%f94, %f79, %f91;
	abs.f32 	%f95, %f79;
	abs.f32 	%f96, %f91;
	setp.ge.f32 	%p11, %f95, %f96;
	sub.f32 	%f97, %f79, %f94;
	add.f32 	%f98, %f91, %f97;
	sub.f32 	%f99, %f91, %f94;
	add.f32 	%f100, %f79, %f99;
	selp.f32 	%f101, %f98, %f100, %p11;
	add.f32 	%f102, %f93, %f101;
	add.f32 	%f103, %f88, %f102;
	ld.global.nc.f32 	%f104, [%rd26+-8];
	sub.f32 	%f105, %f1, %f104;
	mul.f32 	%f106, %f105, %f105;
	neg.f32 	%f107, %f106;
	fma.rn.f32 	%f108, %f105, %f105, %f107;
	add.f32 	%f109, %f94, %f106;
	abs.f32 	%f110, %f94;
	abs.f32 	%f111, %f106;
	setp.ge.f32 	%p12, %f110, %f111;
	sub.f32 	%f112, %f94, %f109;
	add.f32 	%f113, %f106, %f112;
	sub.f32 	%f114, %f106, %f109;
	add.f32 	%f115, %f94, %f114;
	selp.f32 	%f116, %f113, %f115, %p12;
	add.f32 	%f117, %f108, %f116;
	add.f32 	%f118, %f103, %f117;
	ld.global.nc.f32 	%f119, [%rd26+-12];
	sub.f32 	%f120, %f1, %f119;
	mul.f32 	%f121, %f120, %f120;
	neg.f32 	%f122, %f121;
	fma.rn.f32 	%f123, %f120, %f120, %f122;
	add.f32 	%f124, %f109, %f121;
	abs.f32 	%f125, %f109;
	abs.f32 	%f126, %f121;
	setp.ge.f32 	%p13, %f125, %f126;
	sub.f32 	%f127, %f109, %f124;
	add.f32 	%f128, %f121, %f127;
	sub.f32 	%f129, %f121, %f124;
	add.f32 	%f130, %f109, %f129;
	selp.f32 	%f131, %f128, %f130, %p13;
	add.f32 	%f132, %f123, %f131;
	add.f32 	%f133, %f118, %f132;
	ld.global.nc.f32 	%f134, [%rd26+-16];
	sub.f32 	%f135, %f1, %f134;
	mul.f32 	%f136, %f135, %f135;
	neg.f32 	%f137, %f136;
	fma.rn.f32 	%f138, %f135, %f135, %f137;
	add.f32 	%f263, %f124, %f136;
	abs.f32 	%f139, %f124;
	abs.f32 	%f140, %f136;
	setp.ge.f32 	%p14, %f139, %f140;
	sub.f32 	%f141, %f124, %f263;
	add.f32 	%f142, %f136, %f141;
	sub.f32 	%f143, %f136, %f263;
	add.f32 	%f144, %f124, %f143;
	selp.f32 	%f145, %f142, %f144, %p14;
	add.f32 	%f146, %f138, %f145;
	add.f32 	%f264, %f133, %f146;
	add.s32 	%r47, %r47, 8;
	add.s32 	%r46, %r46, 8;
	add.s64 	%rd26, %rd26, -32;
	setp.ne.s32 	%p15, %r47, 0;
	@%p15 bra 	$L__BB0_6;
	add.s32 	%r49, %r46, 1;
$L__BB0_8:
	setp.eq.s32 	%p16, %r7, 0;
	@%p16 bra 	$L__BB0_16;
	setp.lt.u32 	%p17, %r5, 3;
	@%p17 bra 	$L__BB0_11;
	sub.s32 	%r41, %r45, %r49;
	mul.wide.s32 	%rd16, %r41, 4;
	add.s64 	%rd17, %rd2, %rd16;
	ld.global.nc.f32 	%f148, [%rd17];
	sub.f32 	%f149, %f1, %f148;
	mul.f32 	%f150, %f149, %f149;
	neg.f32 	%f151, %f150;
	fma.rn.f32 	%f152, %f149, %f149, %f151;
	add.f32 	%f153, %f263, %f150;
	abs.f32 	%f154, %f263;
	abs.f32 	%f155, %f150;
	setp.ge.f32 	%p18, %f154, %f155;
	sub.f32 	%f156, %f263, %f153;
	add.f32 	%f157, %f150, %f156;
	sub.f32 	%f158, %f150, %f153;
	add.f32 	%f159, %f263, %f158;
	selp.f32 	%f160, %f157, %f159, %p18;
	add.f32 	%f161, %f152, %f160;
	add.f32 	%f162, %f264, %f161;
	ld.global.nc.f32 	%f163, [%rd17+-4];
	sub.f32 	%f164, %f1, %f163;
	mul.f32 	%f165, %f164, %f164;
	neg.f32 	%f166, %f165;
	fma.rn.f32 	%f167, %f164, %f164, %f166;
	add.f32 	%f168, %f153, %f165;
	abs.f32 	%f169, %f153;
	abs.f32 	%f170, %f165;
	setp.ge.f32 	%p19, %f169, %f170;
	sub.f32 	%f171, %f153, %f168;
	add.f32 	%f172, %f165, %f171;
	sub.f32 	%f173, %f165, %f168;
	add.f32 	%f174, %f153, %f173;
	selp.f32 	%f175, %f172, %f174, %p19;
	add.f32 	%f176, %f167, %f175;
	add.f32 	%f177, %f162, %f176;
	ld.global.nc.f32 	%f178, [%rd17+-8];
	sub.f32 	%f179, %f1, %f178;
	mul.f32 	%f180, %f179, %f179;
	neg.f32 	%f181, %f180;
	fma.rn.f32 	%f182, %f179, %f179, %f181;
	add.f32 	%f183, %f168, %f180;
	abs.f32 	%f184, %f168;
	abs.f32 	%f185, %f180;
	setp.ge.f32 	%p20, %f184, %f185;
	sub.f32 	%f186, %f168, %f183;
	add.f32 	%f187, %f180, %f186;
	sub.f32 	%f188, %f180, %f183;
	add.f32 	%f189, %f168, %f188;
	selp.f32 	%f190, %f187, %f189, %p20;
	add.f32 	%f191, %f182, %f190;
	add.f32 	%f192, %f177, %f191;
	ld.global.nc.f32 	%f193, [%rd17+-12];
	sub.f32 	%f194, %f1, %f193;
	mul.f32 	%f195, %f194, %f194;
	neg.f32 	%f196, %f195;
	fma.rn.f32 	%f197, %f194, %f194, %f196;
	add.f32 	%f263, %f183, %f195;
	abs.f32 	%f198, %f183;
	abs.f32 	%f199, %f195;
	setp.ge.f32 	%p21, %f198, %f199;
	sub.f32 	%f200, %f183, %f263;
	add.f32 	%f201, %f195, %f200;
	sub.f32 	%f202, %f195, %f263;
	add.f32 	%f203, %f183, %f202;
	selp.f32 	%f204, %f201, %f203, %p21;
	add.f32 	%f205, %f197, %f204;
	add.f32 	%f264, %f192, %f205;
	add.s32 	%r49, %r49, 4;
$L__BB0_11:
	setp.eq.s32 	%p22, %r8, 0;
	@%p22 bra 	$L__BB0_16;
	setp.eq.s32 	%p23, %r6, 1;
	@%p23 bra 	$L__BB0_14;
	sub.s32 	%r42, %r45, %r49;
	mul.wide.s32 	%rd18, %r42, 4;
	add.s64 	%rd19, %rd2, %rd18;
	ld.global.nc.f32 	%f207, [%rd19];
	sub.f32 	%f208, %f1, %f207;
	mul.f32 	%f209, %f208, %f208;
	neg.f32 	%f210, %f209;
	fma.rn.f32 	%f211, %f208, %f208, %f210;
	add.f32 	%f212, %f263, %f209;
	abs.f32 	%f213, %f263;
	abs.f32 	%f214, %f209;
	setp.ge.f32 	%p24, %f213, %f214;
	sub.f32 	%f215, %f263, %f212;
	add.f32 	%f216, %f209, %f215;
	sub.f32 	%f217, %f209, %f212;
	add.f32 	%f218, %f263, %f217;
	selp.f32 	%f219, %f216, %f218, %p24;
	add.f32 	%f220, %f211, %f219;
	add.f32 	%f221, %f264, %f220;
	ld.global.nc.f32 	%f222, [%rd19+-4];
	sub.f32 	%f223, %f1, %f222;
	mul.f32 	%f224, %f223, %f223;
	neg.f32 	%f225, %f224;
	fma.rn.f32 	%f226, %f223, %f223, %f225;
	add.f32 	%f263, %f212, %f224;
	abs.f32 	%f227, %f212;
	abs.f32 	%f228, %f224;
	setp.ge.f32 	%p25, %f227, %f228;
	sub.f32 	%f229, %f212, %f263;
	add.f32 	%f230, %f224, %f229;
	sub.f32 	%f231, %f224, %f263;
	add.f32 	%f232, %f212, %f231;
	selp.f32 	%f233, %f230, %f232, %p25;
	add.f32 	%f234, %f226, %f233;
	add.f32 	%f264, %f221, %f234;
	add.s32 	%r49, %r49, 2;
$L__BB0_14:
	setp.eq.s32 	%p26, %r9, 0;
	@%p26 bra 	$L__BB0_16;
	sub.s32 	%r43, %r45, %r49;
	mul.wide.s32 	%rd20, %r43, 4;
	add.s64 	%rd21, %rd2, %rd20;
	ld.global.nc.f32 	%f235, [%rd21];
	sub.f32 	%f236, %f1, %f235;
	mul.f32 	%f237, %f236, %f236;
	neg.f32 	%f238, %f237;
	fma.rn.f32 	%f239, %f236, %f236, %f238;
	add.f32 	%f22, %f263, %f237;
	abs.f32 	%f240, %f263;
	abs.f32 	%f241, %f237;
	setp.ge.f32 	%p27, %f240, %f241;
	sub.f32 	%f242, %f263, %f22;
	add.f32 	%f243, %f237, %f242;
	sub.f32 	%f244, %f237, %f22;
	add.f32 	%f245, %f263, %f244;
	selp.f32 	%f246, %f243, %f245, %p27;
	add.f32 	%f247, %f239, %f246;
	add.f32 	%f264, %f264, %f247;
	mov.f32 	%f263, %f22;
$L__BB0_16:
	add.f32 	%f248, %f263, %f264;
	add.s64 	%rd23, %rd1, %rd13;
	st.global.f32 	[%rd23], %f248;
	bra.uni 	$L__BB0_18;
$L__BB0_17:
	mul.wide.s32 	%rd24, %r45, 4;
	add.s64 	%rd25, %rd1, %rd24;
	mov.b32 	%r44, 0;
	st.global.u32 	[%rd25], %r44;
$L__BB0_18:
	add.s32 	%r45, %r45, %r2;
	setp.lt.s32 	%p28, %r45, %r25;
	@%p28 bra 	$L__BB0_3;
	bra.uni 	$L__BB0_23;
$L__BB0_19:
	setp.ge.s32 	%p3, %r45, %r3;
	@%p3 bra 	$L__BB0_21;
	mul.wide.s32 	%rd11, %r45, 4;
	add.s64 	%rd12, %rd1, %rd11;
	mov.b32 	%r33, 0;
	st.global.u32 	[%rd12], %r33;
	bra.uni 	$L__BB0_22;
$L__BB0_21:
	mul.wide.s32 	%rd9, %r45, 4;
	add.s64 	%rd10, %rd1, %rd9;
	mov.b32 	%r32, 0;
	st.global.u32 	[%rd10], %r32;
$L__BB0_22:
	add.s32 	%r45, %r45, %r2;
	setp.lt.s32 	%p4, %r45, %r25;
	@%p4 bra 	$L__BB0_19;
$L__BB0_23:
	ret;

}
	// .globl	edcf_apply_weights_f32
.visible .entry edcf_apply_weights_f32(
	.param .u64 .ptr .align 1 edcf_apply_weights_f32_param_0,
	.param .u64 .ptr .align 1 edcf_apply_weights_f32_param_1,
	.param .u32 edcf_apply_weights_f32_param_2,
	.param .u32 edcf_apply_weights_f32_param_3,
	.param .u32 edcf_apply_weights_f32_param_4,
	.param .u64 .ptr .align 1 edcf_apply_weights_f32_param_5
)
{
	.reg .pred 	%p<32>;
	.reg .b32 	%r<103>;
	.reg .b32 	%f<515>;
	.reg .b64 	%rd<55>;

	ld.param.u64 	%rd13, [edcf_apply_weights_f32_param_0];
	ld.param.u64 	%rd14, [edcf_apply_weights_f32_param_1];
	ld.param.u32 	%r38, [edcf_apply_weights_f32_param_2];
	ld.param.u32 	%r39, [edcf_apply_weights_f32_param_3];
	ld.param.u32 	%r40, [edcf_apply_weights_f32_param_4];
	ld.param.u64 	%rd12, [edcf_apply_weights_f32_param_5];
	cvta.to.global.u64 	%rd1, %rd13;
	cvta.to.global.u64 	%rd2, %rd14;
	cvta.to.global.u64 	%rd3, %rd12;
	mov.u32 	%r41, %ctaid.x;
	mov.u32 	%r42, %ntid.x;
	mov.u32 	%r43, %tid.x;
	mad.lo.s32 	%r89, %r41, %r42, %r43;
	mov.u32 	%r44, %nctaid.x;
	mul.lo.s32 	%r2, %r42, %r44;
	shl.b32 	%r45, %r39, 1;
	add.s32 	%r3, %r40, %r45;
	setp.ge.s32 	%p1, %r89, %r38;
	@%p1 bra 	$L__BB1_44;
	setp.lt.s32 	%p2, %r39, 4;
	@%p2 bra 	$L__BB1_26;
	add.s32 	%r4, %r39, -4;
	and.b32  	%r5, %r39, 3;
$L__BB1_3:
	setp.gt.s32 	%p15, %r3, %r89;
	mov.f32 	%f463, 0f7FC00000;
	@%p15 bra 	$L__BB1_7;
	setp.lt.u32 	%p16, %r4, 12;
	mov.f32 	%f497, 0f00000000;
	mov.b32 	%r98, 0;
	mov.f32 	%f496, %f497;
	mov.f32 	%f495, %f497;
	mov.f32 	%f462, %f497;
	mov.f32 	%f493, %f497;
	mov.f32 	%f492, %f497;
	mov.f32 	%f491, %f497;
	mov.f32 	%f461, %f497;
	@%p16 bra 	$L__BB1_21;
	shr.u32 	%r53, %r4, 2;
	add.s32 	%r54, %r53, 1;
	and.b32  	%r55, %r54, 2147483644;
	neg.s32 	%r90, %r55;
	mov.f32 	%f497, 0f00000000;
	mov.b32 	%r98, 0;
	mov.u32 	%r91, %r89;
	bra.uni 	$L__BB1_20;
$L__BB1_6:
	add.f32 	%f444, %f491, %f461;
	add.f32 	%f445, %f492, %f493;
	add.f32 	%f446, %f445, %f444;
	add.f32 	%f447, %f495, %f462;
	add.f32 	%f448, %f496, %f497;
	add.f32 	%f449, %f448, %f447;
	setp.neu.f32 	%p30, %f449, 0f00000000;
	div.rn.f32 	%f450, %f446, %f449;
	selp.f32 	%f463, %f450, 0f7FC00000, %p30;
$L__BB1_7:
	ld.param.u64 	%rd54, [edcf_apply_weights_f32_param_5];
	cvta.to.global.u64 	%rd51, %rd54;
	mul.wide.s32 	%rd52, %r89, 4;
	add.s64 	%rd53, %rd51, %rd52;
	st.global.f32 	[%rd53], %f463;
	add.s32 	%r89, %r89, %r2;
	setp.lt.s32 	%p31, %r89, %r38;
	@%p31 bra 	$L__BB1_3;
	bra.uni 	$L__BB1_44;
$L__BB1_8:
	sub.s32 	%r68, %r39, %r66;
	add.s32 	%r69, %r68, -5;
	setp.lt.u32 	%p22, %r69, 15;
	@%p22 bra 	$L__BB1_11;
	mov.b32 	%r94, 0;
$L__BB1_10:
	.pragma "nounroll";
	sub.s32 	%r71, %r89, %r95;
	mul.wide.s32 	%rd41, %r71, 4;
	add.s64 	%rd42, %rd2, %rd41;
	ld.global.nc.f32 	%f331, [%rd42];
	add.s64 	%rd43, %rd1, %rd41;
	ld.global.nc.f32 	%f332, [%rd43];
	fma.rn.f32 	%f333, %f331, %f332, %f461;
	add.f32 	%f334, %f462, %f331;
	ld.global.nc.f32 	%f335, [%rd42+-4];
	ld.global.nc.f32 	%f336, [%rd43+-4];
	fma.rn.f32 	%f337, %f335, %f336, %f333;
	add.f32 	%f338, %f334, %f335;
	ld.global.nc.f32 	%f339, [%rd42+-8];
	ld.global.nc.f32 	%f340, [%rd43+-8];
	fma.rn.f32 	%f341, %f339, %f340, %f337;
	add.f32 	%f342, %f338, %f339;
	ld.global.nc.f32 	%f343, [%rd42+-12];
	ld.global.nc.f32 	%f344, [%rd43+-12];
	fma.rn.f32 	%f345, %f343, %f344, %f341;
	add.f32 	%f346, %f342, %f343;
	ld.global.nc.f32 	%f347, [%rd42+-16];
	ld.global.nc.f32 	%f348, [%rd43+-16];
	fma.rn.f32 	%f349, %f347, %f348, %f345;
	add.f32 	%f350, %f346, %f347;
	ld.global.nc.f32 	%f351, [%rd42+-20];
	ld.global.nc.f32 	%f352, [%rd43+-20];
	fma.rn.f32 	%f353, %f351, %f352, %f349;
	add.f32 	%f354, %f350, %f351;
	ld.global.nc.f32 	%f355, [%rd42+-24];
	ld.global.nc.f32 	%f356, [%rd43+-24];
	fma.rn.f32 	%f357, %f355, %f356, %f353;
	add.f32 	%f358, %f354, %f355;
	ld.global.nc.f32 	%f359, [%rd42+-28];
	ld.global.nc.f32 	%f360, [%rd43+-28];
	fma.rn.f32 	%f361, %f359, %f360, %f357;
	add.f32 	%f362, %f358, %f359;
	ld.global.nc.f32 	%f363, [%rd42+-32];
	ld.global.nc.f32 	%f364, [%rd43+-32];
	fma.rn.f32 	%f365, %f363, %f364, %f361;
	add.f32 	%f366, %f362, %f363;
	ld.global.nc.f32 	%f367, [%rd42+-36];
	ld.global.nc.f32 	%f368, [%rd43+-36];
	fma.rn.f32 	%f369, %f367, %f368, %f365;
	add.f32 	%f370, %f366, %f367;
	ld.global.nc.f32 	%f371, [%rd42+-40];
	ld.global.nc.f32 	%f372, [%rd43+-40];
	fma.rn.f32 	%f373, %f371, %f372, %f369;
	add.f32 	%f374, %f370, %f371;
	ld.global.nc.f32 	%f375, [%rd42+-44];
	ld.global.nc.f32 	%f376, [%rd43+-44];
	fma.rn.f32 	%f377, %f375, %f376, %f373;
	add.f32 	%f378, %f374, %f375;
	ld.global.nc.f32 	%f379, [%rd42+-48];
	ld.global.nc.f32 	%f380, [%rd43+-48];
	fma.rn.f32 	%f381, %f379, %f380, %f377;
	add.f32 	%f382, %f378, %f379;
	ld.global.nc.f32 	%f383, [%rd42+-52];
	ld.global.nc.f32 	%f384, [%rd43+-52];
	fma.rn.f32 	%f385, %f383, %f384, %f381;
	add.f32 	%f386, %f382, %f383;
	ld.global.nc.f32 	%f387, [%rd42+-56];
	ld.global.nc.f32 	%f388, [%rd43+-56];
	fma.rn.f32 	%f389, %f387, %f388, %f385;
	add.f32 	%f390, %f386, %f387;
	ld.global.nc.f32 	%f391, [%rd42+-60];
	ld.global.nc.f32 	%f392, [%rd43+-60];
	fma.rn.f32 	%f461, %f391, %f392, %f389;
	add.f32 	%f462, %f390, %f391;
	add.s32 	%r95, %r95, 16;
	add.s32 	%r94, %r94, 16;
	setp.eq.s32 	%p23, %r94, 0;
	@%p23 bra 	$L__BB1_11;
	bra.uni 	$L__BB1_10;
$L__BB1_11:
	setp.eq.s32 	%p24, %r5, 0;
	@%p24 bra 	$L__BB1_6;
	and.b32  	%r72, %r4, 12;
	sub.s32 	%r73, %r39, %r72;
	add.s32 	%r74, %r73, 12;
	and.b32  	%r75, %r74, 15;
	add.s32 	%r76, %r75, -1;
	setp.lt.u32 	%p25, %r76, 7;
	@%p25 bra 	$L__BB1_14;
	sub.s32 	%r77, %r89, %r95;
	mul.wide.s32 	%rd44, %r77, 4;
	add.s64 	%rd45, %rd2, %rd44;
	ld.global.nc.f32 	%f394, [%rd45];
	add.s64 	%rd46, %rd1, %rd44;
	ld.global.nc.f32 	%f395, [%rd46];
	fma.rn.f32 	%f396, %f394, %f395, %f461;
	add.f32 	%f397, %f462, %f394;
	ld.global.nc.f32 	%f398, [%rd45+-4];
	ld.global.nc.f32 	%f399, [%rd46+-4];
	fma.rn.f32 	%f400, %f398, %f399, %f396;
	add.f32 	%f401, %f397, %f398;
	ld.global.nc.f32 	%f402, [%rd45+-8];
	ld.global.nc.f32 	%f403, [%rd46+-8];
	fma.rn.f32 	%f404, %f402, %f403, %f400;
	add.f32 	%f405, %f401, %f402;
	ld.global.nc.f32 	%f406, [%rd45+-12];
	ld.global.nc.f32 	%f407, [%rd46+-12];
	fma.rn.f32 	%f408, %f406, %f407, %f404;
	add.f32 	%f409, %f405, %f406;
	ld.global.nc.f32 	%f410, [%rd45+-16];
	ld.global.nc.f32 	%f411, [%rd46+-16];
	fma.rn.f32 	%f412, %f410, %f411, %f408;
	add.f32 	%f413, %f409, %f410;
	ld.global.nc.f32 	%f414, [%rd45+-20];
	ld.global.nc.f32 	%f415, [%rd46+-20];
	fma.rn.f32 	%f416, %f414, %f415, %f412;
	add.f32 	%f417, %f413, %f414;
	ld.global.nc.f32 	%f418, [%rd45+-24];
	ld.global.nc.f32 	%f419, [%rd46+-24];
	fma.rn.f32 	%f420, %f418, %f419, %f416;
	add.f32 	%f421, %f417, %f418;
	ld.global.nc.f32 	%f422, [%rd45+-28];
	ld.global.nc.f32 	%f423, [%rd46+-28];
	fma.rn.f32 	%f461, %f422, %f423, %f420;
	add.f32 	%f462, %f421, %f422;
	add.s32 	%r95, %r95, 8;
$L__BB1_14:
	and.b32  	%r78, %r4, 4;
	sub.s32 	%r79, %r39, %r78;
	add.s32 	%r80, %r79, 12;
	and.b32  	%r81, %r80, 7;
	setp.eq.s32 	%p26, %r81, 0;
	@%p26 bra 	$L__BB1_6;
	xor.b32  	%r82, %r39, 4;
	sub.s32 	%r84, %r82, %r78;
	and.b32  	%r85, %r84, 7;
	add.s32 	%r86, %r85, -1;
	setp.lt.u32 	%p27, %r86, 3;
	@%p27 bra 	$L__BB1_17;
	sub.s32 	%r87, %r89, %r95;
	mul.wide.s32 	%rd47, %r87, 4;
	add.s64 	%rd48, %rd2, %rd47;
	ld.global.nc.f32 	%f424, [%rd48];
	add.s64 	%rd49, %rd1, %rd47;
	ld.global.nc.f32 	%f425, [%rd49];
	fma.rn.f32 	%f426, %f424, %f425, %f461;
	add.f32 	%f427, %f462, %f424;
	ld.global.nc.f32 	%f428, [%rd48+-4];
	ld.global.nc.f32 	%f429, [%rd49+-4];
	fma.rn.f32 	%f430, %f428, %f429, %f426;
	add.f32 	%f431, %f427, %f428;
	ld.global.nc.f32 	%f432, [%rd48+-8];
	ld.global.nc.f32 	%f433, [%rd49+-8];
	fma.rn.f32 	%f434, %f432, %f433, %f430;
	add.f32 	%f435, %f431, %f432;
	ld.global.nc.f32 	%f436, [%rd48+-12];
	ld.global.nc.f32 	%f437, [%rd49+-12];
	fma.rn.f32 	%f461, %f436, %f437, %f434;
	add.f32 	%f462, %f435, %f436;
	add.s32 	%r95, %r95, 4;
$L__BB1_17:
	setp.eq.s32 	%p28, %r5, 1;
	sub.s32 	%r88, %r89, %r95;
	mul.wide.s32 	%rd50, %r88, 4;
	add.s64 	%rd4, %rd2, %rd50;
	ld.global.nc.f32 	%f438, [%rd4];
	add.s64 	%rd5, %rd1, %rd50;
	ld.global.nc.f32 	%f439, [%rd5];
	fma.rn.f32 	%f461, %f438, %f439, %f461;
	add.f32 	%f462, %f462, %f438;
	@%p28 bra 	$L__BB1_6;
	setp.eq.s32 	%p29, %r5, 2;
	ld.global.nc.f32 	%f440, [%rd4+-4];
	ld.global.nc.f32 	%f441, [%rd5+-4];
	fma.rn.f32 	%f461, %f440, %f441, %f461;
	add.f32 	%f462, %f462, %f440;
	@%p29 bra 	$L__BB1_6;
	ld.global.nc.f32 	%f442, [%rd4+-8];
	ld.global.nc.f32 	%f443, [%rd5+-8];
	fma.rn.f32 	%f461, %f442, %f443, %f461;
	add.f32 	%f462, %f462, %f442;
	bra.uni 	$L__BB1_6;
$L__BB1_20:
	mul.wide.s32 	%rd27, %r91, 4;
	add.s64 	%rd28, %rd2, %rd27;
	ld.global.nc.f32 	%f250, [%rd28];
	ld.global.nc.f32 	%f251, [%rd28+-4];
	ld.global.nc.f32 	%f252, [%rd28+-8];
	cvt.s64.s32 	%rd29, %r89;
	cvt.s64.s32 	%rd30, %r98;
	sub.s64 	%rd31, %rd29, %rd30;
	shl.b64 	%rd32, %rd31, 2;
	add.s64 	%rd33, %rd2, %rd32;
	ld.global.nc.f32 	%f253, [%rd33+-12];
	add.s64 	%rd34, %rd1, %rd27;
	ld.global.nc.f32 	%f254, [%rd34];
	ld.global.nc.f32 	%f255, [%rd34+-4];
	ld.global.nc.f32 	%f256, [%rd34+-8];
	add.s64 	%rd35, %rd1, %rd32;
	ld.global.nc.f32 	%f257, [%rd35+-12];
	fma.rn.f32 	%f258, %f250, %f254, %f461;
	fma.rn.f32 	%f259, %f251, %f255, %f491;
	fma.rn.f32 	%f260, %f252, %f256, %f492;
	fma.rn.f32 	%f261, %f253, %f257, %f493;
	add.f32 	%f262, %f462, %f250;
	add.f32 	%f263, %f495, %f251;
	add.f32 	%f264, %f496, %f252;
	add.f32 	%f265, %f497, %f253;
	ld.global.nc.f32 	%f266, [%rd33+-16];
	ld.global.nc.f32 	%f267, [%rd28+-20];
	ld.global.nc.f32 	%f268, [%rd28+-24];
	ld.global.nc.f32 	%f269, [%rd33+-28];
	ld.global.nc.f32 	%f270, [%rd35+-16];
	ld.global.nc.f32 	%f271, [%rd34+-20];
	ld.global.nc.f32 	%f272, [%rd34+-24];
	ld.global.nc.f32 	%f273, [%rd35+-28];
	fma.rn.f32 	%f274, %f266, %f270, %f258;
	fma.rn.f32 	%f275, %f267, %f271, %f259;
	fma.rn.f32 	%f276, %f268, %f272, %f260;
	fma.rn.f32 	%f277, %f269, %f273, %f261;
	add.f32 	%f278, %f262, %f266;
	add.f32 	%f279, %f263, %f267;
	add.f32 	%f280, %f264, %f268;
	add.f32 	%f281, %f265, %f269;
	ld.global.nc.f32 	%f282, [%rd33+-32];
	ld.global.nc.f32 	%f283, [%rd28+-36];
	ld.global.nc.f32 	%f284, [%rd28+-40];
	ld.global.nc.f32 	%f285, [%rd33+-44];
	ld.global.nc.f32 	%f286, [%rd35+-32];
	ld.global.nc.f32 	%f287, [%rd34+-36];
	ld.global.nc.f32 	%f288, [%rd34+-40];
	ld.global.nc.f32 	%f289, [%rd35+-44];
	fma.rn.f32 	%f290, %f282, %f286, %f274;
	fma.rn.f32 	%f291, %f283, %f287, %f275;
	fma.rn.f32 	%f292, %f284, %f288, %f276;
	fma.rn.f32 	%f293, %f285, %f289, %f277;
	add.f32 	%f294, %f278, %f282;
	add.f32 	%f295, %f279, %f283;
	add.f32 	%f296, %f280, %f284;
	add.f32 	%f297, %f281, %f285;
	ld.global.nc.f32 	%f298, [%rd33+-48];
	ld.global.nc.f32 	%f299, [%rd28+-52];
	ld.global.nc.f32 	%f300, [%rd28+-56];
	ld.global.nc.f32 	%f301, [%rd33+-60];
	ld.global.nc.f32 	%f302, [%rd35+-48];
	ld.global.nc.f32 	%f303, [%rd34+-52];
	ld.global.nc.f32 	%f304, [%rd34+-56];
	ld.global.nc.f32 	%f305, [%rd35+-60];
	fma.rn.f32 	%f461, %f298, %f302, %f290;
	fma.rn.f32 	%f491, %f299, %f303, %f291;
	fma.rn.f32 	%f492, %f300, %f304, %f292;
	fma.rn.f32 	%f493, %f301, %f305, %f293;
	add.f32 	%f462, %f294, %f298;
	add.f32 	%f495, %f295, %f299;
	add.f32 	%f496, %f296, %f300;
	add.f32 	%f497, %f297, %f301;
	add.s32 	%r98, %r98, 16;
	add.s32 	%r91, %r91, -16;
	add.s32 	%r90, %r90, 4;
	setp.eq.s32 	%p17, %r90, 0;
	@%p17 bra 	$L__BB1_21;
	bra.uni 	$L__BB1_20;
$L__BB1_21:
	shr.u32 	%r56, %r4, 2;
	add.s32 	%r57, %r56, 1;
	and.b32  	%r58, %r57, 3;
	setp.eq.s32 	%p18, %r58, 0;
	@%p18 bra 	$L__BB1_25;
	shr.u32 	%r59, %r4, 2;
	add.s32 	%r60, %r59, 1;
	and.b32  	%r61, %r60, 3;
	setp.eq.s32 	%p19, %r61, 1;
	sub.s32 	%r62, %r89, %r98;
	mul.wide.s32 	%rd36, %r62, 4;
	add.s64 	%rd6, %rd2, %rd36;
	ld.global.nc.f32 	%f306, [%rd6];
	ld.global.nc.f32 	%f307, [%rd6+-4];
	ld.global.nc.f32 	%f308, [%rd6+-8];
	cvt.s64.s32 	%rd37, %r89;
	cvt.s64.s32 	%rd38, %r98;
	sub.s64 	%rd39, %rd37, %rd38;
	shl.b64 	%rd40, %rd39, 2;
	add.s64 	%rd7, %rd2, %rd40;
	ld.global.nc.f32 	%f309, [%rd7+-12];
	add.s64 	%rd8, %rd1, %rd36;
	ld.global.nc.f32 	%f310, [%rd8];
	ld.global.nc.f32 	%f311, [%rd8+-4];
	ld.global.nc.f32 	%f312, [%rd8+-8];
	add.s64 	%rd9, %rd1, %rd40;
	ld.global.nc.f32 	%f313, [%rd9+-12];
	fma.rn.f32 	%f461, %f306, %f310, %f461;
	fma.rn.f32 	%f491, %f307, %f311, %f491;
	fma.rn.f32 	%f492, %f308, %f312, %f492;
	fma.rn.f32 	%f493, %f309, %f313, %f493;
	add.f32 	%f462, %f462, %f306;
	add.f32 	%f495, %f495, %f307;
	add.f32 	%f496, %f496, %f308;
	add.f32 	%f497, %f497, %f309;
	@%p19 bra 	$L__BB1_25;
	shr.u32 	%r63, %r4, 2;
	add.s32 	%r64, %r63, 1;
	and.b32  	%r65, %r64, 3;
	setp.eq.s32 	%p20, %r65, 2;
	ld.global.nc.f32 	%f314, [%rd7+-16];
	ld.global.nc.f32 	%f315, [%rd6+-20];
	ld.global.nc.f32 	%f316, [%rd6+-24];
	ld.global.nc.f32 	%f317, [%rd7+-28];
	ld.global.nc.f32 	%f318, [%rd9+-16];
	ld.global.nc.f32 	%f319, [%rd8+-20];
	ld.global.nc.f32 	%f320, [%rd8+-24];
	ld.global.nc.f32 	%f321, [%rd9+-28];
	fma.rn.f32 	%f461, %f314, %f318, %f461;
	fma.rn.f32 	%f491, %f315, %f319, %f491;
	fma.rn.f32 	%f492, %f316, %f320, %f492;
	fma.rn.f32 	%f493, %f317, %f321, %f493;
	add.f32 	%f462, %f462, %f314;
	add.f32 	%f495, %f495, %f315;
	add.f32 	%f496, %f496, %f316;
	add.f32 	%f497, %f497, %f317;
	@%p20 bra 	$L__BB1_25;
	ld.global.nc.f32 	%f322, [%rd7+-32];
	ld.global.nc.f32 	%f323, [%rd6+-36];
	ld.global.nc.f32 	%f324, [%rd6+-40];
	ld.global.nc.f32 	%f325, [%rd7+-44];
	ld.global.nc.f32 	%f326, [%rd9+-32];
	ld.global.nc.f32 	%f327, [%rd8+-36];
	ld.global.nc.f32 	%f328, [%rd8+-40];
	ld.global.nc.f32 	%f329, [%rd9+-44];
	fma.rn.f32 	%f461, %f322, %f326, %f461;
	fma.rn.f32 	%f491, %f323, %f327, %f491;
	fma.rn.f32 	%f492, %f324, %f328, %f492;
	fma.rn.f32 	%f493, %f325, %f329, %f493;
	add.f32 	%f462, %f462, %f322;
	add.f32 	%f495, %f495, %f323;
	add.f32 	%f496, %f496, %f324;
	add.f32 	%f497, %f497, %f325;
$L__BB1_25:
	and.b32  	%r66, %r4, -4;
	add.s32 	%r95, %r66, 4;
	setp.lt.u32 	%p21, %r95, %r39;
	@%p21 bra 	$L__BB1_8;
	bra.uni 	$L__BB1_6;
$L__BB1_26:
	and.b32  	%r26, %r39, 15;
	add.s32 	%r27, %r26, -1;
	and.b32  	%r28, %r39, 7;
	add.s32 	%r29, %r28, -1;
	and.b32  	%r30, %r39, 3;
$L__BB1_27:
	setp.gt.s32 	%p3, %r3, %r89;
	mov.f32 	%f514, 0f7FC00000;
	@%p3 bra 	$L__BB1_43;
	setp.lt.s32 	%p4, %r39, 1;
	mov.f32 	%f512, 0f00000000;
	mov.f32 	%f513, %f512;
	@%p4 bra 	$L__BB1_42;
	setp.lt.u32 	%p5, %r39, 16;
	mov.f32 	%f511, 0f00000000;
	mov.b32 	%r101, 0;
	mov.f32 	%f510, %f511;
	@%p5 bra 	$L__BB1_31;
	mul.wide.s32 	%rd15, %r89, 4;
	add.s64 	%rd16, %rd2, %rd15;
	ld.global.nc.f32 	%f129, [%rd16];
	add.s64 	%rd17, %rd1, %rd15;
	ld.global.nc.f32 	%f130, [%rd17];
	fma.rn.f32 	%f131, %f129, %f130, 0f00000000;
	add.f32 	%f132, %f129, 0f00000000;
	ld.global.nc.f32 	%f133, [%rd16+-4];
	ld.global.nc.f32 	%f134, [%rd17+-4];
	fma.rn.f32 	%f135, %f133, %f134, %f131;
	add.f32 	%f136, %f132, %f133;
	ld.global.nc.f32 	%f137, [%rd16+-8];
	ld.global.nc.f32 	%f138, [%rd17+-8];
	fma.rn.f32 	%f139, %f137, %f138, %f135;
	add.f32 	%f140, %f136, %f137;
	ld.global.nc.f32 	%f141, [%rd16+-12];
	ld.global.nc.f32 	%f142, [%rd17+-12];
	fma.rn.f32 	%f143, %f141, %f142, %f139;
	add.f32 	%f144, %f140, %f141;
	ld.global.nc.f32 	%f145, [%rd16+-16];
	ld.global.nc.f32 	%f146, [%rd17+-16];
	fma.rn.f32 	%f147, %f145, %f146, %f143;
	add.f32 	%f148, %f144, %f145;
	ld.global.nc.f32 	%f149, [%rd16+-20];
	ld.global.nc.f32 	%f150, [%rd17+-20];
	fma.rn.f32 	%f151, %f149, %f150, %f147;
	add.f32 	%f152, %f148, %f149;
	ld.global.nc.f32 	%f153, [%rd16+-24];
	ld.global.nc.f32 	%f154, [%rd17+-24];
	fma.rn.f32 	%f155, %f153, %f154, %f151;
	add.f32 	%f156, %f152, %f153;
	ld.global.nc.f32 	%f157, [%rd16+-28];
	ld.global.nc.f32 	%f158, [%rd17+-28];
	fma.rn.f32 	%f159, %f157, %f158, %f155;
	add.f32 	%f160, %f156, %f157;
	ld.global.nc.f32 	%f161, [%rd16+-32];
	ld.global.nc.f32 	%f162, [%rd17+-32];
	fma.rn.f32 	%f163, %f161, %f162, %f159;
	add.f32 	%f164, %f160, %f161;
	ld.global.nc.f32 	%f165, [%rd16+-36];
	ld.global.nc.f32 	%f166, [%rd17+-36];
	fma.rn.f32 	%f167, %f165, %f166, %f163;
	add.f32 	%f168, %f164, %f165;
	ld.global.nc.f32 	%f169, [%rd16+-40];
	ld.global.nc.f32 	%f170, [%rd17+-40];
	fma.rn.f32 	%f171, %f169, %f170, %f167;
	add.f32 	%f172, %f168, %f169;
	ld.global.nc.f32 	%f173, [%rd16+-44];
	ld.global.nc.f32 	%f174, [%rd17+-44];
	fma.rn.f32 	%f175, %f173, %f174, %f171;
	add.f32 	%f176, %f172, %f173;
	ld.global.nc.f32 	%f177, [%rd16+-48];
	ld.global.nc.f32 	%f178, [%rd17+-48];
	fma.rn.f32 	%f179, %f177, %f178, %f175;
	add.f32 	%f180, %f176, %f177;
	ld.global.nc.f32 	%f181, [%rd16+-52];
	ld.global.nc.f32 	%f182, [%rd17+-52];
	fma.rn.f32 	%f183, %f181, %f182, %f179;
	add.f32 	%f184, %f180, %f181;
	ld.global.nc.f32 	%f185, [%rd16+-56];
	ld.global.nc.f32 	%f186, [%rd17+-56];
	fma.rn.f32 	%f187, %f185, %f186, %f183;
	add.f32 	%f188, %f184, %f185;
	ld.global.nc.f32 	%f189, [%rd16+-60];
	ld.global.nc.f32 	%f190, [%rd17+-60];
	fma.rn.f32 	%f510, %f189, %f190, %f187;
	add.f32 	%f511, %f188, %f189;
	mov.b32 	%r101, 16;
$L__BB1_31:
	setp.eq.s32 	%p6, %r26, 0;
	@%p6 bra 	$L__BB1_41;
	setp.lt.u32 	%p7, %r27, 7;
	@%p7 bra 	$L__BB1_34;
	sub.s32 	%r48, %r89, %r101;
	mul.wide.s32 	%rd18, %r48, 4;
	add.s64 	%rd19, %rd2, %rd18;
	ld.global.nc.f32 	%f192, [%rd19];
	add.s64 	%rd20, %rd1, %rd18;
	ld.global.nc.f32 	%f193, [%rd20];
	fma.rn.f32 	%f194, %f192, %f193, %f510;
	add.f32 	%f195, %f511, %f192;
	ld.global.nc.f32 	%f196, [%rd19+-4];
	ld.global.nc.f32 	%f197, [%rd20+-4];
	fma.rn.f32 	%f198, %f196, %f197, %f194;
	add.f32 	%f199, %f195, %f196;
	ld.global.nc.f32 	%f200, [%rd19+-8];
	ld.global.nc.f32 	%f201, [%rd20+-8];
	fma.rn.f32 	%f202, %f200, %f201, %f198;
	add.f32 	%f203, %f199, %f200;
	ld.global.nc.f32 	%f204, [%rd19+-12];
	ld.global.nc.f32 	%f205, [%rd20+-12];
	fma.rn.f32 	%f206, %f204, %f205, %f202;
	add.f32 	%f207, %f203, %f204;
	ld.global.nc.f32 	%f208, [%rd19+-16];
	ld.global.nc.f32 	%f209, [%rd20+-16];
	fma.rn.f32 	%f210, %f208, %f209, %f206;
	add.f32 	%f211, %f207, %f208;
	ld.global.nc.f32 	%f212, [%rd19+-20];
	ld.global.nc.f32 	%f213, [%rd20+-20];
	fma.rn.f32 	%f214, %f212, %f213, %f210;
	add.f32 	%f215, %f211, %f212;
	ld.global.nc.f32 	%f216, [%rd19+-24];
	ld.global.nc.f32 	%f217, [%rd20+-24];
	fma.rn.f32 	%f218, %f216, %f217, %f214;
	add.f32 	%f219, %f215, %f216;
	ld.global.nc.f32 	%f220, [%rd19+-28];
	ld.global.nc.f32 	%f221, [%rd20+-28];
	fma.rn.f32 	%f510, %f220, %f221, %f218;
	add.f32 	%f511, %f219, %f220;
	add.s32 	%r101, %r101, 8;
$L__BB1_34:
	setp.eq.s32 	%p8, %r28, 0;
	@%p8 bra 	$L__BB1_41;
	setp.lt.u32 	%p9, %r29, 3;
	@%p9 bra 	$L__BB1_37;
	sub.s32 	%r49, %r89, %r101;
	mul.wide.s32 	%rd21, %r49, 4;
	add.s64 	%rd22, %rd2, %rd21;
	ld.global.nc.f32 	%f223, [%rd22];
	add.s64 	%rd23, %rd1, %rd21;
	ld.global.nc.f32 	%f224, [%rd23];
	fma.rn.f32 	%f225, %f223, %f224, %f510;
	add.f32 	%f226, %f511, %f223;
	ld.global.nc.f32 	%f227, [%rd22+-4];
	ld.global.nc.f32 	%f228, [%rd23+-4];
	fma.rn.f32 	%f229, %f227, %f228, %f225;
	add.f32 	%f230, %f226, %f227;
	ld.global.nc.f32 	%f231, [%rd22+-8];
	ld.global.nc.f32 	%f232, [%rd23+-8];
	fma.rn.f32 	%f233, %f231, %f232, %f229;
	add.f32 	%f234, %f230, %f231;
	ld.global.nc.f32 	%f235, [%rd22+-12];
	ld.global.nc.f32 	%f236, [%rd23+-12];
	fma.rn.f32 	%f510, %f235, %f236, %f233;
	add.f32 	%f511, %f234, %f235;
	add.s32 	%r101, %r101, 4;
$L__BB1_37:
	setp.eq.s32 	%p10, %r30, 0;
	@%p10 bra 	$L__BB1_41;
	setp.eq.s32 	%p11, %r30, 1;
	sub.s32 	%r50, %r89, %r101;
	mul.wide.s32 	%rd24, %r50, 4;
	add.s64 	%rd10, %rd2, %rd24;
	ld.global.nc.f32 	%f237, [%rd10];
	add.s64 	%rd11, %rd1, %rd24;
	ld.global.nc.f32 	%f238, [%rd11];
	fma.rn.f32 	%f510, %f237, %f238, %f510;
	add.f32 	%f511, %f511, %f237;
	@%p11 bra 	$L__BB1_41;
	setp.eq.s32 	%p12, %r30, 2;
	ld.global.nc.f32 	%f239, [%rd10+-4];
	ld.global.nc.f32 	%f240, [%rd11+-4];
	fma.rn.f32 	%f510, %f239, %f240, %f510;
	add.f32 	%f511, %f511, %f239;
	@%p12 bra 	$L__BB1_41;
	ld.global.nc.f32 	%f241, [%rd10+-8];
	ld.global.nc.f32 	%f242, [%rd11+-8];
	fma.rn.f32 	%f510, %f241, %f242, %f510;
	add.f32 	%f511, %f511, %f241;
$L__BB1_41:
	add.f32 	%f243, %f510, 0f00000000;
	add.f32 	%f512, %f243, 0f00000000;
	add.f32 	%f244, %f511, 0f00000000;
	add.f32 	%f513, %f244, 0f00000000;
$L__BB1_42:
	setp.neu.f32 	%p13, %f513, 0f00000000;
	div.rn.f32 	%f245, %f512, %f513;
	selp.f32 	%f514, %f245, 0f7FC00000, %p13;
$L__BB1_43:
	mul.wide.s32 	%rd25, %r89, 4;
	add.s64 	%rd26, %rd3, %rd25;
	st.global.f32 	[%rd26], %f514;
	add.s32 	%r89, %r89, %r2;
	setp.lt.s32 	%p14, %r89, %r38;
	@%p14 bra 	$L__BB1_27;
$L__BB1_44:
	ret;

}
	// .globl	edcf_apply_weights_tiled_f32_tile128
.visible .entry edcf_apply_weights_tiled_f32_tile128(
	.param .u64 .ptr .align 1 edcf_apply_weights_tiled_f32_tile128_param_0,
	.param .u64 .ptr .align 1 edcf_apply_weights_tiled_f32_tile128_param_1,
	.param .u32 edcf_apply_weights_tiled_f32_tile128_param_2,
	.param .u32 edcf_apply_weights_tiled_f32_tile128_param_3,
	.param .u32 edcf_apply_weights_tiled_f32_tile128_param_4,
	.param .u64 .ptr .align 1 edcf_apply_weights_tiled_f32_tile128_param_5
)
{
	.reg .pred 	%p<60>;
	.reg .b32 	%r<189>;
	.reg .b32 	%f<436>;
	.reg .b64 	%rd<33>;

	ld.param.u64 	%rd4, [edcf_apply_weights_tiled_f32_tile128_param_0];
	ld.param.u64 	%rd5, [edcf_apply_weights_tiled_f32_tile128_param_1];
	ld.param.u32 	%r65, [edcf_apply_weights_tiled_f32_tile128_param_2];
	ld.param.u32 	%r66, [edcf_apply_weights_tiled_f32_tile128_param_3];
	ld.param.u32 	%r67, [edcf_apply_weights_tiled_f32_tile128_param_4];
	ld.param.u64 	%rd6, [edcf_apply_weights_tiled_f32_tile128_param_5];
	cvta.to.global.u64 	%rd1, %rd6;
	cvta.to.global.u64 	%rd2, %rd5;
	cvta.to.global.u64 	%rd3, %rd4;
	mov.u32 	%r68, %ctaid.x;
	shl.b32 	%r1, %r68, 7;
	setp.ge.s32 	%p1, %r1, %r65;
	@%p1 bra 	$L__BB2_61;
	add.s32 	%r69, %r66, 130;
	shr.s32 	%r70, %r69, 31;
	shr.u32 	%r71, %r70, 30;
	add.s32 	%r72, %r69, %r71;
	shl.b32 	%r73, %r72, 2;
	and.b32  	%r2, %r73, -16;
	sub.s32 	%r74, %r1, %r66;
	add.s32 	%r3, %r74, 1;
	add.s32 	%r75, %r1, 127;
	add.s32 	%r76, %r65, -1;
	min.s32 	%r77, %r75, %r76;
	sub.s32 	%r4, %r77, %r3;
	add.s32 	%r78, %r4, 1;
	shr.s32 	%r79, %r78, 31;
	shr.u32 	%r80, %r79, 30;
	add.s32 	%r81, %r78, %r80;
	and.b32  	%r5, %r81, -4;
	mov.u32 	%r174, %tid.x;
	shl.b32 	%r171, %r174, 2;
	setp.ge.s32 	%p2, %r171, %r5;
	@%p2 bra 	$L__BB2_14;
	and.b32  	%r8, %r3, 3;
	mov.u32 	%r82, %ntid.x;
	shl.b32 	%r9, %r82, 2;
$L__BB2_3:
	setp.ne.s32 	%p3, %r8, 0;
	add.s32 	%r11, %r171, %r3;
	setp.lt.s32 	%p4, %r11, 0;
	add.s32 	%r12, %r11, 3;
	setp.ge.s32 	%p5, %r12, %r65;
	or.pred  	%p6, %p4, %p5;
	or.pred  	%p7, %p3, %p6;
	@%p7 bra 	$L__BB2_5;
	mul.wide.u32 	%rd19, %r11, 4;
	add.s64 	%rd20, %rd3, %rd19;
	add.s64 	%rd21, %rd2, %rd19;
	ld.global.nc.v4.f32 	{%f367, %f366, %f365, %f364}, [%rd20];
	ld.global.nc.v4.f32 	{%f371, %f370, %f369, %f368}, [%rd21];
	bra.uni 	$L__BB2_13;
$L__BB2_5:
	setp.lt.s32 	%p8, %r11, 0;
	setp.ge.s32 	%p9, %r11, %r65;
	mov.f32 	%f367, 0f00000000;
	or.pred  	%p10, %p8, %p9;
	mov.f32 	%f371, %f367;
	@%p10 bra 	$L__BB2_7;
	mul.wide.u32 	%rd7, %r11, 4;
	add.s64 	%rd8, %rd3, %rd7;
	ld.global.nc.f32 	%f367, [%rd8];
	add.s64 	%rd9, %rd2, %rd7;
	ld.global.nc.f32 	%f371, [%rd9];
$L__BB2_7:
	add.s32 	%r13, %r11, 1;
	setp.lt.s32 	%p11, %r11, -1;
	setp.ge.s32 	%p12, %r13, %r65;
	mov.f32 	%f366, 0f00000000;
	or.pred  	%p13, %p11, %p12;
	mov.f32 	%f370, %f366;
	@%p13 bra 	$L__BB2_9;
	mul.wide.u32 	%rd10, %r13, 4;
	add.s64 	%rd11, %rd3, %rd10;
	ld.global.nc.f32 	%f366, [%rd11];
	add.s64 	%rd12, %rd2, %rd10;
	ld.global.nc.f32 	%f370, [%rd12];
$L__BB2_9:
	add.s32 	%r14, %r11, 2;
	setp.lt.s32 	%p14, %r11, -2;
	setp.ge.s32 	%p15, %r14, %r65;
	mov.f32 	%f365, 0f00000000;
	or.pred  	%p16, %p14, %p15;
	mov.f32 	%f369, %f365;
	@%p16 bra 	$L__BB2_11;
	mul.wide.u32 	%rd13, %r14, 4;
	add.s64 	%rd14, %rd3, %rd13;
	ld.global.nc.f32 	%f365, [%rd14];
	add.s64 	%rd15, %rd2, %rd13;
	ld.global.nc.f32 	%f369, [%rd15];
$L__BB2_11:
	setp.ge.s32 	%p17, %r12, %r65;
	setp.lt.s32 	%p18, %r11, -3;
	mov.f32 	%f364, 0f00000000;
	or.pred  	%p19, %p18, %p17;
	mov.f32 	%f368, %f364;
	@%p19 bra 	$L__BB2_13;
	mul.wide.u32 	%rd16, %r12, 4;
	add.s64 	%rd17, %rd3, %rd16;
	ld.global.nc.f32 	%f364, [%rd17];
	add.s64 	%rd18, %rd2, %rd16;
	ld.global.nc.f32 	%f368, [%rd18];
$L__BB2_13:
	shl.b32 	%r83, %r171, 2;
	mov.u32 	%r84, smem_raw;
	add.s32 	%r85, %r84, %r83;
	st.shared.v4.f32 	[%r85], {%f367, %f366, %f365, %f364};
	add.s32 	%r86, %r85, %r2;
	st.shared.v4.f32 	[%r86], {%f371, %f370, %f369, %f368};
	add.s32 	%r171, %r171, %r9;
	setp.lt.s32 	%p20, %r171, %r5;
	@%p20 bra 	$L__BB2_3;
$L__BB2_14:
	add.s32 	%r172, %r5, %r174;
	setp.gt.s32 	%p21, %r172, %r4;
	@%p21 bra 	$L__BB2_19;
	mov.u32 	%r17, %ntid.x;
$L__BB2_16:
	add.s32 	%r19, %r172, %r3;
	setp.lt.s32 	%p22, %r19, 0;
	setp.ge.s32 	%p23, %r19, %r65;
	mov.f32 	%f372, 0f00000000;
	or.pred  	%p24, %p22, %p23;
	mov.f32 	%f373, %f372;
	@%p24 bra 	$L__BB2_18;
	mul.wide.u32 	%rd22, %r19, 4;
	add.s64 	%rd23, %rd3, %rd22;
	ld.global.nc.f32 	%f372, [%rd23];
	add.s64 	%rd24, %rd2, %rd22;
	ld.global.nc.f32 	%f373, [%rd24];
$L__BB2_18:
	shl.b32 	%r87, %r172, 2;
	mov.u32 	%r88, smem_raw;
	add.s32 	%r89, %r88, %r87;
	st.shared.f32 	[%r89], %f372;
	add.s32 	%r90, %r89, %r2;
	st.shared.f32 	[%r90], %f373;
	add.s32 	%r172, %r172, %r17;
	setp.le.s32 	%p25, %r172, %r4;
	@%p25 bra 	$L__BB2_16;
$L__BB2_19:
	bar.sync 	0;
	shl.b32 	%r91, %r66, 1;
	add.s32 	%r21, %r67, %r91;
	setp.gt.u32 	%p26, %r174, 127;
	add.s32 	%r26, %r174, %r1;
	setp.ge.s32 	%p27, %r26, %r65;
	or.pred  	%p28, %p26, %p27;
	@%p28 bra 	$L__BB2_61;
	mov.u32 	%r93, smem_raw;
	add.s32 	%r23, %r93, %r2;
	setp.lt.s32 	%p29, %r66, 4;
	mov.u32 	%r24, %ntid.x;
	@%p29 bra 	$L__BB2_44;
	add.s32 	%r25, %r66, -4;
$L__BB2_22:
	setp.lt.s32 	%p42, %r26, %r21;
	@%p42 bra 	$L__BB2_23;
	bra.uni 	$L__BB2_35;
$L__BB2_23:
	mul.wide.s32 	%rd31, %r26, 4;
	add.s64 	%rd32, %rd1, %rd31;
	mov.b32 	%r168, 2147483647;
	st.global.u32 	[%rd32], %r168;
$L__BB2_24:
	mov.u32 	%r169, %ntid.x;
	add.s32 	%r174, %r174, %r169;
	setp.lt.u32 	%p57, %r174, 128;
	add.s32 	%r26, %r174, %r1;
	setp.lt.s32 	%p58, %r26, %r65;
	and.pred  	%p59, %p57, %p58;
	@%p59 bra 	$L__BB2_22;
	bra.uni 	$L__BB2_61;
$L__BB2_25:
	sub.s32 	%r139, %r66, %r137;
	add.s32 	%r140, %r139, -5;
	setp.lt.u32 	%p49, %r140, 7;
	@%p49 bra 	$L__BB2_28;
	mov.b32 	%r179, 0;
$L__BB2_27:
	.pragma "nounroll";
	add.s32 	%r142, %r182, %r174;
	shl.b32 	%r143, %r142, 2;
	add.s32 	%r144, %r23, %r143;
	ld.shared.f32 	%f297, [%r144];
	mov.u32 	%r145, smem_raw;
	add.s32 	%r146, %r145, %r143;
	ld.shared.f32 	%f298, [%r146];
	fma.rn.f32 	%f299, %f297, %f298, %f412;
	add.f32 	%f300, %f416, %f297;
	ld.shared.f32 	%f301, [%r144+4];
	ld.shared.f32 	%f302, [%r146+4];
	fma.rn.f32 	%f303, %f301, %f302, %f299;
	add.f32 	%f304, %f300, %f301;
	ld.shared.f32 	%f305, [%r144+8];
	ld.shared.f32 	%f306, [%r146+8];
	fma.rn.f32 	%f307, %f305, %f306, %f303;
	add.f32 	%f308, %f304, %f305;
	ld.shared.f32 	%f309, [%r144+12];
	ld.shared.f32 	%f310, [%r146+12];
	fma.rn.f32 	%f311, %f309, %f310, %f307;
	add.f32 	%f312, %f308, %f309;
	ld.shared.f32 	%f313, [%r144+16];
	ld.shared.f32 	%f314, [%r146+16];
	fma.rn.f32 	%f315, %f313, %f314, %f311;
	add.f32 	%f316, %f312, %f313;
	ld.shared.f32 	%f317, [%r144+20];
	ld.shared.f32 	%f318, [%r146+20];
	fma.rn.f32 	%f319, %f317, %f318, %f315;
	add.f32 	%f320, %f316, %f317;
	ld.shared.f32 	%f321, [%r144+24];
	ld.shared.f32 	%f322, [%r146+24];
	fma.rn.f32 	%f323, %f321, %f322, %f319;
	add.f32 	%f324, %f320, %f321;
	ld.shared.f32 	%f325, [%r144+28];
	ld.shared.f32 	%f326, [%r146+28];
	fma.rn.f32 	%f412, %f325, %f326, %f323;
	add.f32 	%f416, %f324, %f325;
	add.s32 	%r182, %r182, 8;
	add.s32 	%r179, %r179, 8;
	setp.eq.s32 	%p50, %r179, 0;
	@%p50 bra 	$L__BB2_28;
	bra.uni 	$L__BB2_27;
$L__BB2_28:
	and.b32  	%r41, %r66, 3;
	setp.eq.s32 	%p51, %r41, 0;
	@%p51 bra 	$L__BB2_43;
	xor.b32  	%r147, %r66, 4;
	and.b32  	%r148, %r25, 4;
	sub.s32 	%r149, %r147, %r148;
	and.b32  	%r150, %r149, 7;
	add.s32 	%r151, %r150, -1;
	setp.lt.u32 	%p52, %r151, 3;
	@%p52 bra 	$L__BB2_31;
	add.s32 	%r152, %r182, %r174;
	shl.b32 	%r153, %r152, 2;
	add.s32 	%r154, %r23, %r153;
	ld.shared.f32 	%f327, [%r154];
	mov.u32 	%r155, smem_raw;
	add.s32 	%r156, %r155, %r153;
	ld.shared.f32 	%f328, [%r156];
	fma.rn.f32 	%f329, %f327, %f328, %f412;
	add.f32 	%f330, %f416, %f327;
	ld.shared.f32 	%f331, [%r154+4];
	ld.shared.f32 	%f332, [%r156+4];
	fma.rn.f32 	%f333, %f331, %f332, %f329;
	add.f32 	%f334, %f330, %f331;
	ld.shared.f32 	%f335, [%r154+8];
	ld.shared.f32 	%f336, [%r156+8];
	fma.rn.f32 	%f337, %f335, %f336, %f333;
	add.f32 	%f338, %f334, %f335;
	ld.shared.f32 	%f339, [%r154+12];
	ld.shared.f32 	%f340, [%r156+12];
	fma.rn.f32 	%f412, %f339, %f340, %f337;
	add.f32 	%f416, %f338, %f339;
	add.s32 	%r182, %r182, 4;
$L__BB2_31:
	setp.eq.s32 	%p53, %r41, 1;
	@%p53 bra 	$L__BB2_33;
	add.s32 	%r157, %r182, %r174;
	shl.b32 	%r158, %r157, 2;
	add.s32 	%r159, %r23, %r158;
	ld.shared.f32 	%f342, [%r159];
	mov.u32 	%r160, smem_raw;
	add.s32 	%r161, %r160, %r158;
	ld.shared.f32 	%f343, [%r161];
	fma.rn.f32 	%f344, %f342, %f343, %f412;
	add.f32 	%f345, %f416, %f342;
	ld.shared.f32 	%f346, [%r159+4];
	ld.shared.f32 	%f347, [%r161+4];
	fma.rn.f32 	%f412, %f346, %f347, %f344;
	add.f32 	%f416, %f345, %f346;
	add.s32 	%r182, %r182, 2;
$L__BB2_33:
	and.b32  	%r162, %r66, 1;
	setp.eq.b32 	%p54, %r162, 1;
	not.pred 	%p55, %p54;
	@%p55 bra 	$L__BB2_43;
	add.s32 	%r163, %r182, %r174;
	shl.b32 	%r164, %r163, 2;
	add.s32 	%r165, %r23, %r164;
	ld.shared.f32 	%f348, [%r165];
	mov.u32 	%r166, smem_raw;
	add.s32 	%r167, %r166, %r164;
	ld.shared.f32 	%f349, [%r167];
	fma.rn.f32 	%f412, %f348, %f349, %f412;
	add.f32 	%f416, %f416, %f348;
	bra.uni 	$L__BB2_43;
$L__BB2_35:
	setp.lt.u32 	%p43, %r25, 12;
	mov.f32 	%f419, 0f00000000;
	mov.b32 	%r183, 0;
	mov.f32 	%f418, %f419;
	mov.f32 	%f417, %f419;
	mov.f32 	%f416, %f419;
	mov.f32 	%f415, %f419;
	mov.f32 	%f414, %f419;
	mov.f32 	%f413, %f419;
	mov.f32 	%f412, %f419;
	@%p43 bra 	$L__BB2_38;
	shr.u32 	%r118, %r25, 2;
	add.s32 	%r119, %r118, 1;
	and.b32  	%r120, %r119, 2147483644;
	neg.s32 	%r176, %r120;
	shl.b32 	%r121, %r174, 2;
	mov.u32 	%r122, smem_raw;
	add.s32 	%r123, %r122, %r121;
	add.s32 	%r175, %r123, 60;
	mov.f32 	%f419, 0f00000000;
	mov.b32 	%r183, 0;
$L__BB2_37:
	add.s32 	%r124, %r175, %r2;
	ld.shared.f32 	%f216, [%r124+-60];
	ld.shared.f32 	%f217, [%r124+-56];
	ld.shared.f32 	%f218, [%r124+-52];
	ld.shared.f32 	%f219, [%r124+-48];
	ld.shared.f32 	%f220, [%r175+-60];
	ld.shared.f32 	%f221, [%r175+-56];
	ld.shared.f32 	%f222, [%r175+-52];
	ld.shared.f32 	%f223, [%r175+-48];
	fma.rn.f32 	%f224, %f216, %f220, %f412;
	fma.rn.f32 	%f225, %f217, %f221, %f413;
	fma.rn.f32 	%f226, %f218, %f222, %f414;
	fma.rn.f32 	%f227, %f219, %f223, %f415;
	add.f32 	%f228, %f416, %f216;
	add.f32 	%f229, %f417, %f217;
	add.f32 	%f230, %f418, %f218;
	add.f32 	%f231, %f419, %f219;
	ld.shared.f32 	%f232, [%r124+-44];
	ld.shared.f32 	%f233, [%r124+-40];
	ld.shared.f32 	%f234, [%r124+-36];
	ld.shared.f32 	%f235, [%r124+-32];
	ld.shared.f32 	%f236, [%r175+-44];
	ld.shared.f32 	%f237, [%r175+-40];
	ld.shared.f32 	%f238, [%r175+-36];
	ld.shared.f32 	%f239, [%r175+-32];
	fma.rn.f32 	%f240, %f232, %f236, %f224;
	fma.rn.f32 	%f241, %f233, %f237, %f225;
	fma.rn.f32 	%f242, %f234, %f238, %f226;
	fma.rn.f32 	%f243, %f235, %f239, %f227;
	add.f32 	%f244, %f228, %f232;
	add.f32 	%f245, %f229, %f233;
	add.f32 	%f246, %f230, %f234;
	add.f32 	%f247, %f231, %f235;
	ld.shared.f32 	%f248, [%r124+-28];
	ld.shared.f32 	%f249, [%r124+-24];
	ld.shared.f32 	%f250, [%r124+-20];
	ld.shared.f32 	%f251, [%r124+-16];
	ld.shared.f32 	%f252, [%r175+-28];
	ld.shared.f32 	%f253, [%r175+-24];
	ld.shared.f32 	%f254, [%r175+-20];
	ld.shared.f32 	%f255, [%r175+-16];
	fma.rn.f32 	%f256, %f248, %f252, %f240;
	fma.rn.f32 	%f257, %f249, %f253, %f241;
	fma.rn.f32 	%f258, %f250, %f254, %f242;
	fma.rn.f32 	%f259, %f251, %f255, %f243;
	add.f32 	%f260, %f244, %f248;
	add.f32 	%f261, %f245, %f249;
	add.f32 	%f262, %f246, %f250;
	add.f32 	%f263, %f247, %f251;
	ld.shared.f32 	%f264, [%r124+-12];
	ld.shared.f32 	%f265, [%r124+-8];
	ld.shared.f32 	%f266, [%r124+-4];
	ld.shared.f32 	%f267, [%r124];
	ld.shared.f32 	%f268, [%r175+-12];
	ld.shared.f32 	%f269, [%r175+-8];
	ld.shared.f32 	%f270, [%r175+-4];
	ld.shared.f32 	%f271, [%r175];
	fma.rn.f32 	%f412, %f264, %f268, %f256;
	fma.rn.f32 	%f413, %f265, %f269, %f257;
	fma.rn.f32 	%f414, %f266, %f270, %f258;
	fma.rn.f32 	%f415, %f267, %f271, %f259;
	add.f32 	%f416, %f260, %f264;
	add.f32 	%f417, %f261, %f265;
	add.f32 	%f418, %f262, %f266;
	add.f32 	%f419, %f263, %f267;
	add.s32 	%r183, %r183, 16;
	add.s32 	%r176, %r176, 4;
	add.s32 	%r175, %r175, 64;
	setp.eq.s32 	%p44, %r176, 0;
	@%p44 bra 	$L__BB2_38;
	bra.uni 	$L__BB2_37;
$L__BB2_38:
	shr.u32 	%r125, %r25, 2;
	add.s32 	%r126, %r125, 1;
	and.b32  	%r127, %r126, 3;
	setp.eq.s32 	%p45, %r127, 0;
	@%p45 bra 	$L__BB2_42;
	setp.eq.s32 	%p46, %r127, 1;
	add.s32 	%r131, %r183, %r174;
	shl.b32 	%r132, %r131, 2;
	add.s32 	%r49, %r23, %r132;
	ld.shared.f32 	%f272, [%r49];
	ld.shared.f32 	%f273, [%r49+4];
	ld.shared.f32 	%f274, [%r49+8];
	ld.shared.f32 	%f275, [%r49+12];
	mov.u32 	%r133, smem_raw;
	add.s32 	%r50, %r133, %r132;
	ld.shared.f32 	%f276, [%r50];
	ld.shared.f32 	%f277, [%r50+4];
	ld.shared.f32 	%f278, [%r50+8];
	ld.shared.f32 	%f279, [%r50+12];
	fma.rn.f32 	%f412, %f272, %f276, %f412;
	fma.rn.f32 	%f413, %f273, %f277, %f413;
	fma.rn.f32 	%f414, %f274, %f278, %f414;
	fma.rn.f32 	%f415, %f275, %f279, %f415;
	add.f32 	%f416, %f416, %f272;
	add.f32 	%f417, %f417, %f273;
	add.f32 	%f418, %f418, %f274;
	add.f32 	%f419, %f419, %f275;
	@%p46 bra 	$L__BB2_42;
	setp.eq.s32 	%p47, %r127, 2;
	ld.shared.f32 	%f280, [%r49+16];
	ld.shared.f32 	%f281, [%r49+20];
	ld.shared.f32 	%f282, [%r49+24];
	ld.shared.f32 	%f283, [%r49+28];
	ld.shared.f32 	%f284, [%r50+16];
	ld.shared.f32 	%f285, [%r50+20];
	ld.shared.f32 	%f286, [%r50+24];
	ld.shared.f32 	%f287, [%r50+28];
	fma.rn.f32 	%f412, %f280, %f284, %f412;
	fma.rn.f32 	%f413, %f281, %f285, %f413;
	fma.rn.f32 	%f414, %f282, %f286, %f414;
	fma.rn.f32 	%f415, %f283, %f287, %f415;
	add.f32 	%f416, %f416, %f280;
	add.f32 	%f417, %f417, %f281;
	add.f32 	%f418, %f418, %f282;
	add.f32 	%f419, %f419, %f283;
	@%p47 bra 	$L__BB2_42;
	ld.shared.f32 	%f288, [%r49+32];
	ld.shared.f32 	%f289, [%r49+36];
	ld.shared.f32 	%f290, [%r49+40];
	ld.shared.f32 	%f291, [%r49+44];
	ld.shared.f32 	%f292, [%r50+32];
	ld.shared.f32 	%f293, [%r50+36];
	ld.shared.f32 	%f294, [%r50+40];
	ld.shared.f32 	%f295, [%r50+44];
	fma.rn.f32 	%f412, %f288, %f292, %f412;
	fma.rn.f32 	%f413, %f289, %f293, %f413;
	fma.rn.f32 	%f414, %f290, %f294, %f414;
	fma.rn.f32 	%f415, %f291, %f295, %f415;
	add.f32 	%f416, %f416, %f288;
	add.f32 	%f417, %f417, %f289;
	add.f32 	%f418, %f418, %f290;
	add.f32 	%f419, %f419, %f291;
$L__BB2_42:
	and.b32  	%r137, %r25, -4;
	add.s32 	%r182, %r137, 4;
	setp.lt.u32 	%p48, %r182, %r66;
	@%p48 bra 	$L__BB2_25;
$L__BB2_43:
	add.f32 	%f350, %f413, %f412;
	add.f32 	%f351, %f414, %f415;
	add.f32 	%f352, %f351, %f350;
	add.f32 	%f353, %f417, %f416;
	add.f32 	%f354, %f418, %f419;
	add.f32 	%f355, %f354, %f353;
	setp.neu.f32 	%p56, %f355, 0f00000000;
	div.rn.f32 	%f356, %f352, %f355;
	selp.f32 	%f357, %f356, 0f7FFFFFFF, %p56;
	mul.wide.s32 	%rd29, %r26, 4;
	add.s64 	%rd30, %rd1, %rd29;
	st.global.f32 	[%rd30], %f357;
	bra.uni 	$L__BB2_24;
$L__BB2_44:
	and.b32  	%r52, %r66, 7;
	add.s32 	%r53, %r52, -1;
	and.b32  	%r54, %r66, 3;
	and.b32  	%r55, %r66, 1;
$L__BB2_45:
	setp.ge.s32 	%p30, %r26, %r21;
	@%p30 bra 	$L__BB2_47;
	mul.wide.s32 	%rd27, %r26, 4;
	add.s64 	%rd28, %rd1, %rd27;
	mov.b32 	%r115, 2147483647;
	st.global.u32 	[%rd28], %r115;
	bra.uni 	$L__BB2_60;
$L__BB2_47:
	setp.lt.s32 	%p31, %r66, 1;
	mov.f32 	%f434, 0f00000000;
	mov.f32 	%f435, %f434;
	@%p31 bra 	$L__BB2_59;
	setp.lt.u32 	%p32, %r66, 8;
	mov.f32 	%f433, 0f00000000;
	mov.b32 	%r187, 0;
	mov.f32 	%f432, %f433;
	@%p32 bra 	$L__BB2_50;
	shl.b32 	%r96, %r174, 2;
	add.s32 	%r97, %r23, %r96;
	ld.shared.f32 	%f155, [%r97];
	add.s32 	%r99, %r93, %r96;
	ld.shared.f32 	%f156, [%r99];
	fma.rn.f32 	%f157, %f155, %f156, 0f00000000;
	add.f32 	%f158, %f155, 0f00000000;
	ld.shared.f32 	%f159, [%r97+4];
	ld.shared.f32 	%f160, [%r99+4];
	fma.rn.f32 	%f161, %f159, %f160, %f157;
	add.f32 	%f162, %f158, %f159;
	ld.shared.f32 	%f163, [%r97+8];
	ld.shared.f32 	%f164, [%r99+8];
	fma.rn.f32 	%f165, %f163, %f164, %f161;
	add.f32 	%f166, %f162, %f163;
	ld.shared.f32 	%f167, [%r97+12];
	ld.shared.f32 	%f168, [%r99+12];
	fma.rn.f32 	%f169, %f167, %f168, %f165;
	add.f32 	%f170, %f166, %f167;
	ld.shared.f32 	%f171, [%r97+16];
	ld.shared.f32 	%f172, [%r99+16];
	fma.rn.f32 	%f173, %f171, %f172, %f169;
	add.f32 	%f174, %f170, %f171;
	ld.shared.f32 	%f175, [%r97+20];
	ld.shared.f32 	%f176, [%r99+20];
	fma.rn.f32 	%f177, %f175, %f176, %f173;
	add.f32 	%f178, %f174, %f175;
	ld.shared.f32 	%f179, [%r97+24];
	ld.shared.f32 	%f180, [%r99+24];
	fma.rn.f32 	%f181, %f179, %f180, %f177;
	add.f32 	%f182, %f178, %f179;
	ld.shared.f32 	%f183, [%r97+28];
	ld.shared.f32 	%f184, [%r99+28];
	fma.rn.f32 	%f432, %f183, %f184, %f181;
	add.f32 	%f433, %f182, %f183;
	mov.b32 	%r187, 8;
$L__BB2_50:
	setp.eq.s32 	%p33, %r52, 0;
	@%p33 bra 	$L__BB2_58;
	setp.lt.u32 	%p34, %r53, 3;
	@%p34 bra 	$L__BB2_53;
	add.s32 	%r100, %r187, %r174;
	shl.b32 	%r101, %r100, 2;
	add.s32 	%r102, %r23, %r101;
	ld.shared.f32 	%f186, [%r102];
	add.s32 	%r104, %r93, %r101;
	ld.shared.f32 	%f187, [%r104];
	fma.rn.f32 	%f188, %f186, %f187, %f432;
	add.f32 	%f189, %f433, %f186;
	ld.shared.f32 	%f190, [%r102+4];
	ld.shared.f32 	%f191, [%r104+4];
	fma.rn.f32 	%f192, %f190, %f191, %f188;
	add.f32 	%f193, %f189, %f190;
	ld.shared.f32 	%f194, [%r102+8];
	ld.shared.f32 	%f195, [%r104+8];
	fma.rn.f32 	%f196, %f194, %f195, %f192;
	add.f32 	%f197, %f193, %f194;
	ld.shared.f32 	%f198, [%r102+12];
	ld.shared.f32 	%f199, [%r104+12];
	fma.rn.f32 	%f432, %f198, %f199, %f196;
	add.f32 	%f433, %f197, %f198;
	add.s32 	%r187, %r187, 4;
$L__BB2_53:
	setp.eq.s32 	%p35, %r54, 0;
	@%p35 bra 	$L__BB2_58;
	setp.eq.s32 	%p36, %r54, 1;
	@%p36 bra 	$L__BB2_56;
	add.s32 	%r105, %r187, %r174;
	shl.b32 	%r106, %r105, 2;
	add.s32 	%r107, %r23, %r106;
	ld.shared.f32 	%f201, [%r107];
	add.s32 	%r109, %r93, %r106;
	ld.shared.f32 	%f202, [%r109];
	fma.rn.f32 	%f203, %f201, %f202, %f432;
	add.f32 	%f204, %f433, %f201;
	ld.shared.f32 	%f205, [%r107+4];
	ld.shared.f32 	%f206, [%r109+4];
	fma.rn.f32 	%f432, %f205, %f206, %f203;
	add.f32 	%f433, %f204, %f205;
	add.s32 	%r187, %r187, 2;
$L__BB2_56:
	setp.eq.s32 	%p37, %r55, 0;
	@%p37 bra 	$L__BB2_58;
	add.s32 	%r110, %r187, %r174;
	shl.b32 	%r111, %r110, 2;
	add.s32 	%r112, %r23, %r111;
	ld.shared.f32 	%f207, [%r112];
	add.s32 	%r114, %r93, %r111;
	ld.shared.f32 	%f208, [%r114];
	fma.rn.f32 	%f432, %f207, %f208, %f432;
	add.f32 	%f433, %f433, %f207;
$L__BB2_58:
	add.f32 	%f209, %f432, 0f00000000;
	add.f32 	%f434, %f209, 0f00000000;
	add.f32 	%f210, %f433, 0f00000000;
	add.f32 	%f435, %f210, 0f00000000;
$L__BB2_59:
	setp.neu.f32 	%p38, %f435, 0f00000000;
	div.rn.f32 	%f211, %f434, %f435;
	selp.f32 	%f212, %f211, 0f7FFFFFFF, %p38;
	mul.wide.s32 	%rd25, %r26, 4;
	add.s64 	%rd26, %rd1, %rd25;
	st.global.f32 	[%rd26], %f212;
$L__BB2_60:
	add.s32 	%r174, %r174, %r24;
	setp.lt.u32 	%p39, %r174, 128;
	add.s32 	%r26, %r174, %r1;
	setp.lt.s32 	%p40, %r26, %r65;
	and.pred  	%p41, %p39, %p40;
	@%p41 bra 	$L__BB2_45;
$L__BB2_61:
	ret;

}
	// .globl	edcf_apply_weights_tiled_f32_tile256
.visible .entry edcf_apply_weights_tiled_f32_tile256(
	.param .u64 .ptr .align 1 edcf_apply_weights_tiled_f32_tile256_param_0,
	.param .u64 .ptr .align 1 edcf_apply_weights_tiled_f32_tile256_param_1,
	.param .u32 edcf_apply_weights_tiled_f32_tile256_param_2,
	.param .u32 edcf_apply_weights_tiled_f32_tile256_param_3,
	.param .u32 edcf_apply_weights_tiled_f32_tile256_param_4,
	.param .u64 .ptr .align 1 edcf_apply_weights_tiled_f32_tile256_param_5
)
{
	.reg .pred 	%p<60>;
	.reg .b32 	%r<189>;
	.reg .b32 	%f<436>;
	.reg .b64 	%rd<33>;

	ld.param.u64 	%rd4, [edcf_apply_weights_tiled_f32_tile256_param_0];
	ld.param.u64 	%rd5, [edcf_apply_weights_tiled_f32_tile256_param_1];
	ld.param.u32 	%r65, [edcf_apply_weights_tiled_f32_tile256_param_2];
	ld.param.u32 	%r66, [edcf_apply_weights_tiled_f32_tile256_param_3];
	ld.param.u32 	%r67, [edcf_apply_weights_tiled_f32_tile256_param_4];
	ld.param.u64 	%rd6, [edcf_apply_weights_tiled_f32_tile256_param_5];
	cvta.to.global.u64 	%rd1, %rd6;
	cvta.to.global.u64 	%rd2, %rd5;
	cvta.to.global.u64 	%rd3, %rd4;
	mov.u32 	%r68, %ctaid.x;
	shl.b32 	%r1, %r68, 8;
	setp.ge.s32 	%p1, %r1, %r65;
	@%p1 bra 	$L__BB3_61;
	add.s32 	%r69, %r66, 258;
	shr.s32 	%r70, %r69, 31;
	shr.u32 	%r71, %r70, 30;
	add.s32 	%r72, %r69, %r71;
	shl.b32 	%r73, %r72, 2;
	and.b32  	%r2, %r73, -16;
	sub.s32 	%r74, %r1, %r66;
	add.s32 	%r3, %r74, 1;
	add.s32 	%r75, %r1, 255;
	add.s32 	%r76, %r65, -1;
	min.s32 	%r77, %r75, %r76;
	sub.s32 	%r4, %r77, %r3;
	add.s32 	%r78, %r4, 1;
	shr.s32 	%r79, %r78, 31;
	shr.u32 	%r80, %r79, 30;
	add.s32 	%r81, %r78, %r80;
	and.b32  	%r5, %r81, -4;
	mov.u32 	%r174, %tid.x;
	shl.b32 	%r171, %r174, 2;
	setp.ge.s32 	%p2, %r171, %r5;
	@%p2 bra 	$L__BB3_14;
	and.b32  	%r8, %r3, 3;
	mov.u32 	%r82, %ntid.x;
	shl.b32 	%r9, %r82, 2;
$L__BB3_3:
	setp.ne.s32 	%p3, %r8, 0;
	add.s32 	%r11, %r171, %r3;
	setp.lt.s32 	%p4, %r11, 0;
	add.s32 	%r12, %r11, 3;
	setp.ge.s32 	%p5, %r12, %r65;
	or.pred  	%p6, %p4, %p5;
	or.pred  	%p7, %p3, %p6;
	@%p7 bra 	$L__BB3_5;
	mul.wide.u32 	%rd19, %r11, 4;
	add.s64 	%rd20, %rd3, %rd19;
	add.s64 	%rd21, %rd2, %rd19;
	ld.global.nc.v4.f32 	{%f367, %f366, %f365, %f364}, [%rd20];
	ld.global.nc.v4.f32 	{%f371, %f370, %f369, %f368}, [%rd21];
	bra.uni 	$L__BB3_13;
$L__BB3_5:
	setp.lt.s32 	%p8, %r11, 0;
	setp.ge.s32 	%p9, %r11, %r65;
	mov.f32 	%f367, 0f00000000;
	or.pred  	%p10, %p8, %p9;
	mov.f32 	%f371, %f367;
	@%p10 bra 	$L__BB3_7;
	mul.wide.u32 	%rd7, %r11, 4;
	add.s64 	%rd8, %rd3, %rd7;
	ld.global.nc.f32 	%f367, [%rd8];
	add.s64 	%rd9, %rd2, %rd7;
	ld.global.nc.f32 	%f371, [%rd9];
$L__BB3_7:
	add.s32 	%r13, %r11, 1;
	setp.lt.s32 	%p11, %r11, -1;
	setp.ge.s32 	%p12, %r13, %r65;
	mov.f32 	%f366, 0f00000000;
	or.pred  	%p13, %p11, %p12;
	mov.f32 	%f370, %f366;
	@%p13 bra 	$L__BB3_9;
	mul.wide.u32 	%rd10, %r13, 4;
	add.s64 	%rd11, %rd3, %rd10;
	ld.global.nc.f32 	%f366, [%rd11];
	add.s64 	%rd12, %rd2, %rd10;
	ld.global.nc.f32 	%f370, [%rd12];
$L__BB3_9:
	add.s32 	%r14, %r11, 2;
	setp.lt.s32 	%p14, %r11, -2;
	setp.ge.s32 	%p15, %r14, %r65;
	mov.f32 	%f365, 0f00000000;
	or.pred  	%p16, %p14, %p15;
	mov.f32 	%f369, %f365;
	@%p16 bra 	$L__BB3_11;
	mul.wide.u32 	%rd13, %r14, 4;
	add.s64 	%rd14, %rd3, %rd13;
	ld.global.nc.f32 	%f365, [%rd14];
	add.s64 	%rd15, %rd2, %rd13;
	ld.global.nc.f32 	%f369, [%rd15];
$L__BB3_11:
	setp.ge.s32 	%p17, %r12, %r65;
	setp.lt.s32 	%p18, %r11, -3;
	mov.f32 	%f364, 0f00000000;
	or.pred  	%p19, %p18, %p17;
	mov.f32 	%f368, %f364;
	@%p19 bra 	$L__BB3_13;
	mul.wide.u32 	%rd16, %r12, 4;
	add.s64 	%rd17, %rd3, %rd16;
	ld.global.nc.f32 	%f364, [%rd17];
	add.s64 	%rd18, %rd2, %rd16;
	ld.global.nc.f32 	%f368, [%rd18];
$L__BB3_13:
	shl.b32 	%r83, %r171, 2;
	mov.u32 	%r84, smem_raw;
	add.s32 	%r85, %r84, %r83;
	st.shared.v4.f32 	[%r85], {%f367, %f366, %f365, %f364};
	add.s32 	%r86, %r85, %r2;
	st.shared.v4.f32 	[%r86], {%f371, %f370, %f369, %f368};
	add.s32 	%r171, %r171, %r9;
	setp.lt.s32 	%p20, %r171, %r5;
	@%p20 bra 	$L__BB3_3;
$L__BB3_14:
	add.s32 	%r172, %r5, %r174;
	setp.gt.s32 	%p21, %r172, %r4;
	@%p21 bra 	$L__BB3_19;
	mov.u32 	%r17, %ntid.x;
$L__BB3_16:
	add.s32 	%r19, %r172, %r3;
	setp.lt.s32 	%p22, %r19, 0;
	setp.ge.s32 	%p23, %r19, %r65;
	mov.f32 	%f372, 0f00000000;
	or.pred  	%p24, %p22, %p23;
	mov.f32 	%f373, %f372;
	@%p24 bra 	$L__BB3_18;
	mul.wide.u32 	%rd22, %r19, 4;
	add.s64 	%rd23, %rd3, %rd22;
	ld.global.nc.f32 	%f372, [%rd23];
	add.s64 	%rd24, %rd2, %rd22;
	ld.global.nc.f32 	%f373, [%rd24];
$L__BB3_18:
	shl.b32 	%r87, %r172, 2;
	mov.u32 	%r88, smem_raw;
	add.s32 	%r89, %r88, %r87;
	st.shared.f32 	[%r89], %f372;
	add.s32 	%r90, %r89, %r2;
	st.shared.f32 	[%r90], %f373;
	add.s32 	%r172, %r172, %r17;
	setp.le.s32 	%p25, %r172, %r4;
	@%p25 bra 	$L__BB3_16;
$L__BB3_19:
	bar.sync 	0;
	shl.b32 	%r91, %r66, 1;
	add.s32 	%r21, %r67, %r91;
	setp.gt.u32 	%p26, %r174, 255;
	add.s32 	%r26, %r174, %r1;
	setp.ge.s32 	%p27, %r26, %r65;
	or.pred  	%p28, %p26, %p27;
	@%p28 bra 	$L__BB3_61;
	mov.u32 	%r93, smem_raw;
	add.s32 	%r23, %r93, %r2;
	setp.lt.s32 	%p29, %r66, 4;
	mov.u32 	%r24, %ntid.x;
	@%p29 bra 	$L__BB3_44;
	add.s32 	%r25, %r66, -4;
$L__BB3_22:
	setp.lt.s32 	%p42, %r26, %r21;
	@%p42 bra 	$L__BB3_23;
	bra.uni 	$L__BB3_35;
$L__BB3_23:
	mul.wide.s32 	%rd31, %r26, 4;
	add.s64 	%rd32, %rd1, %rd31;
	mov.b32 	%r168, 2147483647;
	st.global.u32 	[%rd32], %r168;
$L__BB3_24:
	mov.u32 	%r169, %ntid.x;
	add.s32 	%r174, %r174, %r169;
	setp.lt.u32 	%p57, %r174, 256;
	add.s32 	%r26, %r174, %r1;
	setp.lt.s32 	%p58, %r26, %r65;
	and.pred  	%p59, %p57, %p58;
	@%p59 bra 	$L__BB3_22;
	bra.uni 	$L__BB3_61;
$L__BB3_25:
	sub.s32 	%r139, %r66, %r137;
	add.s32 	%r140, %r139, -5;
	setp.lt.u32 	%p49, %r140, 7;
	@%p49 bra 	$L__BB3_28;
	mov.b32 	%r179, 0;
$L__BB3_27:
	.pragma "nounroll";
	add.s32 	%r142, %r182, %r174;
	shl.b32 	%r143, %r142, 2;
	add.s32 	%r144, %r23, %r143;
	ld.shared.f32 	%f297, [%r144];
	mov.u32 	%r145, smem_raw;
	add.s32 	%r146, %r145, %r143;
	ld.shared.f32 	%f298, [%r146];
	fma.rn.f32 	%f299, %f297, %f298, %f412;
	add.f32 	%f300, %f416, %f297;
	ld.shared.f32 	%f301, [%r144+4];
	ld.shared.f32 	%f302, [%r146+4];
	fma.rn.f32 	%f303, %f301, %f302, %f299;
	add.f32 	%f304, %f300, %f301;
	ld.shared.f32 	%f305, [%r144+8];
	ld.shared.f32 	%f306, [%r146+8];
	fma.rn.f32 	%f307, %f305, %f306, %f303;
	add.f32 	%f308, %f304, %f305;
	ld.shared.f32 	%f309, [%r144+12];
	ld.shared.f32 	%f310, [%r146+12];
	fma.rn.f32 	%f311, %f309, %f310, %f307;
	add.f32 	%f312, %f308, %f309;
	ld.shared.f32 	%f313, [%r144+16];
	ld.shared.f32 	%f314, [%r146+16];
	fma.rn.f32 	%f315, %f313, %f314, %f311;
	add.f32 	%f316, %f312, %f313;
	ld.shared.f32 	%f317, [%r144+20];
	ld.shared.f32 	%f318, [%r146+20];
	fma.rn.f32 	%f319, %f317, %f318, %f315;
	add.f32 	%f320, %f316, %f317;
	ld.shared.f32 	%f321, [%r144+24];
	ld.shared.f32 	%f322, [%r146+24];
	fma.rn.f32 	%f323, %f321, %f322, %f319;
	add.f32 	%f324, %f320, %f321;
	ld.shared.f32 	%f325, [%r144+28];
	ld.shared.f32 	%f326, [%r146+28];
	fma.rn.f32 	%f412, %f325, %f326, %f323;
	add.f32 	%f416, %f324, %f325;
	add.s32 	%r182, %r182, 8;
	add.s32 	%r179, %r179, 8;
	setp.eq.s32 	%p50, %r179, 0;
	@%p50 bra 	$L__BB3_28;
	bra.uni 	$L__BB3_27;
$L__BB3_28:
	and.b32  	%r41, %r66, 3;
	setp.eq.s32 	%p51, %r41, 0;
	@%p51 bra 	$L__BB3_43;
	xor.b32  	%r147, %r66, 4;
	and.b32  	%r148, %r25, 4;
	sub.s32 	%r149, %r147, %r148;
	and.b32  	%r150, %r149, 7;
	add.s32 	%r151, %r150, -1;
	setp.lt.u32 	%p52, %r151, 3;
	@%p52 bra 	$L__BB3_31;
	add.s32 	%r152, %r182, %r174;
	shl.b32 	%r153, %r152, 2;
	add.s32 	%r154, %r23, %r153;
	ld.shared.f32 	%f327, [%r154];
	mov.u32 	%r155, smem_raw;
	add.s32 	%r156, %r155, %r153;
	ld.shared.f32 	%f328, [%r156];
	fma.rn.f32 	%f329, %f327, %f328, %f412;
	add.f32 	%f330, %f416, %f327;
	ld.shared.f32 	%f331, [%r154+4];
	ld.shared.f32 	%f332, [%r156+4];
	fma.rn.f32 	%f333, %f331, %f332, %f329;
	add.f32 	%f334, %f330, %f331;
	ld.shared.f32 	%f335, [%r154+8];
	ld.shared.f32 	%f336, [%r156+8];
	fma.rn.f32 	%f337, %f335, %f336, %f333;
	add.f32 	%f338, %f334, %f335;
	ld.shared.f32 	%f339, [%r154+12];
	ld.shared.f32 	%f340, [%r156+12];
	fma.rn.f32 	%f412, %f339, %f340, %f337;
	add.f32 	%f416, %f338, %f339;
	add.s32 	%r182, %r182, 4;
$L__BB3_31:
	setp.eq.s32 	%p53, %r41, 1;
	@%p53 bra 	$L__BB3_33;
	add.s32 	%r157, %r182, %r174;
	shl.b32 	%r158, %r157, 2;
	add.s32 	%r159, %r23, %r158;
	ld.shared.f32 	%f342, [%r159];
	mov.u32 	%r160, smem_raw;
	add.s32 	%r161, %r160, %r158;
	ld.shared.f32 	%f343, [%r161];
	fma.rn.f32 	%f344, %f342, %f343, %f412;
	add.f32 	%f345, %f416, %f342;
	ld.shared.f32 	%f346, [%r159+4];
	ld.shared.f32 	%f347, [%r161+4];
	fma.rn.f32 	%f412, %f346, %f347, %f344;
	add.f32 	%f416, %f345, %f346;
	add.s32 	%r182, %r182, 2;
$L__BB3_33:
	and.b32  	%r162, %r66, 1;
	setp.eq.b32 	%p54, %r162, 1;
	not.pred 	%p55, %p54;
	@%p55 bra 	$L__BB3_43;
	add.s32 	%r163, %r182, %r174;
	shl.b32 	%r164, %r163, 2;
	add.s32 	%r165, %r23, %r164;
	ld.shared.f32 	%f348, [%r165];
	mov.u32 	%r166, smem_raw;
	add.s32 	%r167, %r166, %r164;
	ld.shared.f32 	%f349, [%r167];
	fma.rn.f32 	%f412, %f348, %f349, %f412;
	add.f32 	%f416, %f416, %f348;
	bra.uni 	$L__BB3_43;
$L__BB3_35:
	setp.lt.u32 	%p43, %r25, 12;
	mov.f32 	%f419, 0f00000000;
	mov.b32 	%r183, 0;
	mov.f32 	%f418, %f419;
	mov.f32 	%f417, %f419;
	mov.f32 	%f416, %f419;
	mov.f32 	%f415, %f419;
	mov.f32 	%f414, %f419;
	mov.f32 	%f413, %f419;
	mov.f32 	%f412, %f419;
	@%p43 bra 	$L__BB3_38;
	shr.u32 	%r118, %r25, 2;
	add.s32 	%r119, %r118, 1;
	and.b32  	%r120, %r119, 2147483644;
	neg.s32 	%r176, %r120;
	shl.b32 	%r121, %r174, 2;
	mov.u32 	%r122, smem_raw;
	add.s32 	%r123, %r122, %r121;
	add.s32 	%r175, %r123, 60;
	mov.f32 	%f419, 0f00000000;
	mov.b32 	%r183, 0;
$L__BB3_37:
	add.s32 	%r124, %r175, %r2;
	ld.shared.f32 	%f216, [%r124+-60];
	ld.shared.f32 	%f217, [%r124+-56];
	ld.shared.f32 	%f218, [%r124+-52];
	ld.shared.f32 	%f219, [%r124+-48];
	ld.shared.f32 	%f220, [%r175+-60];
	ld.shared.f32 	%f221, [%r175+-56];
	ld.shared.f32 	%f222, [%r175+-52];
	ld.shared.f32 	%f223, [%r175+-48];
	fma.rn.f32 	%f224, %f216, %f220, %f412;
	fma.rn.f32 	%f225, %f217, %f221, %f413;
	fma.rn.f32 	%f226, %f218, %f222, %f414;
	fma.rn.f32 	%f227, %f219, %f223, %f415;
	add.f32 	%f228, %f416, %f216;
	add.f32 	%f229, %f417, %f217;
	add.f32 	%f230, %f418, %f218;
	add.f32 	%f231, %f419, %f219;
	ld.shared.f32 	%f232, [%r124+-44];
	ld.shared.f32 	%f233, [%r124+-40];
	ld.shared.f32 	%f234, [%r124+-36];
	ld.shared.f32 	%f235, [%r124+-32];
	ld.shared.f32 	%f236, [%r175+-44];
	ld.shared.f32 	%f237, [%r175+-40];
	ld.shared.f32 	%f238, [%r175+-36];
	ld.shared.f32 	%f239, [%r175+-32];
	fma.rn.f32 	%f240, %f232, %f236, %f224;
	fma.rn.f32 	%f241, %f233, %f237, %f225;
	fma.rn.f32 	%f242, %f234, %f238, %f226;
	fma.rn.f32 	%f243, %f235, %f239, %f227;
	add.f32 	%f244, %f228, %f232;
	add.f32 	%f245, %f229, %f233;
	add.f32 	%f246, %f230, %f234;
	add.f32 	%f247, %f231, %f235;
	ld.shared.f32 	%f248, [%r124+-28];
	ld.shared.f32 	%f249, [%r124+-24];
	ld.shared.f32 	%f250, [%r124+-20];
	ld.shared.f32 	%f251, [%r124+-16];
	ld.shared.f32 	%f252, [%r175+-28];
	ld.shared.f32 	%f253, [%r175+-24];
	ld.shared.f32 	%f254, [%r175+-20];
	ld.shared.f32 	%f255, [%r175+-16];
	fma.rn.f32 	%f256, %f248, %f252, %f240;
	fma.rn.f32 	%f257, %f249, %f253, %f241;
	fma.rn.f32 	%f258, %f250, %f254, %f242;
	fma.rn.f32 	%f259, %f251, %f255, %f243;
	add.f32 	%f260, %f244, %f248;
	add.f32 	%f261, %f245, %f249;
	add.f32 	%f262, %f246, %f250;
	add.f32 	%f263, %f247, %f251;
	ld.shared.f32 	%f264, [%r124+-12];
	ld.shared.f32 	%f265, [%r124+-8];
	ld.shared.f32 	%f266, [%r124+-4];
	ld.shared.f32 	%f267, [%r124];
	ld.shared.f32 	%f268, [%r175+-12];
	ld.shared.f32 	%f269, [%r175+-8];
	ld.shared.f32 	%f270, [%r175+-4];
	ld.shared.f32 	%f271, [%r175];
	fma.rn.f32 	%f412, %f264, %f268, %f256;
	fma.rn.f32 	%f413, %f265, %f269, %f257;
	fma.rn.f32 	%f414, %f266, %f270, %f258;
	fma.rn.f32 	%f415, %f267, %f271, %f259;
	add.f32 	%f416, %f260, %f264;
	add.f32 	%f417, %f261, %f265;
	add.f32 	%f418, %f262, %f266;
	add.f32 	%f419, %f263, %f267;
	add.s32 	%r183, %r183, 16;
	add.s32 	%r176, %r176, 4;
	add.s32 	%r175, %r175, 64;
	setp.eq.s32 	%p44, %r176, 0;
	@%p44 bra 	$L__BB3_38;
	bra.uni 	$L__BB3_37;
$L__BB3_38:
	shr.u32 	%r125, %r25, 2;
	add.s32 	%r126, %r125, 1;
	and.b32  	%r127, %r126, 3;
	setp.eq.s32 	%p45, %r127, 0;
	@%p45 bra 	$L__BB3_42;
	setp.eq.s32 	%p46, %r127, 1;
	add.s32 	%r131, %r183, %r174;
	shl.b32 	%r132, %r131, 2;
	add.s32 	%r49, %r23, %r132;
	ld.shared.f32 	%f272, [%r49];
	ld.shared.f32 	%f273, [%r49+4];
	ld.shared.f32 	%f274, [%r49+8];
	ld.shared.f32 	%f275, [%r49+12];
	mov.u32 	%r133, smem_raw;
	add.s32 	%r50, %r133, %r132;
	ld.shared.f32 	%f276, [%r50];
	ld.shared.f32 	%f277, [%r50+4];
	ld.shared.f32 	%f278, [%r50+8];
	ld.shared.f32 	%f279, [%r50+12];
	fma.rn.f32 	%f412, %f272, %f276, %f412;
	fma.rn.f32 	%f413, %f273, %f277, %f413;
	fma.rn.f32 	%f414, %f274, %f278, %f414;
	fma.rn.f32 	%f415, %f275, %f279, %f415;
	add.f32 	%f416, %f416, %f272;
	add.f32 	%f417, %f417, %f273;
	add.f32 	%f418, %f418, %f274;
	add.f32 	%f419, %f419, %f275;
	@%p46 bra 	$L__BB3_42;
	setp.eq.s32 	%p47, %r127, 2;
	ld.shared.f32 	%f280, [%r49+16];
	ld.shared.f32 	%f281, [%r49+20];
	ld.shared.f32 	%f282, [%r49+24];
	ld.shared.f32 	%f283, [%r49+28];
	ld.shared.f32 	%f284, [%r50+16];
	ld.shared.f32 	%f285, [%r50+20];
	ld.shared.f32 	%f286, [%r50+24];
	ld.shared.f32 	%f287, [%r50+28];
	fma.rn.f32 	%f412, %f280, %f284, %f412;
	fma.rn.f32 	%f413, %f281, %f285, %f413;
	fma.rn.f32 	%f414, %f282, %f286, %f414;
	fma.rn.f32 	%f415, %f283, %f287, %f415;
	add.f32 	%f416, %f416, %f280;
	add.f32 	%f417, %f417, %f281;
	add.f32 	%f418, %f418, %f282;
	add.f32 	%f419, %f419, %f283;
	@%p47 bra 	$L__BB3_42;
	ld.shared.f32 	%f288, [%r49+32];
	ld.shared.f32 	%f289, [%r49+36];
	ld.shared.f32 	%f290, [%r49+40];
	ld.shared.f32 	%f291, [%r49+44];
	ld.shared.f32 	%f292, [%r50+32];
	ld.shared.f32 	%f293, [%r50+36];
	ld.shared.f32 	%f294, [%r50+40];
	ld.shared.f32 	%f295, [%r50+44];
	fma.rn.f32 	%f412, %f288, %f292, %f412;
	fma.rn.f32 	%f413, %f289, %f293, %f413;
	fma.rn.f32 	%f414, %f290, %f294, %f414;
	fma.rn.f32 	%f415, %f291, %f295, %f415;
	add.f32 	%f416, %f416, %f288;
	add.f32 	%f417, %f417, %f289;
	add.f32 	%f418, %f418, %f290;
	add.f32 	%f419, %f419, %f291;
$L__BB3_42:
	and.b32  	%r137, %r25, -4;
	add.s32 	%r182, %r137, 4;
	setp.lt.u32 	%p48, %r182, %r66;
	@%p48 bra 	$L__BB3_25;
$L__BB3_43:
	add.f32 	%f350, %f413, %f412;
	add.f32 	%f351, %f414, %f415;
	add.f32 	%f352, %f351, %f350;
	add.f32 	%f353, %f417, %f416;
	add.f32 	%f354, %f418, %f419;
	add.f32 	%f355, %f354, %f353;
	setp.neu.f32 	%p56, %f355, 0f00000000;
	div.rn.f32 	%f356, %f352, %f355;
	selp.f32 	%f357, %f356, 0f7FFFFFFF, %p56;
	mul.wide.s32 	%rd29, %r26, 4;
	add.s64 	%rd30, %rd1, %rd29;
	st.global.f32 	[%rd30], %f357;
	bra.uni 	$L__BB3_24;
$L__BB3_44:
	and.b32  	%r52, %r66, 7;
	add.s32 	%r53, %r52, -1;
	and.b32  	%r54, %r66, 3;
	and.b32  	%r55, %r66, 1;
$L__BB3_45:
	setp.ge.s32 	%p30, %r26, %r21;
	@%p30 bra 	$L__BB3_47;
	mul.wide.s32 	%rd27, %r26, 4;
	add.s64 	%rd28, %rd1, %rd27;
	mov.b32 	%r115, 2147483647;
	st.global.u32 	[%rd28], %r115;
	bra.uni 	$L__BB3_60;
$L__BB3_47:
	setp.lt.s32 	%p31, %r66, 1;
	mov.f32 	%f434, 0f00000000;
	mov.f32 	%f435, %f434;
	@%p31 bra 	$L__BB3_59;
	setp.lt.u32 	%p32, %r66, 8;
	mov.f32 	%f433, 0f00000000;
	mov.b32 	%r187, 0;
	mov.f32 	%f432, %f433;
	@%p32 bra 	$L__BB3_50;
	shl.b32 	%r96, %r174, 2;
	add.s32 	%r97, %r23, %r96;
	ld.shared.f32 	%f155, [%r97];
	add.s32 	%r99, %r93, %r96;
	ld.shared.f32 	%f156, [%r99];
	fma.rn.f32 	%f157, %f155, %f156, 0f00000000;
	add.f32 	%f158, %f155, 0f00000000;
	ld.shared.f32 	%f159, [%r97+4];
	ld.shared.f32 	%f160, [%r99+4];
	fma.rn.f32 	%f161, %f159, %f160, %f157;
	add.f32 	%f162, %f158, %f159;
	ld.shared.f32 	%f163, [%r97+8];
	ld.shared.f32 	%f164, [%r99+8];
	fma.rn.f32 	%f165, %f163, %f164, %f161;
	add.f32 	%f166, %f162, %f163;
	ld.shared.f32 	%f167, [%r97+12];
	ld.shared.f32 	%f168, [%r99+12];
	fma.rn.f32 	%f169, %f167, %f168, %f165;
	add.f32 	%f170, %f166, %f167;
	ld.shared.f32 	%f171, [%r97+16];
	ld.shared.f32 	%f172, [%r99+16];
	fma.rn.f32 	%f173, %f171, %f172, %f169;
	add.f32 	%f174, %f170, %f171;
	ld.shared.f32 	%f175, [%r97+20];
	ld.shared.f32 	%f176, [%r99+20];
	fma.rn.f32 	%f177, %f175, %f176, %f173;
	add.f32 	%f178, %f174, %f175;
	ld.shared.f32 	%f179, [%r97+24];
	ld.shared.f32 	%f180, [%r99+24];
	fma.rn.f32 	%f181, %f179, %f180, %f177;
	add.f32 	%f182, %f178, %f179;
	ld.shared.f32 	%f183, [%r97+28];
	ld.shared.f32 	%f184, [%r99+28];
	fma.rn.f32 	%f432, %f183, %f184, %f181;
	add.f32 	%f433, %f182, %f183;
	mov.b32 	%r187, 8;
$L__BB3_50:
	setp.eq.s32 	%p33, %r52, 0;
	@%p33 bra 	$L__BB3_58;
	setp.lt.u32 	%p34, %r53, 3;
	@%p34 bra 	$L__BB3_53;
	add.s32 	%r100, %r187, %r174;
	shl.b32 	%r101, %r100, 2;
	add.s32 	%r102, %r23, %r101;
	ld.shared.f32 	%f186, [%r102];
	add.s32 	%r104, %r93, %r101;
	ld.shared.f32 	%f187, [%r104];
	fma.rn.f32 	%f188, %f186, %f187, %f432;
	add.f32 	%f189, %f433, %f186;
	ld.shared.f32 	%f190, [%r102+4];
	ld.shared.f32 	%f191, [%r104+4];
	fma.rn.f32 	%f192, %f190, %f191, %f188;
	add.f32 	%f193, %f189, %f190;
	ld.shared.f32 	%f194, [%r102+8];
	ld.shared.f32 	%f195, [%r104+8];
	fma.rn.f32 	%f196, %f194, %f195, %f192;
	add.f32 	%f197, %f193, %f194;
	ld.shared.f32 	%f198, [%r102+12];
	ld.shared.f32 	%f199, [%r104+12];
	fma.rn.f32 	%f432, %f198, %f199, %f196;
	add.f32 	%f433, %f197, %f198;
	add.s32 	%r187, %r187, 4;
$L__BB3_53:
	setp.eq.s32 	%p35, %r54, 0;
	@%p35 bra 	$L__BB3_58;
	setp.eq.s32 	%p36, %r54, 1;
	@%p36 bra 	$L__BB3_56;
	add.s32 	%r105, %r187, %r174;
	shl.b32 	%r106, %r105, 2;
	add.s32 	%r107, %r23, %r106;
	ld.shared.f32 	%f201, [%r107];
	add.s32 	%r109, %r93, %r106;
	ld.shared.f32 	%f202, [%r109];
	fma.rn.f32 	%f203, %f201, %f202, %f432;
	add.f32 	%f204, %f433, %f201;
	ld.shared.f32 	%f205, [%r107+4];
	ld.shared.f32 	%f206, [%r109+4];
	fma.rn.f32 	%f432, %f205, %f206, %f203;
	add.f32 	%f433, %f204, %f205;
	add.s32 	%r187, %r187, 2;
$L__BB3_56:
	setp.eq.s32 	%p37, %r55, 0;
	@%p37 bra 	$L__BB3_58;
	add.s32 	%r110, %r187, %r174;
	shl.b32 	%r111, %r110, 2;
	add.s32 	%r112, %r23, %r111;
	ld.shared.f32 	%f207, [%r112];
	add.s32 	%r114, %r93, %r111;
	ld.shared.f32 	%f208, [%r114];
	fma.rn.f32 	%f432, %f207, %f208, %f432;
	add.f32 	%f433, %f433, %f207;
$L__BB3_58:
	add.f32 	%f209, %f432, 0f00000000;
	add.f32 	%f434, %f209, 0f00000000;
	add.f32 	%f210, %f433, 0f00000000;
	add.f32 	%f435, %f210, 0f00000000;
$L__BB3_59:
	setp.neu.f32 	%p38, %f435, 0f00000000;
	div.rn.f32 	%f211, %f434, %f435;
	selp.f32 	%f212, %f211, 0f7FFFFFFF, %p38;
	mul.wide.s32 	%rd25, %r26, 4;
	add.s64 	%rd26, %rd1, %rd25;
	st.global.f32 	[%rd26], %f212;
$L__BB3_60:
	add.s32 	%r174, %r174, %r24;
	setp.lt.u32 	%p39, %r174, 256;
	add.s32 	%r26, %r174, %r1;
	setp.lt.s32 	%p40, %r26, %r65;
	and.pred  	%p41, %p39, %p40;
	@%p41 bra 	$L__BB3_45;
$L__BB3_61:
	ret;

}
	// .globl	edcf_apply_weights_tiled_f32_tile512
.visible .entry edcf_apply_weights_tiled_f32_tile512(
	.param .u64 .ptr .align 1 edcf_apply_weights_tiled_f32_tile512_param_0,
	.param .u64 .ptr .align 1 edcf_apply_weights_tiled_f32_tile512_param_1,
	.param .u32 edcf_apply_weights_tiled_f32_tile512_param_2,
	.param .u32 edcf_apply_weights_tiled_f32_tile512_param_3,
	.param .u32 edcf_apply_weights_tiled_f32_tile512_param_4,
	.param .u64 .ptr .align 1 edcf_apply_weights_tiled_f32_tile512_param_5
)
{
	.reg .pred 	%p<60>;
	.reg .b32 	%r<189>;
	.reg .b32 	%f<436>;
	.reg .b64 	%rd<33>;

	ld.param.u64 	%rd4, [edcf_apply_weights_tiled_f32_tile512_param_0];
	ld.param.u64 	%rd5, [edcf_apply_weights_tiled_f32_tile512_param_1];
	ld.param.u32 	%r65, [edcf_apply_weights_tiled_f32_tile512_param_2];
	ld.param.u32 	%r66, [edcf_apply_weights_tiled_f32_tile512_param_3];
	ld.param.u32 	%r67, [edcf_apply_weights_tiled_f32_tile512_param_4];
	ld.param.u64 	%rd6, [edcf_apply_weights_tiled_f32_tile512_param_5];
	cvta.to.global.u64 	%rd1, %rd6;
	cvta.to.global.u64 	%rd2, %rd5;
	cvta.to.global.u64 	%rd3, %rd4;
	mov.u32 	%r68, %ctaid.x;
	shl.b32 	%r1, %r68, 9;
	setp.ge.s32 	%p1, %r1, %r65;
	@%p1 bra 	$L__BB4_61;
	add.s32 	%r69, %r66, 514;
	shr.s32 	%r70, %r69, 31;
	shr.u32 	%r71, %r70, 30;
	add.s32 	%r72, %r69, %r71;
	shl.b32 	%r73, %r72, 2;
	and.b32  	%r2, %r73, -16;
	sub.s32 	%r74, %r1, %r66;
	add.s32 	%r3, %r74, 1;
	add.s32 	%r75, %r1, 511;
	add.s32 	%r76, %r65, -1;
	min.s32 	%r77, %r75, %r76;
	sub.s32 	%r4, %r77, %r3;
	add.s32 	%r78, %r4, 1;
	shr.s32 	%r79, %r78, 31;
	shr.u32 	%r80, %r79, 30;
	add.s32 	%r81, %r78, %r80;
	and.b32  	%r5, %r81, -4;
	mov.u32 	%r174, %tid.x;
	shl.b32 	%r171, %r174, 2;
	setp.ge.s32 	%p2, %r171, %r5;
	@%p2 bra 	$L__BB4_14;
	and.b32  	%r8, %r3, 3;
	mov.u32 	%r82, %ntid.x;
	shl.b32 	%r9, %r82, 2;
$L__BB4_3:
	setp.ne.s32 	%p3, %r8, 0;
	add.s32 	%r11, %r171, %r3;
	setp.lt.s32 	%p4, %r11, 0;
	add.s32 	%r12, %r11, 3;
	setp.ge.s32 	%p5, %r12, %r65;
	or.pred  	%p6, %p4, %p5;
	or.pred  	%p7, %p3, %p6;
	@%p7 bra 	$L__BB4_5;
	mul.wide.u32 	%rd19, %r11, 4;
	add.s64 	%rd20, %rd3, %rd19;
	add.s64 	%rd21, %rd2, %rd19;
	ld.global.nc.v4.f32 	{%f367, %f366, %f365, %f364}, [%rd20];
	ld.global.nc.v4.f32 	{%f371, %f370, %f369, %f368}, [%rd21];
	bra.uni 	$L__BB4_13;
$L__BB4_5:
	setp.lt.s32 	%p8, %r11, 0;
	setp.ge.s32 	%p9, %r11, %r65;
	mov.f32 	%f367, 0f00000000;
	or.pred  	%p10, %p8, %p9;
	mov.f32 	%f371, %f367;
	@%p10 bra 	$L__BB4_7;
	mul.wide.u32 	%rd7, %r11, 4;
	add.s64 	%rd8, %rd3, %rd7;
	ld.global.nc.f32 	%f367, [%rd8];
	add.s64 	%rd9, %rd2, %rd7;
	ld.global.nc.f32 	%f371, [%rd9];
$L__BB4_7:
	add.s32 	%r13, %r11, 1;
	setp.lt.s32 	%p11, %r11, -1;
	setp.ge.s32 	%p12, %r13, %r65;
	mov.f32 	%f366, 0f00000000;
	or.pred  	%p13, %p11, %p12;
	mov.f32 	%f370, %f366;
	@%p13 bra 	$L__BB4_9;
	mul.wide.u32 	%rd10, %r13, 4;
	add.s64 	%rd11, %rd3, %rd10;
	ld.global.nc.f32 	%f366, [%rd11];
	add.s64 	%rd12, %rd2, %rd10;
	ld.global.nc.f32 	%f370, [%rd12];
$L__BB4_9:
	add.s32 	%r14, %r11, 2;
	setp.lt.s32 	%p14, %r11, -2;
	setp.ge.s32 	%p15, %r14, %r65;
	mov.f32 	%f365, 0f00000000;
	or.pred  	%p16, %p14, %p15;
	mov.f32 	%f369, %f365;
	@%p16 bra 	$L__BB4_11;
	mul.wide.u32 	%rd13, %r14, 4;
	add.s64 	%rd14, %rd3, %rd13;
	ld.global.nc.f32 	%f365, [%rd14];
	add.s64 	%rd15, %rd2, %rd13;
	ld.global.nc.f32 	%f369, [%rd15];
$L__BB4_11:
	setp.ge.s32 	%p17, %r12, %r65;
	setp.lt.s32 	%p18, %r11, -3;
	mov.f32 	%f364, 0f00000000;
	or.pred  	%p19, %p18, %p17;
	mov.f32 	%f368, %f364;
	@%p19 bra 	$L__BB4_13;
	mul.wide.u32 	%rd16, %r12, 4;
	add.s64 	%rd17, %rd3, %rd16;
	ld.global.nc.f32 	%f364, [%rd17];
	add.s64 	%rd18, %rd2, %rd16;
	ld.global.nc.f32 	%f368, [%rd18];
$L__BB4_13:
	shl.b32 	%r83, %r171, 2;
	mov.u32 	%r84, smem_raw;
	add.s32 	%r85, %r84, %r83;
	st.shared.v4.f32 	[%r85], {%f367, %f366, %f365, %f364};
	add.s32 	%r86, %r85, %r2;
	st.shared.v4.f32 	[%r86], {%f371, %f370, %f369, %f368};
	add.s32 	%r171, %r171, %r9;
	setp.lt.s32 	%p20, %r171, %r5;
	@%p20 bra 	$L__BB4_3;
$L__BB4_14:
	add.s32 	%r172, %r5, %r174;
	setp.gt.s32 	%p21, %r172, %r4;
	@%p21 bra 	$L__BB4_19;
	mov.u32 	%r17, %ntid.x;
$L__BB4_16:
	add.s32 	%r19, %r172, %r3;
	setp.lt.s32 	%p22, %r19, 0;
	setp.ge.s32 	%p23, %r19, %r65;
	mov.f32 	%f372, 0f00000000;
	or.pred  	%p24, %p22, %p23;
	mov.f32 	%f373, %f372;
	@%p24 bra 	$L__BB4_18;
	mul.wide.u32 	%rd22, %r19, 4;
	add.s64 	%rd23, %rd3, %rd22;
	ld.global.nc.f32 	%f372, [%rd23];
	add.s64 	%rd24, %rd2, %rd22;
	ld.global.nc.f32 	%f373, [%rd24];
$L__BB4_18:
	shl.b32 	%r87, %r172, 2;
	mov.u32 	%r88, smem_raw;
	add.s32 	%r89, %r88, %r87;
	st.shared.f32 	[%r89], %f372;
	add.s32 	%r90, %r89, %r2;
	st.shared.f32 	[%r90], %f373;
	add.s32 	%r172, %r172, %r17;
	setp.le.s32 	%p25, %r172, %r4;
	@%p25 bra 	$L__BB4_16;
$L__BB4_19:
	bar.sync 	0;
	shl.b32 	%r91, %r66, 1;
	add.s32 	%r21, %r67, %r91;
	setp.gt.u32 	%p26, %r174, 511;
	add.s32 	%r26, %r174, %r1;
	setp.ge.s32 	%p27, %r26, %r65;
	or.pred  	%p28, %p26, %p27;
	@%p28 bra 	$L__BB4_61;
	mov.u32 	%r93, smem_raw;
	add.s32 	%r23, %r93, %r2;
	setp.lt.s32 	%p29, %r66, 4;
	mov.u32 	%r24, %ntid.x;
	@%p29 bra 	$L__BB4_44;
	add.s32 	%r25, %r66, -4;
$L__BB4_22:
	setp.lt.s32 	%p42, %r26, %r21;
	@%p42 bra 	$L__BB4_23;
	bra.uni 	$L__BB4_35;
$L__BB4_23:
	mul.wide.s32 	%rd31, %r26, 4;
	add.s64 	%rd32, %rd1, %rd31;
	mov.b32 	%r168, 2147483647;
	st.global.u32 	[%rd32], %r168;
$L__BB4_24:
	mov.u32 	%r169, %ntid.x;
	add.s32 	%r174, %r174, %r169;
	setp.lt.u32 	%p57, %r174, 512;
	add.s32 	%r26, %r174, %r1;
	setp.lt.s32 	%p58, %r26, %r65;
	and.pred  	%p59, %p57, %p58;
	@%p59 bra 	$L__BB4_22;
	bra.uni 	$L__BB4_61;
$L__BB4_25:
	sub.s32 	%r139, %r66, %r137;
	add.s32 	%r140, %r139, -5;
	setp.lt.u32 	%p49, %r140, 7;
	@%p49 bra 	$L__BB4_28;
	mov.b32 	%r179, 0;
$L__BB4_27:
	.pragma "nounroll";
	add.s32 	%r142, %r182, %r174;
	shl.b32 	%r143, %r142, 2;
	add.s32 	%r144, %r23, %r143;
	ld.shared.f32 	%f297, [%r144];
	mov.u32 	%r145, smem_raw;
	add.s32 	%r146, %r145, %r143;
	ld.shared.f32 	%f298, [%r146];
	fma.rn.f32 	%f299, %f297, %f298, %f412;
	add.f32 	%f300, %f416, %f297;
	ld.shared.f32 	%f301, [%r144+4];
	ld.shared.f32 	%f302, [%r146+4];
	fma.rn.f32 	%f303, %f301, %f302, %f299;
	add.f32 	%f304, %f300, %f301;
	ld.shared.f32 	%f305, [%r144+8];
	ld.shared.f32 	%f306, [%r146+8];
	fma.rn.f32 	%f307, %f305, %f306, %f303;
	add.f32 	%f308, %f304, %f305;
	ld.shared.f32 	%f309, [%r144+12];
	ld.shared.f32 	%f310, [%r146+12];
	fma.rn.f32 	%f311, %f309, %f310, %f307;
	add.f32 	%f312, %f308, %f309;
	ld.shared.f32 	%f313, [%r144+16];
	ld.shared.f32 	%f314, [%r146+16];
	fma.rn.f32 	%f315, %f313, %f314, %f311;
	add.f32 	%f316, %f312, %f313;
	ld.shared.f32 	%f317, [%r144+20];
	ld.shared.f32 	%f318, [%r146+20];
	fma.rn.f32 	%f319, %f317, %f318, %f315;
	add.f32 	%f320, %f316, %f317;
	ld.shared.f32 	%f321, [%r144+24];
	ld.shared.f32 	%f322, [%r146+24];
	fma.rn.f32 	%f323, %f321, %f322, %f319;
	add.f32 	%f324, %f320, %f321;
	ld.shared.f32 	%f325, [%r144+28];
	ld.shared.f32 	%f326, [%r146+28];
	fma.rn.f32 	%f412, %f325, %f326, %f323;
	add.f32 	%f416, %f324, %f325;
	add.s32 	%r182, %r182, 8;
	add.s32 	%r179, %r179, 8;
	setp.eq.s32 	%p50, %r179, 0;
	@%p50 bra 	$L__BB4_28;
	bra.uni 	$L__BB4_27;
$L__BB4_28:
	and.b32  	%r41, %r66, 3;
	setp.eq.s32 	%p51, %r41, 0;
	@%p51 bra 	$L__BB4_43;
	xor.b32  	%r147, %r66, 4;
	and.b32  	%r148, %r25, 4;
	sub.s32 	%r149, %r147, %r148;
	and.b32  	%r150, %r149, 7;
	add.s32 	%r151, %r150, -1;
	setp.lt.u32 	%p52, %r151, 3;
	@%p52 bra 	$L__BB4_31;
	add.s32 	%r152, %r182, %r174;
	shl.b32 	%r153, %r152, 2;
	add.s32 	%r154, %r23, %r153;
	ld.shared.f32 	%f327, [%r154];
	mov.u32 	%r155, smem_raw;
	add.s32 	%r156, %r155, %r153;
	ld.shared.f32 	%f328, [%r156];
	fma.rn.f32 	%f329, %f327, %f328, %f412;
	add.f32 	%f330, %f416, %f327;
	ld.shared.f32 	%f331, [%r154+4];
	ld.shared.f32 	%f332, [%r156+4];
	fma.rn.f32 	%f333, %f331, %f332, %f329;
	add.f32 	%f334, %f330, %f331;
	ld.shared.f32 	%f335, [%r154+8];
	ld.shared.f32 	%f336, [%r156+8];
	fma.rn.f32 	%f337, %f335, %f336, %f333;
	add.f32 	%f338, %f334, %f335;
	ld.shared.f32 	%f339, [%r154+12];
	ld.shared.f32 	%f340, [%r156+12];
	fma.rn.f32 	%f412, %f339, %f340, %f337;
	add.f32 	%f416, %f338, %f339;
	add.s32 	%r182, %r182, 4;
$L__BB4_31:
	setp.eq.s32 	%p53, %r41, 1;
	@%p53 bra 	$L__BB4_33;
	add.s32 	%r157, %r182, %r174;
	shl.b32 	%r158, %r157, 2;
	add.s32 	%r159, %r23, %r158;
	ld.shared.f32 	%f342, [%r159];
	mov.u32 	%r160, smem_raw;
	add.s32 	%r161, %r160, %r158;
	ld.shared.f32 	%f343, [%r161];
	fma.rn.f32 	%f344, %f342, %f343, %f412;
	add.f32 	%f345, %f416, %f342;
	ld.shared.f32 	%f346, [%r159+4];
	ld.shared.f32 	%f347, [%r161+4];
	fma.rn.f32 	%f412, %f346, %f347, %f344;
	add.f32 	%f416, %f345, %f346;
	add.s32 	%r182, %r182, 2;
$L__BB4_33:
	and.b32  	%r162, %r66, 1;
	setp.eq.b32 	%p54, %r162, 1;
	not.pred 	%p55, %p54;
	@%p55 bra 	$L__BB4_43;
	add.s32 	%r163, %r182, %r174;
	shl.b32 	%r164, %r163, 2;
	add.s32 	%r165, %r23, %r164;
	ld.shared.f32 	%f348, [%r165];
	mov.u32 	%r166, smem_raw;
	add.s32 	%r167, %r166, %r164;
	ld.shared.f32 	%f349, [%r167];
	fma.rn.f32 	%f412, %f348, %f349, %f412;
	add.f32 	%f416, %f416, %f348;
	bra.uni 	$L__BB4_43;
$L__BB4_35:
	setp.lt.u32 	%p43, %r25, 12;
	mov.f32 	%f419, 0f00000000;
	mov.b32 	%r183, 0;
	mov.f32 	%f418, %f419;
	mov.f32 	%f417, %f419;
	mov.f32 	%f416, %f419;
	mov.f32 	%f415, %f419;
	mov.f32 	%f414, %f419;
	mov.f32 	%f413, %f419;
	mov.f32 	%f412, %f419;
	@%p43 bra 	$L__BB4_38;
	shr.u32 	%r118, %r25, 2;
	add.s32 	%r119, %r118, 1;
	and.b32  	%r120, %r119, 2147483644;
	neg.s32 	%r176, %r120;
	shl.b32 	%r121, %r174, 2;
	mov.u32 	%r122, smem_raw;
	add.s32 	%r123, %r122, %r121;
	add.s32 	%r175, %r123, 60;
	mov.f32 	%f419, 0f00000000;
	mov.b32 	%r183, 0;
$L__BB4_37:
	add.s32 	%r124, %r175, %r2;
	ld.shared.f32 	%f216, [%r124+-60];
	ld.shared.f32 	%f217, [%r124+-56];
	ld.shared.f32 	%f218, [%r124+-52];
	ld.shared.f32 	%f219, [%r124+-48];
	ld.shared.f32 	%f220, [%r175+-60];
	ld.shared.f32 	%f221, [%r175+-56];
	ld.shared.f32 	%f222, [%r175+-52];
	ld.shared.f32 	%f223, [%r175+-48];
	fma.rn.f32 	%f224, %f216, %f220, %f412;
	fma.rn.f32 	%f225, %f217, %f221, %f413;
	fma.rn.f32 	%f226, %f218, %f222, %f414;
	fma.rn.f32 	%f227, %f219, %f223, %f415;
	add.f32 	%f228, %f416, %f216;
	add.f32 	%f229, %f417, %f217;
	add.f32 	%f230, %f418, %f218;
	add.f32 	%f231, %f419, %f219;
	ld.shared.f32 	%f232, [%r124+-44];
	ld.shared.f32 	%f233, [%r124+-40];
	ld.shared.f32 	%f234, [%r124+-36];
	ld.shared.f32 	%f235, [%r124+-32];
	ld.shared.f32 	%f236, [%r175+-44];
	ld.shared.f32 	%f237, [%r175+-40];
	ld.shared.f32 	%f238, [%r175+-36];
	ld.shared.f32 	%f239, [%r175+-32];
	fma.rn.f32 	%f240, %f232, %f236, %f224;
	fma.rn.f32 	%f241, %f233, %f237, %f225;
	fma.rn.f32 	%f242, %f234, %f238, %f226;
	fma.rn.f32 	%f243, %f235, %f239, %f227;
	add.f32 	%f244, %f228, %f232;
	add.f32 	%f245, %f229, %f233;
	add.f32 	%f246, %f230, %f234;
	add.f32 	%f247, %f231, %f235;
	ld.shared.f32 	%f248, [%r124+-28];
	ld.shared.f32 	%f249, [%r124+-24];
	ld.shared.f32 	%f250, [%r124+-20];
	ld.shared.f32 	%f251, [%r124+-16];
	ld.shared.f32 	%f252, [%r175+-28];
	ld.shared.f32 	%f253, [%r175+-24];
	ld.shared.f32 	%f254, [%r175+-20];
	ld.shared.f32 	%f255, [%r175+-16];
	fma.rn.f32 	%f256, %f248, %f252, %f240;
	fma.rn.f32 	%f257, %f249, %f253, %f241;
	fma.rn.f32 	%f258, %f250, %f254, %f242;
	fma.rn.f32 	%f259, %f251, %f255, %f243;
	add.f32 	%f260, %f244, %f248;
	add.f32 	%f261, %f245, %f249;
	add.f32 	%f262, %f246, %f250;
	add.f32 	%f263, %f247, %f251;
	ld.shared.f32 	%f264, [%r124+-12];
	ld.shared.f32 	%f265, [%r124+-8];
	ld.shared.f32 	%f266, [%r124+-4];
	ld.shared.f32 	%f267, [%r124];
	ld.shared.f32 	%f268, [%r175+-12];
	ld.shared.f32 	%f269, [%r175+-8];
	ld.shared.f32 	%f270, [%r175+-4];
	ld.shared.f32 	%f271, [%r175];
	fma.rn.f32 	%f412, %f264, %f268, %f256;
	fma.rn.f32 	%f413, %f265, %f269, %f257;
	fma.rn.f32 	%f414, %f266, %f270, %f258;
	fma.rn.f32 	%f415, %f267, %f271, %f259;
	add.f32 	%f416, %f260, %f264;
	add.f32 	%f417, %f261, %f265;
	add.f32 	%f418, %f262, %f266;
	add.f32 	%f419, %f263, %f267;
	add.s32 	%r183, %r183, 16;
	add.s32 	%r176, %r176, 4;
	add.s32 	%r175, %r175, 64;
	setp.eq.s32 	%p44, %r176, 0;
	@%p44 bra 	$L__BB4_38;
	bra.uni 	$L__BB4_37;
$L__BB4_38:
	shr.u32 	%r125, %r25, 2;
	add.s32 	%r126, %r125, 1;
	and.b32  	%r127, %r126, 3;
	setp.eq.s32 	%p45, %r127, 0;
	@%p45 bra 	$L__BB4_42;
	setp.eq.s32 	%p46, %r127, 1;
	add.s32 	%r131, %r183, %r174;
	shl.b32 	%r132, %r131, 2;
	add.s32 	%r49, %r23, %r132;
	ld.shared.f32 	%f272, [%r49];
	ld.shared.f32 	%f273, [%r49+4];
	ld.shared.f32 	%f274, [%r49+8];
	ld.shared.f32 	%f275, [%r49+12];
	mov.u32 	%r133, smem_raw;
	add.s32 	%r50, %r133, %r132;
	ld.shared.f32 	%f276, [%r50];
	ld.shared.f32 	%f277, [%r50+4];
	ld.shared.f32 	%f278, [%r50+8];
	ld.shared.f32 	%f279, [%r50+12];
	fma.rn.f32 	%f412, %f272, %f276, %f412;
	fma.rn.f32 	%f413, %f273, %f277, %f413;
	fma.rn.f32 	%f414, %f274, %f278, %f414;
	fma.rn.f32 	%f415, %f275, %f279, %f415;
	add.f32 	%f416, %f416, %f272;
	add.f32 	%f417, %f417, %f273;
	add.f32 	%f418, %f418, %f274;
	add.f32 	%f419, %f419, %f275;
	@%p46 bra 	$L__BB4_42;
	setp.eq.s32 	%p47, %r127, 2;
	ld.shared.f32 	%f280, [%r49+16];
	ld.shared.f32 	%f281, [%r49+20];
	ld.shared.f32 	%f282, [%r49+24];
	ld.shared.f32 	%f283, [%r49+28];
	ld.shared.f32 	%f284, [%r50+16];
	ld.shared.f32 	%f285, [%r50+20];
	ld.shared.f32 	%f286, [%r50+24];
	ld.shared.f32 	%f287, [%r50+28];
	fma.rn.f32 	%f412, %f280, %f284, %f412;
	fma.rn.f32 	%f413, %f281, %f285, %f413;
	fma.rn.f32 	%f414, %f282, %f286, %f414;
	fma.rn.f32 	%f415, %f283, %f287, %f415;
	add.f32 	%f416, %f416, %f280;
	add.f32 	%f417, %f417, %f281;
	add.f32 	%f418, %f418, %f282;
	add.f32 	%f419, %f419, %f283;
	@%p47 bra 	$L__BB4_42;
	ld.shared.f32 	%f288, [%r49+32];
	ld.shared.f32 	%f289, [%r49+36];
	ld.shared.f32 	%f290, [%r49+40];
	ld.shared.f32 	%f291, [%r49+44];
	ld.shared.f32 	%f292, [%r50+32];
	ld.shared.f32 	%f293, [%r50+36];
	ld.shared.f32 	%f294, [%r50+40];
	ld.shared.f32 	%f295, [%r50+44];
	fma.rn.f32 	%f412, %f288, %f292, %f412;
	fma.rn.f32 	%f413, %f289, %f293, %f413;
	fma.rn.f32 	%f414, %f290, %f294, %f414;
	fma.rn.f32 	%f415, %f291, %f295, %f415;
	add.f32 	%f416, %f416, %f288;
	add.f32 	%f417, %f417, %f289;
	add.f32 	%f418, %f418, %f290;
	add.f32 	%f419, %f419, %f291;
$L__BB4_42:
	and.b32  	%r137, %r25, -4;
	add.s32 	%r182, %r137, 4;
	setp.lt.u32 	%p48, %r182, %r66;
	@%p48 bra 	$L__BB4_25;
$L__BB4_43:
	add.f32 	%f350, %f413, %f412;
	add.f32 	%f351, %f414, %f415;
	add.f32 	%f352, %f351, %f350;
	add.f32 	%f353, %f417, %f416;
	add.f32 	%f354, %f418, %f419;
	add.f32 	%f355, %f354, %f353;
	setp.neu.f32 	%p56, %f355, 0f00000000;
	div.rn.f32 	%f356, %f352, %f355;
	selp.f32 	%f357, %f356, 0f7FFFFFFF, %p56;
	mul.wide.s32 	%rd29, %r26, 4;
	add.s64 	%rd30, %rd1, %rd29;
	st.global.f32 	[%rd30], %f357;
	bra.uni 	$L__BB4_24;
$L__BB4_44:
	and.b32  	%r52, %r66, 7;
	add.s32 	%r53, %r52, -1;
	and.b32  	%r54, %r66, 3;
	and.b32  	%r55, %r66, 1;
$L__BB4_45:
	setp.ge.s32 	%p30, %r26, %r21;
	@%p30 bra 	$L__BB4_47;
	mul.wide.s32 	%rd27, %r26, 4;
	add.s64 	%rd28, %rd1, %rd27;
	mov.b32 	%r115, 2147483647;
	st.global.u32 	[%rd28], %r115;
	bra.uni 	$L__BB4_60;
$L__BB4_47:
	setp.lt.s32 	%p31, %r66, 1;
	mov.f32 	%f434, 0f00000000;
	mov.f32 	%f435, %f434;
	@%p31 bra 	$L__BB4_59;
	setp.lt.u32 	%p32, %r66, 8;
	mov.f32 	%f433, 0f00000000;
	mov.b32 	%r187, 0;
	mov.f32 	%f432, %f433;
	@%p32 bra 	$L__BB4_50;
	shl.b32 	%r96, %r174, 2;
	add.s32 	%r97, %r23, %r96;
	ld.shared.f32 	%f155, [%r97];
	add.s32 	%r99, %r93, %r96;
	ld.shared.f32 	%f156, [%r99];
	fma.rn.f32 	%f157, %f155, %f156, 0f00000000;
	add.f32 	%f158, %f155, 0f00000000;
	ld.shared.f32 	%f159, [%r97+4];
	ld.shared.f32 	%f160, [%r99+4];
	fma.rn.f32 	%f161, %f159, %f160, %f157;
	add.f32 	%f162, %f158, %f159;
	ld.shared.f32 	%f163, [%r97+8];
	ld.shared.f32 	%f164, [%r99+8];
	fma.rn.f32 	%f165, %f163, %f164, %f161;
	add.f32 	%f166, %f162, %f163;
	ld.shared.f32 	%f167, [%r97+12];
	ld.shared.f32 	%f168, [%r99+12];
	fma.rn.f32 	%f169, %f167, %f168, %f165;
	add.f32 	%f170, %f166, %f167;
	ld.shared.f32 	%f171, [%r97+16];
	ld.shared.f32 	%f172, [%r99+16];
	fma.rn.f32 	%f173, %f171, %f172, %f169;
	add.f32 	%f174, %f170, %f171;
	ld.shared.f32 	%f175, [%r97+20];
	ld.shared.f32 	%f176, [%r99+20];
	fma.rn.f32 	%f177, %f175, %f176, %f173;
	add.f32 	%f178, %f174, %f175;
	ld.shared.f32 	%f179, [%r97+24];
	ld.shared.f32 	%f180, [%r99+24];
	fma.rn.f32 	%f181, %f179, %f180, %f177;
	add.f32 	%f182, %f178, %f179;
	ld.shared.f32 	%f183, [%r97+28];
	ld.shared.f32 	%f184, [%r99+28];
	fma.rn.f32 	%f432, %f183, %f184, %f181;
	add.f32 	%f433, %f182, %f183;
	mov.b32 	%r187, 8;
$L__BB4_50:
	setp.eq.s32 	%p33, %r52, 0;
	@%p33 bra 	$L__BB4_58;
	setp.lt.u32 	%p34, %r53, 3;
	@%p34 bra 	$L__BB4_53;
	add.s32 	%r100, %r187, %r174;
	shl.b32 	%r101, %r100, 2;
	add.s32 	%r102, %r23, %r101;
	ld.shared.f32 	%f186, [%r102];
	add.s32 	%r104, %r93, %r101;
	ld.shared.f32 	%f187, [%r104];
	fma.rn.f32 	%f188, %f186, %f187, %f432;
	add.f32 	%f189, %f433, %f186;
	ld.shared.f32 	%f190, [%r102+4];
	ld.shared.f32 	%f191, [%r104+4];
	fma.rn.f32 	%f192, %f190, %f191, %f188;
	add.f32 	%f193, %f189, %f190;
	ld.shared.f32 	%f194, [%r102+8];
	ld.shared.f32 	%f195, [%r104+8];
	fma.rn.f32 	%f196, %f194, %f195, %f192;
	add.f32 	%f197, %f193, %f194;
	ld.shared.f32 	%f198, [%r102+12];
	ld.shared.f32 	%f199, [%r104+12];
	fma.rn.f32 	%f432, %f198, %f199, %f196;
	add.f32 	%f433, %f197, %f198;
	add.s32 	%r187, %r187, 4;
$L__BB4_53:
	setp.eq.s32 	%p35, %r54, 0;
	@%p35 bra 	$L__BB4_58;
	setp.eq.s32 	%p36, %r54, 1;
	@%p36 bra 	$L__BB4_56;
	add.s32 	%r105, %r187, %r174;
	shl.b32 	%r106, %r105, 2;
	add.s32 	%r107, %r23, %r106;
	ld.shared.f32 	%f201, [%r107];
	add.s32 	%r109, %r93, %r106;
	ld.shared.f32 	%f202, [%r109];
	fma.rn.f32 	%f203, %f201, %f202, %f432;
	add.f32 	%f204, %f433, %f201;
	ld.shared.f32 	%f205, [%r107+4];
	ld.shared.f32 	%f206, [%r109+4];
	fma.rn.f32 	%f432, %f205, %f206, %f203;
	add.f32 	%f433, %f204, %f205;
	add.s32 	%r187, %r187, 2;
$L__BB4_56:
	setp.eq.s32 	%p37, %r55, 0;
	@%p37 bra 	$L__BB4_58;
	add.s32 	%r110, %r187, %r174;
	shl.b32 	%r111, %r110, 2;
	add.s32 	%r112, %r23, %r111;
	ld.shared.f32 	%f207, [%r112];
	add.s32 	%r114, %r93, %r111;
	ld.shared.f32 	%f208, [%r114];
	fma.rn.f32 	%f432, %f207, %f208, %f432;
	add.f32 	%f433, %f433, %f207;
$L__BB4_58:
	add.f32 	%f209, %f432, 0f00000000;
	add.f32 	%f434, %f209, 0f00000000;
	add.f32 	%f210, %f433, 0f00000000;
	add.f32 	%f435, %f210, 0f00000000;
$L__BB4_59:
	setp.neu.f32 	%p38, %f435, 0f00000000;
	div.rn.f32 	%f211, %f434, %f435;
	selp.f32 	%f212, %f211, 0f7FFFFFFF, %p38;
	mul.wide.s32 	%rd25, %r26, 4;
	add.s64 	%rd26, %rd1, %rd25;
	st.global.f32 	[%rd26], %f212;
$L__BB4_60:
	add.s32 	%r174, %r174, %r24;
	setp.lt.u32 	%p39, %r174, 512;
	add.s32 	%r26, %r174, %r1;
	setp.lt.s32 	%p40, %r26, %r65;
	and.pred  	%p41, %p39, %p40;
	@%p41 bra 	$L__BB4_45;
$L__BB4_61:
	ret;

}
	// .globl	edcf_many_series_one_param_f32
.visible .entry edcf_many_series_one_param_f32(
	.param .u64 .ptr .align 1 edcf_many_series_one_param_f32_param_0,
	.param .u64 .ptr .align 1 edcf_many_series_one_param_f32_param_1,
	.param .u32 edcf_many_series_one_param_f32_param_2,
	.param .u32 edcf_many_series_one_param_f32_param_3,
	.param .u32 edcf_many_series_one_param_f32_param_4,
	.param .u64 .ptr .align 1 edcf_many_series_one_param_f32_param_5
)
{
	.reg .pred 	%p<67>;
	.reg .b32 	%r<491>;
	.reg .b32 	%f<493>;
	.reg .b64 	%rd<31>;

	ld.param.u64 	%rd4, [edcf_many_series_one_param_f32_param_0];
	ld.param.u64 	%rd3, [edcf_many_series_one_param_f32_param_1];
	ld.param.u32 	%r96, [edcf_many_series_one_param_f32_param_2];
	ld.param.u32 	%r97, [edcf_many_series_one_param_f32_param_3];
	ld.param.u32 	%r98, [edcf_many_series_one_param_f32_param_4];
	ld.param.u64 	%rd5, [edcf_many_series_one_param_f32_param_5];
	cvta.to.global.u64 	%rd1, %rd5;
	cvta.to.global.u64 	%rd2, %rd4;
	mov.u32 	%r1, %ctaid.x;
	setp.ge.s32 	%p1, %r1, %r97;
	@%p1 bra 	$L__BB5_74;
	mov.u32 	%r2, %tid.x;
	setp.ge.s32 	%p2, %r2, %r98;
	@%p2 bra 	$L__BB5_4;
	mov.u32 	%r3, %ntid.x;
	mov.u32 	%r454, %r2;
$L__BB5_3:
	mad.lo.s32 	%r99, %r454, %r97, %r1;
	mul.wide.s32 	%rd6, %r99, 4;
	add.s64 	%rd7, %rd1, %rd6;
	mov.b32 	%r100, 2147483647;
	st.global.u32 	[%rd7], %r100;
	add.s32 	%r454, %r454, %r3;
	setp.lt.s32 	%p3, %r454, %r98;
	@%p3 bra 	$L__BB5_3;
$L__BB5_4:
	bar.sync 	0;
	setp.ne.s32 	%p4, %r2, 0;
	@%p4 bra 	$L__BB5_74;
	cvta.to.global.u64 	%rd8, %rd3;
	mul.wide.u32 	%rd9, %r1, 4;
	add.s64 	%rd10, %rd8, %rd9;
	ld.global.nc.u32 	%r487, [%rd10];
	setp.lt.s32 	%p5, %r487, 0;
	setp.ge.s32 	%p6, %r487, %r98;
	or.pred  	%p7, %p5, %p6;
	@%p7 bra 	$L__BB5_74;
	shl.b32 	%r101, %r96, 1;
	add.s32 	%r7, %r487, %r101;
	setp.ge.s32 	%p8, %r7, %r98;
	@%p8 bra 	$L__BB5_74;
	shl.b32 	%r102, %r96, 2;
	mov.u32 	%r103, local_raw;
	add.s32 	%r8, %r103, %r102;
	setp.lt.s32 	%p9, %r96, 1;
	@%p9 bra 	$L__BB5_19;
	add.s32 	%r105, %r96, -1;
	and.b32  	%r9, %r96, 7;
	setp.lt.u32 	%p10, %r105, 7;
	mov.b32 	%r455, 0;
	@%p10 bra 	$L__BB5_11;
	and.b32  	%r455, %r96, 2147483640;
	mov.b32 	%r458, 0;
$L__BB5_10:
	.pragma "nounroll";
	shl.b32 	%r107, %r458, 2;
	add.s32 	%r109, %r103, %r107;
	mov.b32 	%r110, 0;
	st.shared.u32 	[%r109], %r110;
	add.s32 	%r111, %r8, %r107;
	st.shared.u32 	[%r111], %r110;
	st.shared.u32 	[%r109+4], %r110;
	st.shared.u32 	[%r111+4], %r110;
	st.shared.u32 	[%r109+8], %r110;
	st.shared.u32 	[%r111+8], %r110;
	st.shared.u32 	[%r109+12], %r110;
	st.shared.u32 	[%r111+12], %r110;
	st.shared.u32 	[%r109+16], %r110;
	st.shared.u32 	[%r111+16], %r110;
	st.shared.u32 	[%r109+20], %r110;
	st.shared.u32 	[%r111+20], %r110;
	st.shared.u32 	[%r109+24], %r110;
	st.shared.u32 	[%r111+24], %r110;
	st.shared.u32 	[%r109+28], %r110;
	st.shared.u32 	[%r111+28], %r110;
	add.s32 	%r458, %r458, 8;
	setp.eq.s32 	%p11, %r458, %r455;
	@%p11 bra 	$L__BB5_11;
	bra.uni 	$L__BB5_10;
$L__BB5_11:
	setp.eq.s32 	%p12, %r9, 0;
	@%p12 bra 	$L__BB5_19;
	and.b32  	%r12, %r96, 3;
	setp.lt.u32 	%p13, %r9, 4;
	@%p13 bra 	$L__BB5_14;
	shl.b32 	%r112, %r455, 2;
	add.s32 	%r114, %r103, %r112;
	mov.b32 	%r115, 0;
	st.shared.u32 	[%r114], %r115;
	add.s32 	%r116, %r8, %r112;
	st.shared.u32 	[%r116], %r115;
	st.shared.u32 	[%r114+4], %r115;
	st.shared.u32 	[%r116+4], %r115;
	st.shared.u32 	[%r114+8], %r115;
	st.shared.u32 	[%r116+8], %r115;
	st.shared.u32 	[%r114+12], %r115;
	st.shared.u32 	[%r116+12], %r115;
	add.s32 	%r455, %r455, 4;
$L__BB5_14:
	setp.eq.s32 	%p14, %r12, 0;
	@%p14 bra 	$L__BB5_19;
	setp.eq.s32 	%p15, %r12, 1;
	@%p15 bra 	$L__BB5_17;
	shl.b32 	%r117, %r455, 2;
	add.s32 	%r119, %r103, %r117;
	mov.b32 	%r120, 0;
	st.shared.u32 	[%r119], %r120;
	add.s32 	%r121, %r8, %r117;
	st.shared.u32 	[%r121], %r120;
	st.shared.u32 	[%r119+4], %r120;
	st.shared.u32 	[%r121+4], %r120;
	add.s32 	%r455, %r455, 2;
$L__BB5_17:
	and.b32  	%r122, %r96, 1;
	setp.eq.b32 	%p16, %r122, 1;
	not.pred 	%p17, %p16;
	@%p17 bra 	$L__BB5_19;
	shl.b32 	%r123, %r455, 2;
	add.s32 	%r125, %r103, %r123;
	mov.b32 	%r126, 0;
	st.shared.u32 	[%r125], %r126;
	add.s32 	%r127, %r8, %r123;
	st.shared.u32 	[%r127], %r126;
$L__BB5_19:
	setp.lt.s32 	%p18, %r96, 1;
	sub.s32 	%r17, %r7, %r96;
	mov.b32 	%r465, 0;
	@%p18 bra 	$L__BB5_26;
	min.s32 	%r131, %r17, %r98;
	add.s32 	%r132, %r487, 1;
	max.s32 	%r133, %r131, %r132;
	sub.s32 	%r18, %r133, %r487;
	and.b32  	%r19, %r18, 3;
	sub.s32 	%r134, %r487, %r133;
	setp.gt.u32 	%p19, %r134, -4;
	mov.b32 	%r465, 0;
	@%p19 bra 	$L__BB5_23;
	and.b32  	%r20, %r18, -4;
	mov.b32 	%r465, 0;
	mul.wide.s32 	%rd13, %r97, 4;
	mov.u32 	%r488, %r465;
$L__BB5_22:
	mad.lo.s32 	%r136, %r487, %r97, %r1;
	mul.wide.s32 	%rd11, %r136, 4;
	add.s64 	%rd12, %rd2, %rd11;
	ld.global.nc.f32 	%f125, [%rd12];
	shl.b32 	%r137, %r465, 2;
	add.s32 	%r139, %r103, %r137;
	st.shared.f32 	[%r139], %f125;
	add.s32 	%r140, %r465, 1;
	rem.s32 	%r141, %r140, %r96;
	add.s64 	%rd14, %rd12, %rd13;
	ld.global.nc.f32 	%f126, [%rd14];
	shl.b32 	%r142, %r141, 2;
	add.s32 	%r143, %r103, %r142;
	st.shared.f32 	[%r143], %f126;
	add.s32 	%r144, %r141, 1;
	rem.s32 	%r145, %r144, %r96;
	add.s64 	%rd15, %rd14, %rd13;
	ld.global.nc.f32 	%f127, [%rd15];
	shl.b32 	%r146, %r145, 2;
	add.s32 	%r147, %r103, %r146;
	st.shared.f32 	[%r147], %f127;
	add.s32 	%r148, %r145, 1;
	rem.s32 	%r149, %r148, %r96;
	add.s64 	%rd16, %rd15, %rd13;
	ld.global.nc.f32 	%f128, [%rd16];
	shl.b32 	%r150, %r149, 2;
	add.s32 	%r151, %r103, %r150;
	st.shared.f32 	[%r151], %f128;
	add.s32 	%r152, %r149, 1;
	rem.s32 	%r465, %r152, %r96;
	add.s32 	%r487, %r487, 4;
	add.s32 	%r488, %r488, 4;
	setp.eq.s32 	%p20, %r488, %r20;
	@%p20 bra 	$L__BB5_23;
	bra.uni 	$L__BB5_22;
$L__BB5_23:
	setp.eq.s32 	%p21, %r19, 0;
	@%p21 bra 	$L__BB5_26;
	mov.b32 	%r464, 0;
$L__BB5_25:
	.pragma "nounroll";
	mad.lo.s32 	%r154, %r487, %r97, %r1;
	mul.wide.s32 	%rd17, %r154, 4;
	add.s64 	%rd18, %rd2, %rd17;
	ld.global.nc.f32 	%f129, [%rd18];
	shl.b32 	%r155, %r465, 2;
	add.s32 	%r157, %r103, %r155;
	st.shared.f32 	[%r157], %f129;
	add.s32 	%r158, %r465, 1;
	rem.s32 	%r465, %r158, %r96;
	add.s32 	%r487, %r487, 1;
	add.s32 	%r464, %r464, 1;
	setp.ne.s32 	%p22, %r464, %r19;
	@%p22 bra 	$L__BB5_25;
$L__BB5_26:
	setp.ge.s32 	%p23, %r17, %r98;
	@%p23 bra 	$L__BB5_74;
	add.s32 	%r33, %r96, -1;
	setp.lt.s32 	%p24, %r96, 4;
	@%p24 bra 	$L__BB5_61;
	add.s32 	%r34, %r96, -4;
	shr.u32 	%r184, %r34, 2;
	and.b32  	%r185, %r34, -4;
	add.s32 	%r186, %r96, 3;
	and.b32  	%r35, %r186, 3;
	add.s32 	%r187, %r184, 1;
	and.b32  	%r36, %r96, 3;
	sub.s32 	%r188, %r96, %r185;
	add.s32 	%r37, %r188, -5;
	xor.b32  	%r189, %r96, 4;
	and.b32  	%r190, %r34, 4;
	sub.s32 	%r191, %r189, %r190;
	and.b32  	%r192, %r191, 7;
	add.s32 	%r38, %r192, -1;
	and.b32  	%r39, %r186, 1;
	and.b32  	%r40, %r187, 3;
$L__BB5_29:
	setp.gt.s32 	%p37, %r96, 1;
	mad.lo.s32 	%r43, %r17, %r97, %r1;
	mul.wide.s32 	%rd27, %r43, 4;
	add.s64 	%rd28, %rd2, %rd27;
	ld.global.nc.f32 	%f1, [%rd28];
	mov.f32 	%f438, 0f00000000;
	@%p37 bra 	$L__BB5_30;
	bra.uni 	$L__BB5_39;
$L__BB5_30:
	add.s32 	%r193, %r96, -2;
	setp.lt.u32 	%p38, %r193, 3;
	mov.f32 	%f429, 0f00000000;
	mov.u32 	%r470, %r465;
	mov.f32 	%f428, %f429;
	@%p38 bra 	$L__BB5_33;
	and.b32  	%r194, %r33, -4;
	neg.s32 	%r468, %r194;
	mov.f32 	%f429, 0f00000000;
	mov.u32 	%r470, %r465;
$L__BB5_32:
	.pragma "nounroll";
	add.s32 	%r195, %r33, %r470;
	rem.s32 	%r196, %r195, %r96;
	shl.b32 	%r197, %r196, 2;
	mov.u32 	%r198, local_raw;
	add.s32 	%r199, %r198, %r197;
	ld.shared.f32 	%f180, [%r199];
	sub.f32 	%f181, %f1, %f180;
	mul.f32 	%f182, %f181, %f181;
	neg.f32 	%f183, %f182;
	fma.rn.f32 	%f184, %f181, %f181, %f183;
	add.f32 	%f185, %f428, %f182;
	abs.f32 	%f186, %f428;
	abs.f32 	%f187, %f182;
	setp.ge.f32 	%p39, %f186, %f187;
	sub.f32 	%f188, %f428, %f185;
	add.f32 	%f189, %f182, %f188;
	sub.f32 	%f190, %f182, %f185;
	add.f32 	%f191, %f428, %f190;
	selp.f32 	%f192, %f189, %f191, %p39;
	add.f32 	%f193, %f184, %f192;
	add.f32 	%f194, %f429, %f193;
	add.s32 	%r200, %r33, %r196;
	rem.s32 	%r201, %r200, %r96;
	shl.b32 	%r202, %r201, 2;
	add.s32 	%r203, %r198, %r202;
	ld.shared.f32 	%f195, [%r203];
	sub.f32 	%f196, %f1, %f195;
	mul.f32 	%f197, %f196, %f196;
	neg.f32 	%f198, %f197;
	fma.rn.f32 	%f199, %f196, %f196, %f198;
	add.f32 	%f200, %f185, %f197;
	abs.f32 	%f201, %f185;
	abs.f32 	%f202, %f197;
	setp.ge.f32 	%p40, %f201, %f202;
	sub.f32 	%f203, %f185, %f200;
	add.f32 	%f204, %f197, %f203;
	sub.f32 	%f205, %f197, %f200;
	add.f32 	%f206, %f185, %f205;
	selp.f32 	%f207, %f204, %f206, %p40;
	add.f32 	%f208, %f199, %f207;
	add.f32 	%f209, %f194, %f208;
	add.s32 	%r204, %r33, %r201;
	rem.s32 	%r205, %r204, %r96;
	shl.b32 	%r206, %r205, 2;
	add.s32 	%r207, %r198, %r206;
	ld.shared.f32 	%f210, [%r207];
	sub.f32 	%f211, %f1, %f210;
	mul.f32 	%f212, %f211, %f211;
	neg.f32 	%f213, %f212;
	fma.rn.f32 	%f214, %f211, %f211, %f213;
	add.f32 	%f215, %f200, %f212;
	abs.f32 	%f216, %f200;
	abs.f32 	%f217, %f212;
	setp.ge.f32 	%p41, %f216, %f217;
	sub.f32 	%f218, %f200, %f215;
	add.f32 	%f219, %f212, %f218;
	sub.f32 	%f220, %f212, %f215;
	add.f32 	%f221, %f200, %f220;
	selp.f32 	%f222, %f219, %f221, %p41;
	add.f32 	%f223, %f214, %f222;
	add.f32 	%f224, %f209, %f223;
	add.s32 	%r208, %r33, %r205;
	rem.s32 	%r470, %r208, %r96;
	shl.b32 	%r209, %r470, 2;
	add.s32 	%r210, %r198, %r209;
	ld.shared.f32 	%f225, [%r210];
	sub.f32 	%f226, %f1, %f225;
	mul.f32 	%f227, %f226, %f226;
	neg.f32 	%f228, %f227;
	fma.rn.f32 	%f229, %f226, %f226, %f228;
	add.f32 	%f428, %f215, %f227;
	abs.f32 	%f230, %f215;
	abs.f32 	%f231, %f227;
	setp.ge.f32 	%p42, %f230, %f231;
	sub.f32 	%f232, %f215, %f428;
	add.f32 	%f233, %f227, %f232;
	sub.f32 	%f234, %f227, %f428;
	add.f32 	%f235, %f215, %f234;
	selp.f32 	%f236, %f233, %f235, %p42;
	add.f32 	%f237, %f229, %f236;
	add.f32 	%f429, %f224, %f237;
	add.s32 	%r468, %r468, 4;
	setp.ne.s32 	%p43, %r468, 0;
	@%p43 bra 	$L__BB5_32;
$L__BB5_33:
	and.b32  	%r211, %r33, 3;
	setp.eq.s32 	%p44, %r211, 0;
	@%p44 bra 	$L__BB5_38;
	setp.eq.s32 	%p45, %r35, 1;
	@%p45 bra 	$L__BB5_36;
	add.s32 	%r212, %r33, %r470;
	rem.s32 	%r213, %r212, %r96;
	shl.b32 	%r214, %r213, 2;
	mov.u32 	%r215, local_raw;
	add.s32 	%r216, %r215, %r214;
	ld.shared.f32 	%f239, [%r216];
	sub.f32 	%f240, %f1, %f239;
	mul.f32 	%f241, %f240, %f240;
	neg.f32 	%f242, %f241;
	fma.rn.f32 	%f243, %f240, %f240, %f242;
	add.f32 	%f244, %f428, %f241;
	abs.f32 	%f245, %f428;
	abs.f32 	%f246, %f241;
	setp.ge.f32 	%p46, %f245, %f246;
	sub.f32 	%f247, %f428, %f244;
	add.f32 	%f248, %f241, %f247;
	sub.f32 	%f249, %f241, %f244;
	add.f32 	%f250, %f428, %f249;
	selp.f32 	%f251, %f248, %f250, %p46;
	add.f32 	%f252, %f243, %f251;
	add.f32 	%f253, %f429, %f252;
	add.s32 	%r217, %r33, %r213;
	rem.s32 	%r470, %r217, %r96;
	shl.b32 	%r218, %r470, 2;
	add.s32 	%r219, %r215, %r218;
	ld.shared.f32 	%f254, [%r219];
	sub.f32 	%f255, %f1, %f254;
	mul.f32 	%f256, %f255, %f255;
	neg.f32 	%f257, %f256;
	fma.rn.f32 	%f258, %f255, %f255, %f257;
	add.f32 	%f428, %f244, %f256;
	abs.f32 	%f259, %f244;
	abs.f32 	%f260, %f256;
	setp.ge.f32 	%p47, %f259, %f260;
	sub.f32 	%f261, %f244, %f428;
	add.f32 	%f262, %f256, %f261;
	sub.f32 	%f263, %f256, %f428;
	add.f32 	%f264, %f244, %f263;
	selp.f32 	%f265, %f262, %f264, %p47;
	add.f32 	%f266, %f258, %f265;
	add.f32 	%f429, %f253, %f266;
$L__BB5_36:
	setp.eq.s32 	%p48, %r39, 0;
	@%p48 bra 	$L__BB5_38;
	add.s32 	%r220, %r33, %r470;
	rem.s32 	%r221, %r220, %r96;
	shl.b32 	%r222, %r221, 2;
	mov.u32 	%r223, local_raw;
	add.s32 	%r224, %r223, %r222;
	ld.shared.f32 	%f267, [%r224];
	sub.f32 	%f268, %f1, %f267;
	mul.f32 	%f269, %f268, %f268;
	neg.f32 	%f270, %f269;
	fma.rn.f32 	%f271, %f268, %f268, %f270;
	add.f32 	%f16, %f428, %f269;
	abs.f32 	%f272, %f428;
	abs.f32 	%f273, %f269;
	setp.ge.f32 	%p49, %f272, %f273;
	sub.f32 	%f274, %f428, %f16;
	add.f32 	%f275, %f269, %f274;
	sub.f32 	%f276, %f269, %f16;
	add.f32 	%f277, %f428, %f276;
	selp.f32 	%f278, %f275, %f277, %p49;
	add.f32 	%f279, %f271, %f278;
	add.f32 	%f429, %f429, %f279;
	mov.f32 	%f428, %f16;
$L__BB5_38:
	add.f32 	%f438, %f428, %f429;
$L__BB5_39:
	shl.b32 	%r225, %r465, 2;
	mov.u32 	%r226, local_raw;
	add.s32 	%r227, %r226, %r225;
	st.shared.f32 	[%r227], %f1;
	add.s32 	%r228, %r8, %r225;
	st.shared.f32 	[%r228], %f438;
	add.s32 	%r229, %r465, 1;
	rem.s32 	%r465, %r229, %r96;
	setp.lt.s32 	%p50, %r17, %r7;
	@%p50 bra 	$L__BB5_49;
	setp.lt.u32 	%p51, %r34, 12;
	add.s32 	%r231, %r33, %r465;
	rem.s32 	%r481, %r231, %r96;
	mov.f32 	%f486, 0f00000000;
	mov.f32 	%f485, %f486;
	mov.f32 	%f484, %f486;
	mov.f32 	%f450, %f486;
	mov.f32 	%f482, %f486;
	mov.f32 	%f481, %f486;
	mov.f32 	%f480, %f486;
	mov.f32 	%f449, %f486;
	@%p51 bra 	$L__BB5_43;
	mov.b32 	%r473, 0;
	mov.f32 	%f486, 0f00000000;
$L__BB5_42:
	shl.b32 	%r233, %r481, 2;
	add.s32 	%r234, %r8, %r233;
	ld.shared.f32 	%f283, [%r234];
	mov.u32 	%r235, local_raw;
	add.s32 	%r236, %r235, %r233;
	ld.shared.f32 	%f284, [%r236];
	add.s32 	%r237, %r33, %r481;
	rem.s32 	%r238, %r237, %r96;
	shl.b32 	%r239, %r238, 2;
	add.s32 	%r240, %r8, %r239;
	ld.shared.f32 	%f285, [%r240];
	add.s32 	%r241, %r235, %r239;
	ld.shared.f32 	%f286, [%r241];
	add.s32 	%r242, %r33, %r238;
	rem.s32 	%r243, %r242, %r96;
	shl.b32 	%r244, %r243, 2;
	add.s32 	%r245, %r8, %r244;
	ld.shared.f32 	%f287, [%r245];
	add.s32 	%r246, %r235, %r244;
	ld.shared.f32 	%f288, [%r246];
	add.s32 	%r247, %r33, %r243;
	rem.s32 	%r248, %r247, %r96;
	shl.b32 	%r249, %r248, 2;
	add.s32 	%r250, %r8, %r249;
	ld.shared.f32 	%f289, [%r250];
	add.s32 	%r251, %r235, %r249;
	ld.shared.f32 	%f290, [%r251];
	fma.rn.f32 	%f291, %f283, %f284, %f449;
	fma.rn.f32 	%f292, %f285, %f286, %f480;
	fma.rn.f32 	%f293, %f287, %f288, %f481;
	fma.rn.f32 	%f294, %f289, %f290, %f482;
	add.f32 	%f295, %f450, %f283;
	add.f32 	%f296, %f484, %f285;
	add.f32 	%f297, %f485, %f287;
	add.f32 	%f298, %f486, %f289;
	add.s32 	%r252, %r33, %r248;
	rem.s32 	%r253, %r252, %r96;
	shl.b32 	%r254, %r253, 2;
	add.s32 	%r255, %r8, %r254;
	ld.shared.f32 	%f299, [%r255];
	add.s32 	%r256, %r235, %r254;
	ld.shared.f32 	%f300, [%r256];
	add.s32 	%r257, %r33, %r253;
	rem.s32 	%r258, %r257, %r96;
	shl.b32 	%r259, %r258, 2;
	add.s32 	%r260, %r8, %r259;
	ld.shared.f32 	%f301, [%r260];
	add.s32 	%r261, %r235, %r259;
	ld.shared.f32 	%f302, [%r261];
	add.s32 	%r262, %r33, %r258;
	rem.s32 	%r263, %r262, %r96;
	shl.b32 	%r264, %r263, 2;
	add.s32 	%r265, %r8, %r264;
	ld.shared.f32 	%f303, [%r265];
	add.s32 	%r266, %r235, %r264;
	ld.shared.f32 	%f304, [%r266];
	add.s32 	%r267, %r33, %r263;
	rem.s32 	%r268, %r267, %r96;
	shl.b32 	%r269, %r268, 2;
	add.s32 	%r270, %r8, %r269;
	ld.shared.f32 	%f305, [%r270];
	add.s32 	%r271, %r235, %r269;
	ld.shared.f32 	%f306, [%r271];
	fma.rn.f32 	%f307, %f299, %f300, %f291;
	fma.rn.f32 	%f308, %f301, %f302, %f292;
	fma.rn.f32 	%f309, %f303, %f304, %f293;
	fma.rn.f32 	%f310, %f305, %f306, %f294;
	add.f32 	%f311, %f295, %f299;
	add.f32 	%f312, %f296, %f301;
	add.f32 	%f313, %f297, %f303;
	add.f32 	%f314, %f298, %f305;
	add.s32 	%r272, %r33, %r268;
	rem.s32 	%r273, %r272, %r96;
	shl.b32 	%r274, %r273, 2;
	add.s32 	%r275, %r8, %r274;
	ld.shared.f32 	%f315, [%r275];
	add.s32 	%r276, %r235, %r274;
	ld.shared.f32 	%f316, [%r276];
	add.s32 	%r277, %r33, %r273;
	rem.s32 	%r278, %r277, %r96;
	shl.b32 	%r279, %r278, 2;
	add.s32 	%r280, %r8, %r279;
	ld.shared.f32 	%f317, [%r280];
	add.s32 	%r281, %r235, %r279;
	ld.shared.f32 	%f318, [%r281];
	add.s32 	%r282, %r33, %r278;
	rem.s32 	%r283, %r282, %r96;
	shl.b32 	%r284, %r283, 2;
	add.s32 	%r285, %r8, %r284;
	ld.shared.f32 	%f319, [%r285];
	add.s32 	%r286, %r235, %r284;
	ld.shared.f32 	%f320, [%r286];
	add.s32 	%r287, %r33, %r283;
	rem.s32 	%r288, %r287, %r96;
	shl.b32 	%r289, %r288, 2;
	add.s32 	%r290, %r8, %r289;
	ld.shared.f32 	%f321, [%r290];
	add.s32 	%r291, %r235, %r289;
	ld.shared.f32 	%f322, [%r291];
	fma.rn.f32 	%f323, %f315, %f316, %f307;
	fma.rn.f32 	%f324, %f317, %f318, %f308;
	fma.rn.f32 	%f325, %f319, %f320, %f309;
	fma.rn.f32 	%f326, %f321, %f322, %f310;
	add.f32 	%f327, %f311, %f315;
	add.f32 	%f328, %f312, %f317;
	add.f32 	%f329, %f313, %f319;
	add.f32 	%f330, %f314, %f321;
	add.s32 	%r292, %r33, %r288;
	rem.s32 	%r293, %r292, %r96;
	shl.b32 	%r294, %r293, 2;
	add.s32 	%r295, %r8, %r294;
	ld.shared.f32 	%f331, [%r295];
	add.s32 	%r296, %r235, %r294;
	ld.shared.f32 	%f332, [%r296];
	add.s32 	%r297, %r33, %r293;
	rem.s32 	%r298, %r297, %r96;
	shl.b32 	%r299, %r298, 2;
	add.s32 	%r300, %r8, %r299;
	ld.shared.f32 	%f333, [%r300];
	add.s32 	%r301, %r235, %r299;
	ld.shared.f32 	%f334, [%r301];
	add.s32 	%r302, %r33, %r298;
	rem.s32 	%r303, %r302, %r96;
	shl.b32 	%r304, %r303, 2;
	add.s32 	%r305, %r8, %r304;
	ld.shared.f32 	%f335, [%r305];
	add.s32 	%r306, %r235, %r304;
	ld.shared.f32 	%f336, [%r306];
	add.s32 	%r307, %r33, %r303;
	rem.s32 	%r308, %r307, %r96;
	shl.b32 	%r309, %r308, 2;
	add.s32 	%r310, %r8, %r309;
	ld.shared.f32 	%f337, [%r310];
	add.s32 	%r311, %r235, %r309;
	ld.shared.f32 	%f338, [%r311];
	fma.rn.f32 	%f449, %f331, %f332, %f323;
	fma.rn.f32 	%f480, %f333, %f334, %f324;
	fma.rn.f32 	%f481, %f335, %f336, %f325;
	fma.rn.f32 	%f482, %f337, %f338, %f326;
	add.f32 	%f450, %f327, %f331;
	add.f32 	%f484, %f328, %f333;
	add.f32 	%f485, %f329, %f335;
	add.f32 	%f486, %f330, %f337;
	add.s32 	%r312, %r33, %r308;
	rem.s32 	%r481, %r312, %r96;
	add.s32 	%r473, %r473, 4;
	shr.u32 	%r313, %r34, 2;
	add.s32 	%r314, %r313, 1;
	and.b32  	%r315, %r314, 2147483644;
	setp.eq.s32 	%p52, %r473, %r315;
	@%p52 bra 	$L__BB5_43;
	bra.uni 	$L__BB5_42;
$L__BB5_43:
	setp.eq.s32 	%p53, %r40, 0;
	@%p53 bra 	$L__BB5_47;
	setp.eq.s32 	%p54, %r40, 1;
	shl.b32 	%r316, %r481, 2;
	add.s32 	%r317, %r8, %r316;
	ld.shared.f32 	%f339, [%r317];
	mov.u32 	%r318, local_raw;
	add.s32 	%r319, %r318, %r316;
	ld.shared.f32 	%f340, [%r319];
	add.s32 	%r320, %r33, %r481;
	rem.s32 	%r321, %r320, %r96;
	shl.b32 	%r322, %r321, 2;
	add.s32 	%r323, %r8, %r322;
	ld.shared.f32 	%f341, [%r323];
	add.s32 	%r324, %r318, %r322;
	ld.shared.f32 	%f342, [%r324];
	add.s32 	%r325, %r33, %r321;
	rem.s32 	%r326, %r325, %r96;
	shl.b32 	%r327, %r326, 2;
	add.s32 	%r328, %r8, %r327;
	ld.shared.f32 	%f343, [%r328];
	add.s32 	%r329, %r318, %r327;
	ld.shared.f32 	%f344, [%r329];
	add.s32 	%r330, %r33, %r326;
	rem.s32 	%r331, %r330, %r96;
	shl.b32 	%r332, %r331, 2;
	add.s32 	%r333, %r8, %r332;
	ld.shared.f32 	%f345, [%r333];
	add.s32 	%r334, %r318, %r332;
	ld.shared.f32 	%f346, [%r334];
	fma.rn.f32 	%f449, %f339, %f340, %f449;
	fma.rn.f32 	%f480, %f341, %f342, %f480;
	fma.rn.f32 	%f481, %f343, %f344, %f481;
	fma.rn.f32 	%f482, %f345, %f346, %f482;
	add.f32 	%f450, %f450, %f339;
	add.f32 	%f484, %f484, %f341;
	add.f32 	%f485, %f485, %f343;
	add.f32 	%f486, %f486, %f345;
	add.s32 	%r335, %r33, %r331;
	rem.s32 	%r481, %r335, %r96;
	@%p54 bra 	$L__BB5_47;
	setp.eq.s32 	%p55, %r40, 2;
	shl.b32 	%r336, %r481, 2;
	add.s32 	%r337, %r8, %r336;
	ld.shared.f32 	%f347, [%r337];
	mov.u32 	%r338, local_raw;
	add.s32 	%r339, %r338, %r336;
	ld.shared.f32 	%f348, [%r339];
	add.s32 	%r340, %r33, %r481;
	rem.s32 	%r341, %r340, %r96;
	shl.b32 	%r342, %r341, 2;
	add.s32 	%r343, %r8, %r342;
	ld.shared.f32 	%f349, [%r343];
	add.s32 	%r344, %r338, %r342;
	ld.shared.f32 	%f350, [%r344];
	add.s32 	%r345, %r33, %r341;
	rem.s32 	%r346, %r345, %r96;
	shl.b32 	%r347, %r346, 2;
	add.s32 	%r348, %r8, %r347;
	ld.shared.f32 	%f351, [%r348];
	add.s32 	%r349, %r338, %r347;
	ld.shared.f32 	%f352, [%r349];
	add.s32 	%r350, %r33, %r346;
	rem.s32 	%r351, %r350, %r96;
	shl.b32 	%r352, %r351, 2;
	add.s32 	%r353, %r8, %r352;
	ld.shared.f32 	%f353, [%r353];
	add.s32 	%r354, %r338, %r352;
	ld.shared.f32 	%f354, [%r354];
	fma.rn.f32 	%f449, %f347, %f348, %f449;
	fma.rn.f32 	%f480, %f349, %f350, %f480;
	fma.rn.f32 	%f481, %f351, %f352, %f481;
	fma.rn.f32 	%f482, %f353, %f354, %f482;
	add.f32 	%f450, %f450, %f347;
	add.f32 	%f484, %f484, %f349;
	add.f32 	%f485, %f485, %f351;
	add.f32 	%f486, %f486, %f353;
	add.s32 	%r355, %r33, %r351;
	rem.s32 	%r481, %r355, %r96;
	@%p55 bra 	$L__BB5_47;
	shl.b32 	%r356, %r481, 2;
	add.s32 	%r357, %r8, %r356;
	ld.shared.f32 	%f355, [%r357];
	mov.u32 	%r358, local_raw;
	add.s32 	%r359, %r358, %r356;
	ld.shared.f32 	%f356, [%r359];
	add.s32 	%r360, %r33, %r481;
	rem.s32 	%r361, %r360, %r96;
	shl.b32 	%r362, %r361, 2;
	add.s32 	%r363, %r8, %r362;
	ld.shared.f32 	%f357, [%r363];
	add.s32 	%r364, %r358, %r362;
	ld.shared.f32 	%f358, [%r364];
	add.s32 	%r365, %r33, %r361;
	rem.s32 	%r366, %r365, %r96;
	shl.b32 	%r367, %r366, 2;
	add.s32 	%r368, %r8, %r367;
	ld.shared.f32 	%f359, [%r368];
	add.s32 	%r369, %r358, %r367;
	ld.shared.f32 	%f360, [%r369];
	add.s32 	%r370, %r33, %r366;
	rem.s32 	%r371, %r370, %r96;
	shl.b32 	%r372, %r371, 2;
	add.s32 	%r373, %r8, %r372;
	ld.shared.f32 	%f361, [%r373];
	add.s32 	%r374, %r358, %r372;
	ld.shared.f32 	%f362, [%r374];
	fma.rn.f32 	%f449, %f355, %f356, %f449;
	fma.rn.f32 	%f480, %f357, %f358, %f480;
	fma.rn.f32 	%f481, %f359, %f360, %f481;
	fma.rn.f32 	%f482, %f361, %f362, %f482;
	add.f32 	%f450, %f450, %f355;
	add.f32 	%f484, %f484, %f357;
	add.f32 	%f485, %f485, %f359;
	add.f32 	%f486, %f486, %f361;
	add.s32 	%r375, %r33, %r371;
	rem.s32 	%r481, %r375, %r96;
$L__BB5_47:
	and.b32  	%r376, %r34, -4;
	add.s32 	%r377, %r376, 4;
	setp.lt.u32 	%p56, %r377, %r96;
	@%p56 bra 	$L__BB5_50;
$L__BB5_48:
	add.f32 	%f418, %f480, %f449;
	add.f32 	%f419, %f481, %f482;
	add.f32 	%f420, %f419, %f418;
	add.f32 	%f421, %f484, %f450;
	add.f32 	%f422, %f485, %f486;
	add.f32 	%f423, %f422, %f421;
	setp.neu.f32 	%p65, %f423, 0f00000000;
	div.rn.f32 	%f424, %f420, %f423;
	selp.f32 	%f425, %f424, 0f7FFFFFFF, %p65;
	mul.wide.s32 	%rd29, %r43, 4;
	add.s64 	%rd30, %rd1, %rd29;
	st.global.f32 	[%rd30], %f425;
$L__BB5_49:
	add.s32 	%r17, %r17, 1;
	setp.lt.s32 	%p66, %r17, %r98;
	@%p66 bra 	$L__BB5_29;
	bra.uni 	$L__BB5_74;
$L__BB5_50:
	setp.lt.u32 	%p57, %r37, 7;
	@%p57 bra 	$L__BB5_53;
	mov.b32 	%r475, 0;
$L__BB5_52:
	.pragma "nounroll";
	shl.b32 	%r379, %r481, 2;
	add.s32 	%r380, %r8, %r379;
	ld.shared.f32 	%f364, [%r380];
	mov.u32 	%r381, local_raw;
	add.s32 	%r382, %r381, %r379;
	ld.shared.f32 	%f365, [%r382];
	add.s32 	%r383, %r33, %r481;
	rem.s32 	%r384, %r383, %r96;
	fma.rn.f32 	%f366, %f364, %f365, %f449;
	add.f32 	%f367, %f450, %f364;
	shl.b32 	%r385, %r384, 2;
	add.s32 	%r386, %r8, %r385;
	ld.shared.f32 	%f368, [%r386];
	add.s32 	%r387, %r381, %r385;
	ld.shared.f32 	%f369, [%r387];
	add.s32 	%r388, %r33, %r384;
	rem.s32 	%r389, %r388, %r96;
	fma.rn.f32 	%f370, %f368, %f369, %f366;
	add.f32 	%f371, %f367, %f368;
	shl.b32 	%r390, %r389, 2;
	add.s32 	%r391, %r8, %r390;
	ld.shared.f32 	%f372, [%r391];
	add.s32 	%r392, %r381, %r390;
	ld.shared.f32 	%f373, [%r392];
	add.s32 	%r393, %r33, %r389;
	rem.s32 	%r394, %r393, %r96;
	fma.rn.f32 	%f374, %f372, %f373, %f370;
	add.f32 	%f375, %f371, %f372;
	shl.b32 	%r395, %r394, 2;
	add.s32 	%r396, %r8, %r395;
	ld.shared.f32 	%f376, [%r396];
	add.s32 	%r397, %r381, %r395;
	ld.shared.f32 	%f377, [%r397];
	add.s32 	%r398, %r33, %r394;
	rem.s32 	%r399, %r398, %r96;
	fma.rn.f32 	%f378, %f376, %f377, %f374;
	add.f32 	%f379, %f375, %f376;
	shl.b32 	%r400, %r399, 2;
	add.s32 	%r401, %r8, %r400;
	ld.shared.f32 	%f380, [%r401];
	add.s32 	%r402, %r381, %r400;
	ld.shared.f32 	%f381, [%r402];
	add.s32 	%r403, %r33, %r399;
	rem.s32 	%r404, %r403, %r96;
	fma.rn.f32 	%f382, %f380, %f381, %f378;
	add.f32 	%f383, %f379, %f380;
	shl.b32 	%r405, %r404, 2;
	add.s32 	%r406, %r8, %r405;
	ld.shared.f32 	%f384, [%r406];
	add.s32 	%r407, %r381, %r405;
	ld.shared.f32 	%f385, [%r407];
	add.s32 	%r408, %r33, %r404;
	rem.s32 	%r409, %r408, %r96;
	fma.rn.f32 	%f386, %f384, %f385, %f382;
	add.f32 	%f387, %f383, %f384;
	shl.b32 	%r410, %r409, 2;
	add.s32 	%r411, %r8, %r410;
	ld.shared.f32 	%f388, [%r411];
	add.s32 	%r412, %r381, %r410;
	ld.shared.f32 	%f389, [%r412];
	add.s32 	%r413, %r33, %r409;
	rem.s32 	%r414, %r413, %r96;
	fma.rn.f32 	%f390, %f388, %f389, %f386;
	add.f32 	%f391, %f387, %f388;
	shl.b32 	%r415, %r414, 2;
	add.s32 	%r416, %r8, %r415;
	ld.shared.f32 	%f392, [%r416];
	add.s32 	%r417, %r381, %r415;
	ld.shared.f32 	%f393, [%r417];
	add.s32 	%r418, %r33, %r414;
	rem.s32 	%r481, %r418, %r96;
	fma.rn.f32 	%f449, %f392, %f393, %f390;
	add.f32 	%f450, %f391, %f392;
	add.s32 	%r475, %r475, 8;
	setp.eq.s32 	%p58, %r475, 0;
	@%p58 bra 	$L__BB5_53;
	bra.uni 	$L__BB5_52;
$L__BB5_53:
	setp.eq.s32 	%p59, %r36, 0;
	@%p59 bra 	$L__BB5_48;
	setp.lt.u32 	%p60, %r38, 3;
	@%p60 bra 	$L__BB5_56;
	shl.b32 	%r419, %r481, 2;
	add.s32 	%r420, %r8, %r419;
	ld.shared.f32 	%f395, [%r420];
	mov.u32 	%r421, local_raw;
	add.s32 	%r422, %r421, %r419;
	ld.shared.f32 	%f396, [%r422];
	add.s32 	%r423, %r33, %r481;
	rem.s32 	%r424, %r423, %r96;
	fma.rn.f32 	%f397, %f395, %f396, %f449;
	add.f32 	%f398, %f450, %f395;
	shl.b32 	%r425, %r424, 2;
	add.s32 	%r426, %r8, %r425;
	ld.shared.f32 	%f399, [%r426];
	add.s32 	%r427, %r421, %r425;
	ld.shared.f32 	%f400, [%r427];
	add.s32 	%r428, %r33, %r424;
	rem.s32 	%r429, %r428, %r96;
	fma.rn.f32 	%f401, %f399, %f400, %f397;
	add.f32 	%f402, %f398, %f399;
	shl.b32 	%r430, %r429, 2;
	add.s32 	%r431, %r8, %r430;
	ld.shared.f32 	%f403, [%r431];
	add.s32 	%r432, %r421, %r430;
	ld.shared.f32 	%f404, [%r432];
	add.s32 	%r433, %r33, %r429;
	rem.s32 	%r434, %r433, %r96;
	fma.rn.f32 	%f405, %f403, %f404, %f401;
	add.f32 	%f406, %f402, %f403;
	shl.b32 	%r435, %r434, 2;
	add.s32 	%r436, %r8, %r435;
	ld.shared.f32 	%f407, [%r436];
	add.s32 	%r437, %r421, %r435;
	ld.shared.f32 	%f408, [%r437];
	add.s32 	%r438, %r33, %r434;
	rem.s32 	%r481, %r438, %r96;
	fma.rn.f32 	%f449, %f407, %f408, %f405;
	add.f32 	%f450, %f406, %f407;
$L__BB5_56:
	@%p59 bra 	$L__BB5_48;
	setp.eq.s32 	%p62, %r36, 1;
	@%p62 bra 	$L__BB5_59;
	shl.b32 	%r439, %r481, 2;
	add.s32 	%r440, %r8, %r439;
	ld.shared.f32 	%f410, [%r440];
	mov.u32 	%r441, local_raw;
	add.s32 	%r442, %r441, %r439;
	ld.shared.f32 	%f411, [%r442];
	add.s32 	%r443, %r33, %r481;
	rem.s32 	%r444, %r443, %r96;
	fma.rn.f32 	%f412, %f410, %f411, %f449;
	add.f32 	%f413, %f450, %f410;
	shl.b32 	%r445, %r444, 2;
	add.s32 	%r446, %r8, %r445;
	ld.shared.f32 	%f414, [%r446];
	add.s32 	%r447, %r441, %r445;
	ld.shared.f32 	%f415, [%r447];
	add.s32 	%r448, %r33, %r444;
	rem.s32 	%r481, %r448, %r96;
	fma.rn.f32 	%f449, %f414, %f415, %f412;
	add.f32 	%f450, %f413, %f414;
$L__BB5_59:
	and.b32  	%r449, %r96, 1;
	setp.eq.b32 	%p63, %r449, 1;
	not.pred 	%p64, %p63;
	@%p64 bra 	$L__BB5_48;
	shl.b32 	%r450, %r481, 2;
	add.s32 	%r451, %r8, %r450;
	ld.shared.f32 	%f416, [%r451];
	mov.u32 	%r452, local_raw;
	add.s32 	%r453, %r452, %r450;
	ld.shared.f32 	%f417, [%r453];
	fma.rn.f32 	%f449, %f416, %f417, %f449;
	add.f32 	%f450, %f450, %f416;
	bra.uni 	$L__BB5_48;
$L__BB5_61:
	setp.gt.s32 	%p25, %r96, 1;
	@%p25 bra 	$L__BB5_62;
	bra.uni 	$L__BB5_69;
$L__BB5_62:
	setp.eq.s32 	%p30, %r33, 1;
	mad.lo.s32 	%r76, %r17, %r97, %r1;
	mul.wide.s32 	%rd23, %r76, 4;
	add.s64 	%rd24, %rd2, %rd23;
	ld.global.nc.f32 	%f110, [%rd24];
	add.s32 	%r164, %r33, %r465;
	rem.s32 	%r77, %r164, %r96;
	shl.b32 	%r165, %r77, 2;
	add.s32 	%r167, %r103, %r165;
	ld.shared.f32 	%f140, [%r167];
	sub.f32 	%f141, %f110, %f140;
	mul.f32 	%f142, %f141, %f141;
	neg.f32 	%f143, %f142;
	fma.rn.f32 	%f144, %f141, %f141, %f143;
	add.f32 	%f487, %f142, 0f00000000;
	abs.f32 	%f145, %f142;
	setp.le.f32 	%p31, %f145, 0f00000000;
	mov.f32 	%f146, 0f00000000;
	sub.f32 	%f147, %f146, %f487;
	add.f32 	%f148, %f142, %f147;
	sub.f32 	%f149, %f142, %f487;
	add.f32 	%f150, %f149, 0f00000000;
	selp.f32 	%f151, %f148, %f150, %p31;
	add.f32 	%f152, %f144, %f151;
	add.f32 	%f488, %f152, 0f00000000;
	@%p30 bra 	$L__BB5_64;
	add.s32 	%r168, %r33, %r77;
	rem.s32 	%r169, %r168, %r96;
	shl.b32 	%r170, %r169, 2;
	add.s32 	%r172, %r103, %r170;
	ld.shared.f32 	%f153, [%r172];
	sub.f32 	%f154, %f110, %f153;
	mul.f32 	%f155, %f154, %f154;
	neg.f32 	%f156, %f155;
	fma.rn.f32 	%f157, %f154, %f154, %f156;
	add.f32 	%f113, %f487, %f155;
	abs.f32 	%f158, %f487;
	abs.f32 	%f159, %f155;
	setp.ge.f32 	%p32, %f158, %f159;
	sub.f32 	%f160, %f487, %f113;
	add.f32 	%f161, %f155, %f160;
	sub.f32 	%f162, %f155, %f113;
	add.f32 	%f163, %f487, %f162;
	selp.f32 	%f164, %f161, %f163, %p32;
	add.f32 	%f165, %f157, %f164;
	add.f32 	%f488, %f488, %f165;
	mov.f32 	%f487, %f113;
$L__BB5_64:
	add.f32 	%f166, %f487, %f488;
	shl.b32 	%r173, %r465, 2;
	add.s32 	%r175, %r103, %r173;
	st.shared.f32 	[%r175], %f110;
	add.s32 	%r176, %r8, %r173;
	st.shared.f32 	[%r176], %f166;
	add.s32 	%r177, %r465, 1;
	rem.s32 	%r465, %r177, %r96;
	setp.lt.s32 	%p33, %r17, %r7;
	@%p33 bra 	$L__BB5_68;
	mov.f32 	%f489, 0f00000000;
	mov.b32 	%r484, 0;
	mov.u32 	%r485, %r465;
	mov.f32 	%f490, %f489;
$L__BB5_66:
	add.s32 	%r179, %r33, %r485;
	rem.s32 	%r485, %r179, %r96;
	shl.b32 	%r180, %r485, 2;
	add.s32 	%r181, %r8, %r180;
	ld.shared.f32 	%f168, [%r181];
	add.s32 	%r183, %r103, %r180;
	ld.shared.f32 	%f169, [%r183];
	fma.rn.f32 	%f490, %f168, %f169, %f490;
	add.f32 	%f489, %f489, %f168;
	add.s32 	%r484, %r484, 1;
	setp.eq.s32 	%p34, %r484, %r96;
	@%p34 bra 	$L__BB5_67;
	bra.uni 	$L__BB5_66;
$L__BB5_67:
	add.f32 	%f170, %f490, 0f00000000;
	add.f32 	%f171, %f170, 0f00000000;
	add.f32 	%f172, %f489, 0f00000000;
	add.f32 	%f173, %f172, 0f00000000;
	setp.neu.f32 	%p35, %f489, 0f00000000;
	div.rn.f32 	%f174, %f171, %f173;
	selp.f32 	%f175, %f174, 0f7FFFFFFF, %p35;
	add.s64 	%rd26, %rd1, %rd23;
	st.global.f32 	[%rd26], %f175;
$L__BB5_68:
	add.s32 	%r17, %r17, 1;
	setp.lt.s32 	%p36, %r17, %r98;
	@%p36 bra 	$L__BB5_62;
	bra.uni 	$L__BB5_74;
$L__BB5_69:
	mad.lo.s32 	%r92, %r17, %r97, %r1;
	mul.wide.s32 	%rd19, %r92, 4;
	add.s64 	%rd20, %rd2, %rd19;
	ld.global.nc.f32 	%f130, [%rd20];
	shl.b32 	%r159, %r465, 2;
	add.s32 	%r161, %r103, %r159;
	st.shared.f32 	[%r161], %f130;
	add.s32 	%r162, %r8, %r159;
	mov.b32 	%r163, 0;
	st.shared.u32 	[%r162], %r163;
	add.s32 	%r93, %r465, 1;
	setp.lt.s32 	%p26, %r17, %r7;
	@%p26 bra 	$L__BB5_73;
	setp.ne.s32 	%p27, %r96, 1;
	mov.f32 	%f491, 0f00000000;
	mov.f32 	%f492, %f491;
	@%p27 bra 	$L__BB5_72;
	ld.shared.f32 	%f132, [%r8];
	ld.shared.f32 	%f133, [local_raw];
	fma.rn.f32 	%f134, %f132, %f133, 0f00000000;
	add.f32 	%f135, %f132, 0f00000000;
	add.f32 	%f136, %f134, 0f00000000;
	add.f32 	%f491, %f136, 0f00000000;
	add.f32 	%f137, %f135, 0f00000000;
	add.f32 	%f492, %f137, 0f00000000;
$L__BB5_72:
	setp.neu.f32 	%p28, %f492, 0f00000000;
	div.rn.f32 	%f138, %f491, %f492;
	selp.f32 	%f139, %f138, 0f7FFFFFFF, %p28;
	add.s64 	%rd22, %rd1, %rd19;
	st.global.f32 	[%rd22], %f139;
$L__BB5_73:
	add.s32 	%r17, %r17, 1;
	setp.lt.s32 	%p29, %r17, %r98;
	rem.s32 	%r465, %r93, %r96;
	@%p29 bra 	$L__BB5_69;
$L__BB5_74:
	ret;

}
	// .globl	edcf_ms1p_tiled_f32_tx128_ty2
.visible .entry edcf_ms1p_tiled_f32_tx128_ty2(
	.param .u64 .ptr .align 1 edcf_ms1p_tiled_f32_tx128_ty2_param_0,
	.param .u64 .ptr .align 1 edcf_ms1p_tiled_f32_tx128_ty2_param_1,
	.param .u32 edcf_ms1p_tiled_f32_tx128_ty2_param_2,
	.param .u32 edcf_ms1p_tiled_f32_tx128_ty2_param_3,
	.param .u32 edcf_ms1p_tiled_f32_tx128_ty2_param_4,
	.param .u64 .ptr .align 1 edcf_ms1p_tiled_f32_tx128_ty2_param_5
)
{
	.reg .pred 	%p<234>;
	.reg .b32 	%r<297>;
	.reg .b32 	%f<556>;
	.reg .b64 	%rd<15>;

	ld.param.u64 	%rd3, [edcf_ms1p_tiled_f32_tx128_ty2_param_0];
	ld.param.u64 	%rd4, [edcf_ms1p_tiled_f32_tx128_ty2_param_1];
	ld.param.u32 	%r109, [edcf_ms1p_tiled_f32_tx128_ty2_param_2];
	ld.param.u32 	%r112, [edcf_ms1p_tiled_f32_tx128_ty2_param_3];
	ld.param.u32 	%r111, [edcf_ms1p_tiled_f32_tx128_ty2_param_4];
	ld.param.u64 	%rd5, [edcf_ms1p_tiled_f32_tx128_ty2_param_5];
	cvta.to.global.u64 	%rd1, %rd5;
	mov.u32 	%r113, %ctaid.x;
	shl.b32 	%r1, %r113, 7;
	mov.u32 	%r114, %ctaid.y;
	shl.b32 	%r2, %r114, 1;
	setp.ge.s32 	%p1, %r1, %r111;
	setp.ge.s32 	%p2, %r2, %r112;
	or.pred  	%p3, %p1, %p2;
	@%p3 bra 	$L__BB6_174;
	add.s32 	%r3, %r109, -1;
	shl.b32 	%r4, %r3, 1;
	add.s32 	%r116, %r109, %r4;
	add.s32 	%r117, %r116, 255;
	mov.u32 	%r118, %tid.y;
	mul.lo.s32 	%r5, %r117, %r118;
	add.s32 	%r6, %r2, %r118;
	setp.ge.u32 	%p4, %r6, %r112;
	@%p4 bra 	$L__BB6_174;
	shl.b32 	%r119, %r5, 2;
	mov.u32 	%r120, smem2_raw;
	add.s32 	%r7, %r120, %r119;
	cvta.to.global.u64 	%rd6, %rd4;
	mul.wide.u32 	%rd7, %r6, 4;
	add.s64 	%rd8, %rd6, %rd7;
	ld.global.nc.u32 	%r121, [%rd8];
	shl.b32 	%r8, %r109, 1;
	add.s32 	%r9, %r121, %r8;
	sub.s32 	%r122, %r1, %r8;
	add.s32 	%r10, %r122, 2;
	add.s32 	%r123, %r1, 127;
	add.s32 	%r124, %r111, -1;
	min.s32 	%r11, %r123, %r124;
	sub.s32 	%r12, %r11, %r10;
	mov.u32 	%r285, %tid.x;
	setp.gt.s32 	%p5, %r285, %r12;
	@%p5 bra 	$L__BB6_7;
	mov.u32 	%r14, %ntid.x;
	cvta.to.global.u64 	%rd2, %rd3;
	mov.u32 	%r279, %r285;
$L__BB6_4:
	add.s32 	%r16, %r279, %r10;
	setp.lt.s32 	%p6, %r16, 0;
	setp.ge.s32 	%p7, %r16, %r111;
	mov.f32 	%f429, 0f00000000;
	or.pred  	%p8, %p6, %p7;
	@%p8 bra 	$L__BB6_6;
	mad.lo.s32 	%r125, %r16, %r112, %r6;
	mul.wide.u32 	%rd9, %r125, 4;
	add.s64 	%rd10, %rd2, %rd9;
	ld.global.nc.f32 	%f429, [%rd10];
$L__BB6_6:
	shl.b32 	%r126, %r279, 2;
	add.s32 	%r127, %r7, %r126;
	st.shared.f32 	[%r127], %f429;
	add.s32 	%r279, %r279, %r14;
	setp.le.s32 	%p9, %r279, %r12;
	@%p9 bra 	$L__BB6_4;
$L__BB6_7:
	shl.b32 	%r128, %r4, 2;
	add.s32 	%r18, %r7, %r128;
	bar.sync 	0;
	sub.s32 	%r19, %r1, %r3;
	sub.s32 	%r20, %r11, %r19;
	setp.gt.s32 	%p10, %r285, %r20;
	@%p10 bra 	$L__BB6_35;
	setp.gt.s32 	%p11, %r109, 1;
	mov.u32 	%r21, %ntid.x;
	mov.u32 	%r283, %r285;
	@%p11 bra 	$L__BB6_9;
	bra.uni 	$L__BB6_34;
$L__BB6_9:
	add.s32 	%r22, %r109, -2;
	and.b32  	%r23, %r3, 3;
	and.b32  	%r24, %r3, -4;
	mov.u32 	%r280, %r285;
$L__BB6_10:
	add.s32 	%r26, %r280, %r19;
	max.s32 	%r132, %r10, 0;
	setp.gt.s32 	%p13, %r132, %r26;
	setp.gt.s32 	%p14, %r26, %r11;
	mov.f32 	%f445, 0f00000000;
	or.pred  	%p15, %p14, %p13;
	@%p15 bra 	$L__BB6_12;
	not.b32 	%r133, %r10;
	add.s32 	%r134, %r26, %r133;
	shl.b32 	%r135, %r134, 2;
	add.s32 	%r136, %r7, %r135;
	ld.shared.f32 	%f445, [%r136+4];
$L__BB6_12:
	setp.lt.u32 	%p16, %r22, 3;
	mov.f32 	%f444, 0f00000000;
	mov.b32 	%r282, 1;
	mov.f32 	%f443, %f444;
	@%p16 bra 	$L__BB6_23;
	mov.f32 	%f444, 0f00000000;
	mov.b32 	%r281, 1;
$L__BB6_14:
	.pragma "nounroll";
	add.s32 	%r28, %r10, %r281;
	sub.s32 	%r139, %r26, %r28;
	not.b32 	%r140, %r28;
	add.s32 	%r29, %r26, %r140;
	setp.lt.s32 	%p17, %r139, 0;
	setp.gt.s32 	%p18, %r139, %r12;
	shl.b32 	%r141, %r29, 2;
	add.s32 	%r30, %r7, %r141;
	mov.f32 	%f432, 0f00000000;
	or.pred  	%p19, %p17, %p18;
	@%p19 bra 	$L__BB6_16;
	ld.shared.f32 	%f432, [%r30+4];
$L__BB6_16:
	sub.f32 	%f267, %f445, %f432;
	mul.f32 	%f268, %f267, %f267;
	neg.f32 	%f269, %f268;
	fma.rn.f32 	%f270, %f267, %f267, %f269;
	add.f32 	%f8, %f443, %f268;
	abs.f32 	%f271, %f443;
	abs.f32 	%f272, %f268;
	setp.ge.f32 	%p20, %f271, %f272;
	sub.f32 	%f273, %f443, %f8;
	add.f32 	%f274, %f268, %f273;
	sub.f32 	%f275, %f268, %f8;
	add.f32 	%f276, %f443, %f275;
	selp.f32 	%f277, %f274, %f276, %p20;
	add.f32 	%f278, %f270, %f277;
	add.f32 	%f9, %f444, %f278;
	setp.lt.s32 	%p21, %r29, 0;
	setp.gt.s32 	%p22, %r29, %r12;
	mov.f32 	%f433, 0f00000000;
	or.pred  	%p23, %p21, %p22;
	@%p23 bra 	$L__BB6_18;
	ld.shared.f32 	%f433, [%r30];
$L__BB6_18:
	sub.f32 	%f280, %f445, %f433;
	mul.f32 	%f281, %f280, %f280;
	neg.f32 	%f282, %f281;
	fma.rn.f32 	%f283, %f280, %f280, %f282;
	add.f32 	%f12, %f8, %f281;
	abs.f32 	%f284, %f8;
	abs.f32 	%f285, %f281;
	setp.ge.f32 	%p24, %f284, %f285;
	sub.f32 	%f286, %f8, %f12;
	add.f32 	%f287, %f281, %f286;
	sub.f32 	%f288, %f281, %f12;
	add.f32 	%f289, %f8, %f288;
	selp.f32 	%f290, %f287, %f289, %p24;
	add.f32 	%f291, %f283, %f290;
	add.f32 	%f13, %f9, %f291;
	add.s32 	%r143, %r139, -2;
	setp.lt.s32 	%p25, %r143, 0;
	setp.gt.s32 	%p26, %r143, %r12;
	mov.f32 	%f434, 0f00000000;
	or.pred  	%p27, %p25, %p26;
	@%p27 bra 	$L__BB6_20;
	ld.shared.f32 	%f434, [%r30+-4];
$L__BB6_20:
	sub.f32 	%f293, %f445, %f434;
	mul.f32 	%f294, %f293, %f293;
	neg.f32 	%f295, %f294;
	fma.rn.f32 	%f296, %f293, %f293, %f295;
	add.f32 	%f16, %f12, %f294;
	abs.f32 	%f297, %f12;
	abs.f32 	%f298, %f294;
	setp.ge.f32 	%p28, %f297, %f298;
	sub.f32 	%f299, %f12, %f16;
	add.f32 	%f300, %f294, %f299;
	sub.f32 	%f301, %f294, %f16;
	add.f32 	%f302, %f12, %f301;
	selp.f32 	%f303, %f300, %f302, %p28;
	add.f32 	%f304, %f296, %f303;
	add.f32 	%f17, %f13, %f304;
	add.s32 	%r145, %r139, -3;
	setp.lt.s32 	%p29, %r145, 0;
	setp.gt.s32 	%p30, %r145, %r12;
	mov.f32 	%f435, 0f00000000;
	or.pred  	%p31, %p29, %p30;
	@%p31 bra 	$L__BB6_22;
	ld.shared.f32 	%f435, [%r30+-8];
$L__BB6_22:
	sub.f32 	%f305, %f445, %f435;
	mul.f32 	%f306, %f305, %f305;
	neg.f32 	%f307, %f306;
	fma.rn.f32 	%f308, %f305, %f305, %f307;
	add.f32 	%f443, %f16, %f306;
	abs.f32 	%f309, %f16;
	abs.f32 	%f310, %f306;
	setp.ge.f32 	%p32, %f309, %f310;
	sub.f32 	%f311, %f16, %f443;
	add.f32 	%f312, %f306, %f311;
	sub.f32 	%f313, %f306, %f443;
	add.f32 	%f314, %f16, %f313;
	selp.f32 	%f315, %f312, %f314, %p32;
	add.f32 	%f316, %f308, %f315;
	add.f32 	%f444, %f17, %f316;
	add.s32 	%r282, %r281, 4;
	add.s32 	%r146, %r281, 3;
	setp.ne.s32 	%p33, %r146, %r24;
	mov.u32 	%r281, %r282;
	@%p33 bra 	$L__BB6_14;
$L__BB6_23:
	setp.eq.s32 	%p34, %r23, 0;
	@%p34 bra 	$L__BB6_33;
	add.s32 	%r33, %r10, %r282;
	sub.s32 	%r147, %r26, %r33;
	not.b32 	%r148, %r33;
	add.s32 	%r34, %r26, %r148;
	setp.lt.s32 	%p35, %r147, 0;
	setp.gt.s32 	%p36, %r147, %r12;
	shl.b32 	%r149, %r34, 2;
	add.s32 	%r35, %r7, %r149;
	mov.f32 	%f440, 0f00000000;
	or.pred  	%p37, %p35, %p36;
	@%p37 bra 	$L__BB6_26;
	ld.shared.f32 	%f440, [%r35+4];
$L__BB6_26:
	setp.eq.s32 	%p38, %r23, 1;
	sub.f32 	%f318, %f445, %f440;
	mul.f32 	%f319, %f318, %f318;
	neg.f32 	%f320, %f319;
	fma.rn.f32 	%f321, %f318, %f318, %f320;
	add.f32 	%f28, %f443, %f319;
	abs.f32 	%f322, %f443;
	abs.f32 	%f323, %f319;
	setp.ge.f32 	%p39, %f322, %f323;
	sub.f32 	%f324, %f443, %f28;
	add.f32 	%f325, %f319, %f324;
	sub.f32 	%f326, %f319, %f28;
	add.f32 	%f327, %f443, %f326;
	selp.f32 	%f328, %f325, %f327, %p39;
	add.f32 	%f329, %f321, %f328;
	add.f32 	%f444, %f444, %f329;
	mov.f32 	%f443, %f28;
	@%p38 bra 	$L__BB6_33;
	setp.lt.s32 	%p40, %r34, 0;
	setp.gt.s32 	%p41, %r34, %r12;
	mov.f32 	%f441, 0f00000000;
	or.pred  	%p42, %p40, %p41;
	@%p42 bra 	$L__BB6_29;
	ld.shared.f32 	%f441, [%r35];
$L__BB6_29:
	setp.eq.s32 	%p43, %r23, 2;
	sub.f32 	%f331, %f445, %f441;
	mul.f32 	%f332, %f331, %f331;
	neg.f32 	%f333, %f332;
	fma.rn.f32 	%f334, %f331, %f331, %f333;
	add.f32 	%f443, %f28, %f332;
	abs.f32 	%f335, %f28;
	abs.f32 	%f336, %f332;
	setp.ge.f32 	%p44, %f335, %f336;
	sub.f32 	%f337, %f28, %f443;
	add.f32 	%f338, %f332, %f337;
	sub.f32 	%f339, %f332, %f443;
	add.f32 	%f340, %f28, %f339;
	selp.f32 	%f341, %f338, %f340, %p44;
	add.f32 	%f342, %f334, %f341;
	add.f32 	%f444, %f444, %f342;
	@%p43 bra 	$L__BB6_33;
	add.s32 	%r151, %r147, -2;
	setp.lt.s32 	%p45, %r151, 0;
	setp.gt.s32 	%p46, %r151, %r12;
	mov.f32 	%f442, 0f00000000;
	or.pred  	%p47, %p45, %p46;
	@%p47 bra 	$L__BB6_32;
	ld.shared.f32 	%f442, [%r35+-4];
$L__BB6_32:
	sub.f32 	%f344, %f445, %f442;
	mul.f32 	%f345, %f344, %f344;
	neg.f32 	%f346, %f345;
	fma.rn.f32 	%f347, %f344, %f344, %f346;
	add.f32 	%f36, %f443, %f345;
	abs.f32 	%f348, %f443;
	abs.f32 	%f349, %f345;
	setp.ge.f32 	%p48, %f348, %f349;
	sub.f32 	%f350, %f443, %f36;
	add.f32 	%f351, %f345, %f350;
	sub.f32 	%f352, %f345, %f36;
	add.f32 	%f353, %f443, %f352;
	selp.f32 	%f354, %f351, %f353, %p48;
	add.f32 	%f355, %f347, %f354;
	add.f32 	%f444, %f444, %f355;
	mov.f32 	%f443, %f36;
$L__BB6_33:
	add.f32 	%f356, %f443, %f444;
	shl.b32 	%r152, %r280, 2;
	add.s32 	%r153, %r18, %r152;
	st.shared.f32 	[%r153+512], %f356;
	add.s32 	%r280, %r280, %r21;
	setp.gt.s32 	%p49, %r280, %r20;
	@%p49 bra 	$L__BB6_35;
	bra.uni 	$L__BB6_10;
$L__BB6_34:
	shl.b32 	%r129, %r283, 2;
	add.s32 	%r130, %r18, %r129;
	mov.b32 	%r131, 0;
	st.shared.u32 	[%r130+512], %r131;
	add.s32 	%r283, %r283, %r21;
	setp.le.s32 	%p12, %r283, %r20;
	@%p12 bra 	$L__BB6_34;
$L__BB6_35:
	bar.sync 	0;
	setp.gt.u32 	%p50, %r285, 127;
	add.s32 	%r284, %r285, %r1;
	setp.ge.s32 	%p51, %r284, %r111;
	or.pred  	%p52, %p50, %p51;
	@%p52 bra 	$L__BB6_174;
	add.s32 	%r40, %r18, 512;
	setp.lt.s32 	%p53, %r109, 4;
	mov.u32 	%r41, %ntid.x;
	@%p53 bra 	$L__BB6_132;
	add.s32 	%r42, %r109, -4;
	and.b32  	%r196, %r42, -4;
	add.s32 	%r43, %r196, 4;
	sub.s32 	%r197, %r109, %r196;
	add.s32 	%r44, %r197, -5;
	and.b32  	%r45, %r109, 1;
$L__BB6_38:
	setp.lt.s32 	%p106, %r284, %r9;
	mov.f32 	%f482, 0f7FFFFFFF;
	@%p106 bra 	$L__BB6_115;
	setp.lt.u32 	%p107, %r42, 4;
	sub.s32 	%r48, %r284, %r19;
	sub.s32 	%r49, %r284, %r10;
	mov.f32 	%f504, 0f00000000;
	mov.b32 	%r292, 0;
	mov.f32 	%f502, %f504;
	mov.f32 	%f500, %f504;
	mov.f32 	%f481, %f504;
	mov.f32 	%f503, %f504;
	mov.f32 	%f501, %f504;
	mov.f32 	%f499, %f504;
	mov.f32 	%f480, %f504;
	@%p107 bra 	$L__BB6_74;
	mov.f32 	%f504, 0f00000000;
	mov.b32 	%r292, 0;
	mov.u32 	%r287, %r292;
$L__BB6_41:
	sub.s32 	%r200, %r48, %r292;
	add.s32 	%r201, %r109, %r284;
	add.s32 	%r52, %r1, %r292;
	sub.s32 	%r202, %r201, %r52;
	not.b32 	%r203, %r292;
	add.s32 	%r53, %r48, %r203;
	add.s32 	%r54, %r53, %r3;
	setp.lt.s32 	%p108, %r200, 0;
	setp.gt.s32 	%p109, %r200, %r20;
	shl.b32 	%r204, %r202, 2;
	add.s32 	%r55, %r40, %r204;
	mov.f32 	%f454, 0f00000000;
	or.pred  	%p110, %p108, %p109;
	@%p110 bra 	$L__BB6_43;
	ld.shared.f32 	%f454, [%r55+-4];
$L__BB6_43:
	sub.s32 	%r205, %r49, %r292;
	setp.lt.s32 	%p111, %r205, 0;
	setp.gt.s32 	%p112, %r205, %r12;
	add.s32 	%r206, %r8, %r284;
	sub.s32 	%r207, %r206, %r52;
	shl.b32 	%r208, %r207, 2;
	add.s32 	%r56, %r7, %r208;
	mov.f32 	%f455, 0f00000000;
	or.pred  	%p113, %p111, %p112;
	@%p113 bra 	$L__BB6_45;
	ld.shared.f32 	%f455, [%r56+-8];
$L__BB6_45:
	setp.lt.s32 	%p114, %r53, 0;
	setp.gt.s32 	%p115, %r53, %r20;
	mov.f32 	%f456, 0f00000000;
	or.pred  	%p116, %p114, %p115;
	@%p116 bra 	$L__BB6_47;
	ld.shared.f32 	%f456, [%r55+-8];
$L__BB6_47:
	setp.lt.s32 	%p117, %r54, 0;
	setp.gt.s32 	%p118, %r54, %r12;
	mov.f32 	%f457, 0f00000000;
	or.pred  	%p119, %p117, %p118;
	@%p119 bra 	$L__BB6_49;
	ld.shared.f32 	%f457, [%r56+-12];
$L__BB6_49:
	sub.s32 	%r209, %r48, %r292;
	add.s32 	%r210, %r209, -2;
	setp.lt.s32 	%p120, %r210, 0;
	setp.gt.s32 	%p121, %r210, %r20;
	mov.f32 	%f458, 0f00000000;
	or.pred  	%p122, %p120, %p121;
	@%p122 bra 	$L__BB6_51;
	ld.shared.f32 	%f458, [%r55+-12];
$L__BB6_51:
	sub.s32 	%r211, %r49, %r292;
	add.s32 	%r212, %r211, -2;
	setp.lt.s32 	%p123, %r212, 0;
	setp.gt.s32 	%p124, %r212, %r12;
	mov.f32 	%f459, 0f00000000;
	or.pred  	%p125, %p123, %p124;
	@%p125 bra 	$L__BB6_53;
	ld.shared.f32 	%f459, [%r56+-16];
$L__BB6_53:
	sub.s32 	%r213, %r48, %r292;
	add.s32 	%r214, %r213, -3;
	setp.lt.s32 	%p126, %r214, 0;
	setp.gt.s32 	%p127, %r214, %r20;
	mov.f32 	%f460, 0f00000000;
	or.pred  	%p128, %p126, %p127;
	@%p128 bra 	$L__BB6_55;
	ld.shared.f32 	%f460, [%r55+-16];
$L__BB6_55:
	sub.s32 	%r215, %r49, %r292;
	add.s32 	%r216, %r215, -3;
	setp.lt.s32 	%p129, %r216, 0;
	setp.gt.s32 	%p130, %r216, %r12;
	mov.f32 	%f461, 0f00000000;
	or.pred  	%p131, %p129, %p130;
	@%p131 bra 	$L__BB6_57;
	ld.shared.f32 	%f461, [%r56+-20];
$L__BB6_57:
	fma.rn.f32 	%f65, %f454, %f455, %f480;
	add.f32 	%f66, %f481, %f454;
	fma.rn.f32 	%f67, %f456, %f457, %f499;
	add.f32 	%f68, %f500, %f456;
	fma.rn.f32 	%f69, %f458, %f459, %f501;
	add.f32 	%f70, %f502, %f458;
	fma.rn.f32 	%f71, %f460, %f461, %f503;
	add.f32 	%f72, %f504, %f460;
	add.s32 	%r57, %r292, 4;
	add.s32 	%r58, %r292, 7;
	sub.s32 	%r217, %r48, %r57;
	add.s32 	%r59, %r292, 6;
	setp.lt.s32 	%p132, %r217, 0;
	setp.gt.s32 	%p133, %r217, %r20;
	mov.f32 	%f462, 0f00000000;
	or.pred  	%p134, %p132, %p133;
	@%p134 bra 	$L__BB6_59;
	ld.shared.f32 	%f462, [%r55+-20];
$L__BB6_59:
	sub.s32 	%r218, %r49, %r57;
	setp.lt.s32 	%p135, %r218, 0;
	setp.gt.s32 	%p136, %r218, %r12;
	mov.f32 	%f463, 0f00000000;
	or.pred  	%p137, %p135, %p136;
	@%p137 bra 	$L__BB6_61;
	ld.shared.f32 	%f463, [%r56+-24];
$L__BB6_61:
	add.s32 	%r219, %r53, -4;
	setp.lt.s32 	%p138, %r219, 0;
	setp.gt.s32 	%p139, %r219, %r20;
	mov.f32 	%f464, 0f00000000;
	or.pred  	%p140, %p138, %p139;
	@%p140 bra 	$L__BB6_63;
	ld.shared.f32 	%f464, [%r55+-24];
$L__BB6_63:
	add.s32 	%r220, %r54, -4;
	setp.lt.s32 	%p141, %r220, 0;
	setp.gt.s32 	%p142, %r220, %r12;
	mov.f32 	%f465, 0f00000000;
	or.pred  	%p143, %p141, %p142;
	@%p143 bra 	$L__BB6_65;
	ld.shared.f32 	%f465, [%r56+-28];
$L__BB6_65:
	sub.s32 	%r221, %r48, %r59;
	setp.lt.s32 	%p144, %r221, 0;
	setp.gt.s32 	%p145, %r221, %r20;
	mov.f32 	%f466, 0f00000000;
	or.pred  	%p146, %p144, %p145;
	@%p146 bra 	$L__BB6_67;
	ld.shared.f32 	%f466, [%r55+-28];
$L__BB6_67:
	sub.s32 	%r222, %r49, %r59;
	setp.lt.s32 	%p147, %r222, 0;
	setp.gt.s32 	%p148, %r222, %r12;
	mov.f32 	%f467, 0f00000000;
	or.pred  	%p149, %p147, %p148;
	@%p149 bra 	$L__BB6_69;
	ld.shared.f32 	%f467, [%r56+-32];
$L__BB6_69:
	sub.s32 	%r223, %r48, %r58;
	setp.lt.s32 	%p150, %r223, 0;
	setp.gt.s32 	%p151, %r223, %r20;
	mov.f32 	%f468, 0f00000000;
	or.pred  	%p152, %p150, %p151;
	@%p152 bra 	$L__BB6_71;
	ld.shared.f32 	%f468, [%r55+-32];
$L__BB6_71:
	sub.s32 	%r224, %r49, %r58;
	setp.lt.s32 	%p153, %r224, 0;
	setp.gt.s32 	%p154, %r224, %r12;
	mov.f32 	%f469, 0f00000000;
	or.pred  	%p155, %p153, %p154;
	@%p155 bra 	$L__BB6_73;
	ld.shared.f32 	%f469, [%r56+-36];
$L__BB6_73:
	fma.rn.f32 	%f480, %f462, %f463, %f65;
	add.f32 	%f481, %f66, %f462;
	fma.rn.f32 	%f499, %f464, %f465, %f67;
	add.f32 	%f500, %f68, %f464;
	fma.rn.f32 	%f501, %f466, %f467, %f69;
	add.f32 	%f502, %f70, %f466;
	fma.rn.f32 	%f503, %f468, %f469, %f71;
	add.f32 	%f504, %f72, %f468;
	add.s32 	%r292, %r292, 8;
	add.s32 	%r287, %r287, 2;
	shr.u32 	%r225, %r42, 2;
	add.s32 	%r226, %r225, 1;
	and.b32  	%r227, %r226, 2147483646;
	setp.eq.s32 	%p156, %r287, %r227;
	@%p156 bra 	$L__BB6_74;
	bra.uni 	$L__BB6_41;
$L__BB6_74:
	and.b32  	%r228, %r42, 4;
	setp.ne.s32 	%p157, %r228, 0;
	@%p157 bra 	$L__BB6_92;
	add.s32 	%r84, %r292, 3;
	sub.s32 	%r229, %r48, %r292;
	add.s32 	%r230, %r109, %r284;
	add.s32 	%r85, %r1, %r292;
	sub.s32 	%r231, %r230, %r85;
	not.b32 	%r232, %r292;
	add.s32 	%r86, %r48, %r232;
	add.s32 	%r87, %r292, 2;
	setp.lt.s32 	%p158, %r229, 0;
	setp.gt.s32 	%p159, %r229, %r20;
	shl.b32 	%r233, %r231, 2;
	add.s32 	%r88, %r40, %r233;
	mov.f32 	%f513, 0f00000000;
	or.pred  	%p160, %p158, %p159;
	@%p160 bra 	$L__BB6_77;
	ld.shared.f32 	%f513, [%r88+-4];
$L__BB6_77:
	sub.s32 	%r234, %r49, %r292;
	setp.lt.s32 	%p161, %r234, 0;
	setp.gt.s32 	%p162, %r234, %r12;
	add.s32 	%r235, %r8, %r284;
	sub.s32 	%r236, %r235, %r85;
	shl.b32 	%r237, %r236, 2;
	add.s32 	%r89, %r7, %r237;
	mov.f32 	%f514, 0f00000000;
	or.pred  	%p163, %p161, %p162;
	@%p163 bra 	$L__BB6_79;
	ld.shared.f32 	%f514, [%r89+-8];
$L__BB6_79:
	setp.lt.s32 	%p164, %r86, 0;
	setp.gt.s32 	%p165, %r86, %r20;
	mov.f32 	%f515, 0f00000000;
	or.pred  	%p166, %p164, %p165;
	@%p166 bra 	$L__BB6_81;
	ld.shared.f32 	%f515, [%r88+-8];
$L__BB6_81:
	add.s32 	%r238, %r86, %r3;
	setp.lt.s32 	%p167, %r238, 0;
	setp.gt.s32 	%p168, %r238, %r12;
	mov.f32 	%f516, 0f00000000;
	or.pred  	%p169, %p167, %p168;
	@%p169 bra 	$L__BB6_83;
	ld.shared.f32 	%f516, [%r89+-12];
$L__BB6_83:
	sub.s32 	%r239, %r48, %r87;
	setp.lt.s32 	%p170, %r239, 0;
	setp.gt.s32 	%p171, %r239, %r20;
	mov.f32 	%f517, 0f00000000;
	or.pred  	%p172, %p170, %p171;
	@%p172 bra 	$L__BB6_85;
	ld.shared.f32 	%f517, [%r88+-12];
$L__BB6_85:
	sub.s32 	%r240, %r49, %r87;
	setp.lt.s32 	%p173, %r240, 0;
	setp.gt.s32 	%p174, %r240, %r12;
	mov.f32 	%f518, 0f00000000;
	or.pred  	%p175, %p173, %p174;
	@%p175 bra 	$L__BB6_87;
	ld.shared.f32 	%f518, [%r89+-16];
$L__BB6_87:
	sub.s32 	%r241, %r48, %r84;
	setp.lt.s32 	%p176, %r241, 0;
	setp.gt.s32 	%p177, %r241, %r20;
	mov.f32 	%f519, 0f00000000;
	or.pred  	%p178, %p176, %p177;
	@%p178 bra 	$L__BB6_89;
	ld.shared.f32 	%f519, [%r88+-16];
$L__BB6_89:
	sub.s32 	%r242, %r49, %r84;
	setp.lt.s32 	%p179, %r242, 0;
	setp.gt.s32 	%p180, %r242, %r12;
	mov.f32 	%f520, 0f00000000;
	or.pred  	%p181, %p179, %p180;
	@%p181 bra 	$L__BB6_91;
	ld.shared.f32 	%f520, [%r89+-20];
$L__BB6_91:
	fma.rn.f32 	%f480, %f513, %f514, %f480;
	add.f32 	%f481, %f481, %f513;
	fma.rn.f32 	%f499, %f515, %f516, %f499;
	add.f32 	%f500, %f500, %f515;
	fma.rn.f32 	%f501, %f517, %f518, %f501;
	add.f32 	%f502, %f502, %f517;
	fma.rn.f32 	%f503, %f519, %f520, %f503;
	add.f32 	%f504, %f504, %f519;
$L__BB6_92:
	setp.lt.u32 	%p182, %r43, %r109;
	@%p182 bra 	$L__BB6_93;
	bra.uni 	$L__BB6_113;
$L__BB6_93:
	setp.lt.u32 	%p183, %r44, 3;
	mov.u32 	%r290, %r43;
	@%p183 bra 	$L__BB6_112;
	mov.b32 	%r289, 0;
	mov.u32 	%r290, %r43;
$L__BB6_95:
	.pragma "nounroll";
	sub.s32 	%r244, %r48, %r290;
	add.s32 	%r245, %r109, %r284;
	add.s32 	%r64, %r1, %r290;
	sub.s32 	%r246, %r245, %r64;
	setp.lt.s32 	%p184, %r244, 0;
	setp.gt.s32 	%p185, %r244, %r20;
	shl.b32 	%r247, %r246, 2;
	add.s32 	%r65, %r40, %r247;
	mov.f32 	%f472, 0f00000000;
	or.pred  	%p186, %p184, %p185;
	@%p186 bra 	$L__BB6_97;
	ld.shared.f32 	%f472, [%r65+-4];
$L__BB6_97:
	sub.s32 	%r248, %r49, %r290;
	setp.lt.s32 	%p187, %r248, 0;
	setp.gt.s32 	%p188, %r248, %r12;
	add.s32 	%r249, %r8, %r284;
	sub.s32 	%r250, %r249, %r64;
	shl.b32 	%r251, %r250, 2;
	add.s32 	%r66, %r7, %r251;
	mov.f32 	%f473, 0f00000000;
	or.pred  	%p189, %p187, %p188;
	@%p189 bra 	$L__BB6_99;
	ld.shared.f32 	%f473, [%r66+-8];
$L__BB6_99:
	fma.rn.f32 	%f103, %f472, %f473, %f480;
	add.f32 	%f104, %f481, %f472;
	add.s32 	%r67, %r290, 1;
	sub.s32 	%r252, %r48, %r67;
	setp.lt.s32 	%p190, %r252, 0;
	setp.gt.s32 	%p191, %r252, %r20;
	mov.f32 	%f474, 0f00000000;
	or.pred  	%p192, %p190, %p191;
	@%p192 bra 	$L__BB6_101;
	ld.shared.f32 	%f474, [%r65+-8];
$L__BB6_101:
	sub.s32 	%r253, %r49, %r67;
	setp.lt.s32 	%p193, %r253, 0;
	setp.gt.s32 	%p194, %r253, %r12;
	mov.f32 	%f475, 0f00000000;
	or.pred  	%p195, %p193, %p194;
	@%p195 bra 	$L__BB6_103;
	ld.shared.f32 	%f475, [%r66+-12];
$L__BB6_103:
	fma.rn.f32 	%f109, %f474, %f475, %f103;
	add.f32 	%f110, %f104, %f474;
	add.s32 	%r68, %r290, 2;
	sub.s32 	%r254, %r48, %r68;
	setp.lt.s32 	%p196, %r254, 0;
	setp.gt.s32 	%p197, %r254, %r20;
	mov.f32 	%f476, 0f00000000;
	or.pred  	%p198, %p196, %p197;
	@%p198 bra 	$L__BB6_105;
	ld.shared.f32 	%f476, [%r65+-12];
$L__BB6_105:
	sub.s32 	%r255, %r49, %r68;
	setp.lt.s32 	%p199, %r255, 0;
	setp.gt.s32 	%p200, %r255, %r12;
	mov.f32 	%f477, 0f00000000;
	or.pred  	%p201, %p199, %p200;
	@%p201 bra 	$L__BB6_107;
	ld.shared.f32 	%f477, [%r66+-16];
$L__BB6_107:
	fma.rn.f32 	%f115, %f476, %f477, %f109;
	add.f32 	%f116, %f110, %f476;
	add.s32 	%r69, %r290, 3;
	sub.s32 	%r256, %r48, %r69;
	setp.lt.s32 	%p202, %r256, 0;
	setp.gt.s32 	%p203, %r256, %r20;
	mov.f32 	%f478, 0f00000000;
	or.pred  	%p204, %p202, %p203;
	@%p204 bra 	$L__BB6_109;
	ld.shared.f32 	%f478, [%r65+-16];
$L__BB6_109:
	sub.s32 	%r257, %r49, %r69;
	setp.lt.s32 	%p205, %r257, 0;
	setp.gt.s32 	%p206, %r257, %r12;
	mov.f32 	%f479, 0f00000000;
	or.pred  	%p207, %p205, %p206;
	@%p207 bra 	$L__BB6_111;
	ld.shared.f32 	%f479, [%r66+-20];
$L__BB6_111:
	fma.rn.f32 	%f480, %f478, %f479, %f115;
	add.f32 	%f481, %f116, %f478;
	add.s32 	%r290, %r290, 4;
	add.s32 	%r289, %r289, 4;
	setp.eq.s32 	%p208, %r289, 0;
	@%p208 bra 	$L__BB6_112;
	bra.uni 	$L__BB6_95;
$L__BB6_112:
	and.b32  	%r258, %r109, 3;
	setp.eq.s32 	%p209, %r258, 0;
	@%p209 bra 	$L__BB6_113;
	bra.uni 	$L__BB6_116;
$L__BB6_113:
	add.f32 	%f425, %f499, %f480;
	add.f32 	%f426, %f501, %f503;
	add.f32 	%f125, %f426, %f425;
	add.f32 	%f427, %f500, %f481;
	add.f32 	%f428, %f502, %f504;
	add.f32 	%f126, %f428, %f427;
	setp.eq.f32 	%p230, %f126, 0f00000000;
	@%p230 bra 	$L__BB6_115;
	div.rn.f32 	%f482, %f125, %f126;
$L__BB6_115:
	mad.lo.s32 	%r278, %r284, %r112, %r6;
	mul.wide.s32 	%rd13, %r278, 4;
	add.s64 	%rd14, %rd1, %rd13;
	st.global.f32 	[%rd14], %f482;
	add.s32 	%r285, %r285, %r41;
	setp.lt.u32 	%p231, %r285, 128;
	add.s32 	%r284, %r285, %r1;
	setp.lt.s32 	%p232, %r284, %r111;
	and.pred  	%p233, %p231, %p232;
	@%p233 bra 	$L__BB6_38;
	bra.uni 	$L__BB6_174;
$L__BB6_116:
	setp.eq.s32 	%p210, %r258, 1;
	@%p210 bra 	$L__BB6_126;
	sub.s32 	%r259, %r48, %r290;
	add.s32 	%r260, %r109, %r284;
	add.s32 	%r75, %r1, %r290;
	sub.s32 	%r261, %r260, %r75;
	setp.lt.s32 	%p211, %r259, 0;
	setp.gt.s32 	%p212, %r259, %r20;
	shl.b32 	%r262, %r261, 2;
	add.s32 	%r76, %r40, %r262;
	mov.f32 	%f487, 0f00000000;
	or.pred  	%p213, %p211, %p212;
	@%p213 bra 	$L__BB6_119;
	ld.shared.f32 	%f487, [%r76+-4];
$L__BB6_119:
	sub.s32 	%r263, %r49, %r290;
	setp.lt.s32 	%p214, %r263, 0;
	setp.gt.s32 	%p215, %r263, %r12;
	add.s32 	%r264, %r8, %r284;
	sub.s32 	%r265, %r264, %r75;
	shl.b32 	%r266, %r265, 2;
	add.s32 	%r77, %r7, %r266;
	mov.f32 	%f488, 0f00000000;
	or.pred  	%p216, %p214, %p215;
	@%p216 bra 	$L__BB6_121;
	ld.shared.f32 	%f488, [%r77+-8];
$L__BB6_121:
	fma.rn.f32 	%f137, %f487, %f488, %f480;
	add.f32 	%f138, %f481, %f487;
	add.s32 	%r78, %r290, 1;
	sub.s32 	%r267, %r48, %r78;
	setp.lt.s32 	%p217, %r267, 0;
	setp.gt.s32 	%p218, %r267, %r20;
	mov.f32 	%f489, 0f00000000;
	or.pred  	%p219, %p217, %p218;
	@%p219 bra 	$L__BB6_123;
	ld.shared.f32 	%f489, [%r76+-8];
$L__BB6_123:
	sub.s32 	%r268, %r49, %r78;
	setp.lt.s32 	%p220, %r268, 0;
	setp.gt.s32 	%p221, %r268, %r12;
	mov.f32 	%f490, 0f00000000;
	or.pred  	%p222, %p220, %p221;
	@%p222 bra 	$L__BB6_125;
	ld.shared.f32 	%f490, [%r77+-12];
$L__BB6_125:
	fma.rn.f32 	%f480, %f489, %f490, %f137;
	add.f32 	%f481, %f138, %f489;
	add.s32 	%r290, %r290, 2;
$L__BB6_126:
	setp.eq.s32 	%p223, %r45, 0;
	@%p223 bra 	$L__BB6_113;
	sub.s32 	%r269, %r48, %r290;
	add.s32 	%r81, %r1, %r290;
	sub.s32 	%r82, %r49, %r290;
	setp.lt.s32 	%p224, %r269, 0;
	setp.gt.s32 	%p225, %r269, %r20;
	mov.f32 	%f495, 0f00000000;
	or.pred  	%p226, %p224, %p225;
	@%p226 bra 	$L__BB6_129;
	add.s32 	%r270, %r109, %r284;
	sub.s32 	%r271, %r270, %r81;
	shl.b32 	%r272, %r271, 2;
	add.s32 	%r273, %r40, %r272;
	ld.shared.f32 	%f495, [%r273+-4];
$L__BB6_129:
	setp.lt.s32 	%p227, %r82, 0;
	setp.gt.s32 	%p228, %r82, %r12;
	mov.f32 	%f496, 0f00000000;
	or.pred  	%p229, %p227, %p228;
	@%p229 bra 	$L__BB6_131;
	add.s32 	%r274, %r8, %r284;
	sub.s32 	%r275, %r274, %r81;
	shl.b32 	%r276, %r275, 2;
	add.s32 	%r277, %r7, %r276;
	ld.shared.f32 	%f496, [%r277+-8];
$L__BB6_131:
	fma.rn.f32 	%f480, %f495, %f496, %f480;
	add.f32 	%f481, %f481, %f495;
	bra.uni 	$L__BB6_113;
$L__BB6_132:
	and.b32  	%r90, %r109, 3;
	and.b32  	%r91, %r109, 1;
$L__BB6_133:
	setp.lt.s32 	%p54, %r284, %r9;
	mov.f32 	%f555, 0f7FFFFFFF;
	@%p54 bra 	$L__BB6_173;
	setp.lt.s32 	%p55, %r109, 1;
	mov.f32 	%f553, 0f00000000;
	mov.f32 	%f554, %f553;
	@%p55 bra 	$L__BB6_171;
	setp.lt.u32 	%p56, %r109, 4;
	mov.f32 	%f552, 0f00000000;
	mov.b32 	%r296, 0;
	mov.f32 	%f551, %f552;
	@%p56 bra 	$L__BB6_153;
	sub.s32 	%r156, %r284, %r19;
	sub.s32 	%r157, %r109, %r1;
	add.s32 	%r158, %r157, %r284;
	setp.lt.s32 	%p57, %r156, 0;
	setp.gt.s32 	%p58, %r156, %r20;
	shl.b32 	%r159, %r158, 2;
	add.s32 	%r94, %r40, %r159;
	mov.f32 	%f529, 0f00000000;
	or.pred  	%p59, %p57, %p58;
	@%p59 bra 	$L__BB6_138;
	ld.shared.f32 	%f529, [%r94+-4];
$L__BB6_138:
	sub.s32 	%r160, %r284, %r10;
	setp.lt.s32 	%p60, %r160, 0;
	setp.gt.s32 	%p61, %r160, %r12;
	sub.s32 	%r161, %r8, %r1;
	add.s32 	%r162, %r161, %r284;
	shl.b32 	%r163, %r162, 2;
	add.s32 	%r95, %r7, %r163;
	mov.f32 	%f530, 0f00000000;
	or.pred  	%p62, %p60, %p61;
	@%p62 bra 	$L__BB6_140;
	ld.shared.f32 	%f530, [%r95+-8];
$L__BB6_140:
	fma.rn.f32 	%f207, %f529, %f530, 0f00000000;
	not.b32 	%r164, %r19;
	add.s32 	%r96, %r284, %r164;
	setp.lt.s32 	%p63, %r96, 0;
	setp.gt.s32 	%p64, %r96, %r20;
	mov.f32 	%f531, 0f00000000;
	or.pred  	%p65, %p63, %p64;
	@%p65 bra 	$L__BB6_142;
	shl.b32 	%r165, %r96, 2;
	add.s32 	%r166, %r18, %r165;
	ld.shared.f32 	%f531, [%r166+512];
$L__BB6_142:
	add.s32 	%r167, %r96, %r3;
	setp.lt.s32 	%p66, %r167, 0;
	setp.gt.s32 	%p67, %r167, %r12;
	mov.f32 	%f532, 0f00000000;
	or.pred  	%p68, %p66, %p67;
	@%p68 bra 	$L__BB6_144;
	ld.shared.f32 	%f532, [%r95+-12];
$L__BB6_144:
	fma.rn.f32 	%f212, %f531, %f532, %f207;
	add.f32 	%f366, %f529, 0f00000000;
	add.f32 	%f213, %f366, %f531;
	add.s32 	%r169, %r156, -2;
	setp.lt.s32 	%p69, %r169, 0;
	setp.gt.s32 	%p70, %r169, %r20;
	mov.f32 	%f533, 0f00000000;
	or.pred  	%p71, %p69, %p70;
	@%p71 bra 	$L__BB6_146;
	ld.shared.f32 	%f533, [%r94+-12];
$L__BB6_146:
	add.s32 	%r171, %r160, -2;
	setp.lt.s32 	%p72, %r171, 0;
	setp.gt.s32 	%p73, %r171, %r12;
	mov.f32 	%f534, 0f00000000;
	or.pred  	%p74, %p72, %p73;
	@%p74 bra 	$L__BB6_148;
	ld.shared.f32 	%f534, [%r95+-16];
$L__BB6_148:
	fma.rn.f32 	%f218, %f533, %f534, %f212;
	add.f32 	%f219, %f213, %f533;
	add.s32 	%r173, %r156, -3;
	setp.lt.s32 	%p75, %r173, 0;
	setp.gt.s32 	%p76, %r173, %r20;
	mov.f32 	%f535, 0f00000000;
	or.pred  	%p77, %p75, %p76;
	@%p77 bra 	$L__BB6_150;
	ld.shared.f32 	%f535, [%r94+-16];
$L__BB6_150:
	add.s32 	%r175, %r160, -3;
	setp.lt.s32 	%p78, %r175, 0;
	setp.gt.s32 	%p79, %r175, %r12;
	mov.f32 	%f536, 0f00000000;
	or.pred  	%p80, %p78, %p79;
	@%p80 bra 	$L__BB6_152;
	ld.shared.f32 	%f536, [%r95+-20];
$L__BB6_152:
	fma.rn.f32 	%f551, %f535, %f536, %f218;
	add.f32 	%f552, %f219, %f535;
	mov.b32 	%r296, 4;
$L__BB6_153:
	setp.eq.s32 	%p81, %r90, 0;
	@%p81 bra 	$L__BB6_170;
	setp.eq.s32 	%p82, %r90, 1;
	@%p82 bra 	$L__BB6_164;
	add.s32 	%r98, %r19, %r296;
	sub.s32 	%r177, %r284, %r98;
	shl.b32 	%r178, %r177, 2;
	add.s32 	%r99, %r10, %r296;
	setp.lt.s32 	%p83, %r177, 0;
	setp.gt.s32 	%p84, %r177, %r20;
	add.s32 	%r179, %r178, %r40;
	add.s32 	%r100, %r179, 4;
	mov.f32 	%f541, 0f00000000;
	or.pred  	%p85, %p83, %p84;
	@%p85 bra 	$L__BB6_157;
	ld.shared.f32 	%f541, [%r100+-4];
$L__BB6_157:
	sub.s32 	%r180, %r284, %r99;
	setp.lt.s32 	%p86, %r180, 0;
	setp.gt.s32 	%p87, %r180, %r12;
	shl.b32 	%r181, %r180, 2;
	add.s32 	%r182, %r181, %r7;
	add.s32 	%r101, %r182, 8;
	mov.f32 	%f542, 0f00000000;
	or.pred  	%p88, %p86, %p87;
	@%p88 bra 	$L__BB6_159;
	ld.shared.f32 	%f542, [%r101+-8];
$L__BB6_159:
	fma.rn.f32 	%f234, %f541, %f542, %f551;
	add.f32 	%f235, %f552, %f541;
	not.b32 	%r183, %r98;
	add.s32 	%r184, %r284, %r183;
	not.b32 	%r102, %r99;
	setp.lt.s32 	%p89, %r184, 0;
	setp.gt.s32 	%p90, %r184, %r20;
	mov.f32 	%f543, 0f00000000;
	or.pred  	%p91, %p89, %p90;
	@%p91 bra 	$L__BB6_161;
	ld.shared.f32 	%f543, [%r100+-8];
$L__BB6_161:
	add.s32 	%r185, %r284, %r102;
	setp.lt.s32 	%p92, %r185, 0;
	setp.gt.s32 	%p93, %r185, %r12;
	mov.f32 	%f544, 0f00000000;
	or.pred  	%p94, %p92, %p93;
	@%p94 bra 	$L__BB6_163;
	ld.shared.f32 	%f544, [%r101+-12];
$L__BB6_163:
	fma.rn.f32 	%f551, %f543, %f544, %f234;
	add.f32 	%f552, %f235, %f543;
	add.s32 	%r296, %r296, 2;
$L__BB6_164:
	setp.eq.s32 	%p95, %r91, 0;
	@%p95 bra 	$L__BB6_170;
	add.s32 	%r186, %r19, %r296;
	sub.s32 	%r187, %r284, %r186;
	add.s32 	%r105, %r186, -1;
	add.s32 	%r106, %r10, %r296;
	setp.lt.s32 	%p96, %r187, 0;
	setp.gt.s32 	%p97, %r187, %r20;
	mov.f32 	%f549, 0f00000000;
	or.pred  	%p98, %p96, %p97;
	@%p98 bra 	$L__BB6_167;
	sub.s32 	%r188, %r284, %r105;
	shl.b32 	%r189, %r188, 2;
	add.s32 	%r190, %r40, %r189;
	ld.shared.f32 	%f549, [%r190+-4];
$L__BB6_167:
	sub.s32 	%r191, %r284, %r106;
	setp.lt.s32 	%p99, %r191, 0;
	setp.gt.s32 	%p100, %r191, %r12;
	mov.f32 	%f550, 0f00000000;
	or.pred  	%p101, %p99, %p100;
	@%p101 bra 	$L__BB6_169;
	shl.b32 	%r193, %r191, 2;
	add.s32 	%r194, %r193, %r7;
	ld.shared.f32 	%f550, [%r194];
$L__BB6_169:
	fma.rn.f32 	%f551, %f549, %f550, %f551;
	add.f32 	%f552, %f552, %f549;
$L__BB6_170:
	add.f32 	%f377, %f551, 0f00000000;
	add.f32 	%f553, %f377, 0f00000000;
	add.f32 	%f378, %f552, 0f00000000;
	add.f32 	%f554, %f378, 0f00000000;
$L__BB6_171:
	setp.eq.f32 	%p102, %f554, 0f00000000;
	@%p102 bra 	$L__BB6_173;
	div.rn.f32 	%f555, %f553, %f554;
$L__BB6_173:
	mad.lo.s32 	%r195, %r284, %r112, %r6;
	mul.wide.s32 	%rd11, %r195, 4;
	add.s64 	%rd12, %rd1, %rd11;
	st.global.f32 	[%rd12], %f555;
	add.s32 	%r285, %r285, %r41;
	setp.lt.u32 	%p103, %r285, 128;
	add.s32 	%r284, %r285, %r1;
	setp.lt.s32 	%p104, %r284, %r111;
	and.pred  	%p105, %p103, %p104;
	@%p105 bra 	$L__BB6_133;
$L__BB6_174:
	ret;

}
	// .globl	edcf_ms1p_tiled_f32_tx128_ty4
.visible .entry edcf_ms1p_tiled_f32_tx128_ty4(
	.param .u64 .ptr .align 1 edcf_ms1p_tiled_f32_tx128_ty4_param_0,
	.param .u64 .ptr .align 1 edcf_ms1p_tiled_f32_tx128_ty4_param_1,
	.param .u32 edcf_ms1p_tiled_f32_tx128_ty4_param_2,
	.param .u32 edcf_ms1p_tiled_f32_tx128_ty4_param_3,
	.param .u32 edcf_ms1p_tiled_f32_tx128_ty4_param_4,
	.param .u64 .ptr .align 1 edcf_ms1p_tiled_f32_tx128_ty4_param_5
)
{
	.reg .pred 	%p<234>;
	.reg .b32 	%r<297>;
	.reg .b32 	%f<556>;
	.reg .b64 	%rd<15>;

	ld.param.u64 	%rd3, [edcf_ms1p_tiled_f32_tx128_ty4_param_0];
	ld.param.u64 	%rd4, [edcf_ms1p_tiled_f32_tx128_ty4_param_1];
	ld.param.u32 	%r109, [edcf_ms1p_tiled_f32_tx128_ty4_param_2];
	ld.param.u32 	%r112, [edcf_ms1p_tiled_f32_tx128_ty4_param_3];
	ld.param.u32 	%r111, [edcf_ms1p_tiled_f32_tx128_ty4_param_4];
	ld.param.u64 	%rd5, [edcf_ms1p_tiled_f32_tx128_ty4_param_5];
	cvta.to.global.u64 	%rd1, %rd5;
	mov.u32 	%r113, %ctaid.x;
	shl.b32 	%r1, %r113, 7;
	mov.u32 	%r114, %ctaid.y;
	shl.b32 	%r2, %r114, 2;
	setp.ge.s32 	%p1, %r1, %r111;
	setp.ge.s32 	%p2, %r2, %r112;
	or.pred  	%p3, %p1, %p2;
	@%p3 bra 	$L__BB7_174;
	add.s32 	%r3, %r109, -1;
	shl.b32 	%r4, %r3, 1;
	add.s32 	%r116, %r109, %r4;
	add.s32 	%r117, %r116, 255;
	mov.u32 	%r118, %tid.y;
	mul.lo.s32 	%r5, %r117, %r118;
	add.s32 	%r6, %r2, %r118;
	setp.ge.u32 	%p4, %r6, %r112;
	@%p4 bra 	$L__BB7_174;
	shl.b32 	%r119, %r5, 2;
	mov.u32 	%r120, smem2_raw;
	add.s32 	%r7, %r120, %r119;
	cvta.to.global.u64 	%rd6, %rd4;
	mul.wide.u32 	%rd7, %r6, 4;
	add.s64 	%rd8, %rd6, %rd7;
	ld.global.nc.u32 	%r121, [%rd8];
	shl.b32 	%r8, %r109, 1;
	add.s32 	%r9, %r121, %r8;
	sub.s32 	%r122, %r1, %r8;
	add.s32 	%r10, %r122, 2;
	add.s32 	%r123, %r1, 127;
	add.s32 	%r124, %r111, -1;
	min.s32 	%r11, %r123, %r124;
	sub.s32 	%r12, %r11, %r10;
	mov.u32 	%r285, %tid.x;
	setp.gt.s32 	%p5, %r285, %r12;
	@%p5 bra 	$L__BB7_7;
	mov.u32 	%r14, %ntid.x;
	cvta.to.global.u64 	%rd2, %rd3;
	mov.u32 	%r279, %r285;
$L__BB7_4:
	add.s32 	%r16, %r279, %r10;
	setp.lt.s32 	%p6, %r16, 0;
	setp.ge.s32 	%p7, %r16, %r111;
	mov.f32 	%f429, 0f00000000;
	or.pred  	%p8, %p6, %p7;
	@%p8 bra 	$L__BB7_6;
	mad.lo.s32 	%r125, %r16, %r112, %r6;
	mul.wide.u32 	%rd9, %r125, 4;
	add.s64 	%rd10, %rd2, %rd9;
	ld.global.nc.f32 	%f429, [%rd10];
$L__BB7_6:
	shl.b32 	%r126, %r279, 2;
	add.s32 	%r127, %r7, %r126;
	st.shared.f32 	[%r127], %f429;
	add.s32 	%r279, %r279, %r14;
	setp.le.s32 	%p9, %r279, %r12;
	@%p9 bra 	$L__BB7_4;
$L__BB7_7:
	shl.b32 	%r128, %r4, 2;
	add.s32 	%r18, %r7, %r128;
	bar.sync 	0;
	sub.s32 	%r19, %r1, %r3;
	sub.s32 	%r20, %r11, %r19;
	setp.gt.s32 	%p10, %r285, %r20;
	@%p10 bra 	$L__BB7_35;
	setp.gt.s32 	%p11, %r109, 1;
	mov.u32 	%r21, %ntid.x;
	mov.u32 	%r283, %r285;
	@%p11 bra 	$L__BB7_9;
	bra.uni 	$L__BB7_34;
$L__BB7_9:
	add.s32 	%r22, %r109, -2;
	and.b32  	%r23, %r3, 3;
	and.b32  	%r24, %r3, -4;
	mov.u32 	%r280, %r285;
$L__BB7_10:
	add.s32 	%r26, %r280, %r19;
	max.s32 	%r132, %r10, 0;
	setp.gt.s32 	%p13, %r132, %r26;
	setp.gt.s32 	%p14, %r26, %r11;
	mov.f32 	%f445, 0f00000000;
	or.pred  	%p15, %p14, %p13;
	@%p15 bra 	$L__BB7_12;
	not.b32 	%r133, %r10;
	add.s32 	%r134, %r26, %r133;
	shl.b32 	%r135, %r134, 2;
	add.s32 	%r136, %r7, %r135;
	ld.shared.f32 	%f445, [%r136+4];
$L__BB7_12:
	setp.lt.u32 	%p16, %r22, 3;
	mov.f32 	%f444, 0f00000000;
	mov.b32 	%r282, 1;
	mov.f32 	%f443, %f444;
	@%p16 bra 	$L__BB7_23;
	mov.f32 	%f444, 0f00000000;
	mov.b32 	%r281, 1;
$L__BB7_14:
	.pragma "nounroll";
	add.s32 	%r28, %r10, %r281;
	sub.s32 	%r139, %r26, %r28;
	not.b32 	%r140, %r28;
	add.s32 	%r29, %r26, %r140;
	setp.lt.s32 	%p17, %r139, 0;
	setp.gt.s32 	%p18, %r139, %r12;
	shl.b32 	%r141, %r29, 2;
	add.s32 	%r30, %r7, %r141;
	mov.f32 	%f432, 0f00000000;
	or.pred  	%p19, %p17, %p18;
	@%p19 bra 	$L__BB7_16;
	ld.shared.f32 	%f432, [%r30+4];
$L__BB7_16:
	sub.f32 	%f267, %f445, %f432;
	mul.f32 	%f268, %f267, %f267;
	neg.f32 	%f269, %f268;
	fma.rn.f32 	%f270, %f267, %f267, %f269;
	add.f32 	%f8, %f443, %f268;
	abs.f32 	%f271, %f443;
	abs.f32 	%f272, %f268;
	setp.ge.f32 	%p20, %f271, %f272;
	sub.f32 	%f273, %f443, %f8;
	add.f32 	%f274, %f268, %f273;
	sub.f32 	%f275, %f268, %f8;
	add.f32 	%f276, %f443, %f275;
	selp.f32 	%f277, %f274, %f276, %p20;
	add.f32 	%f278, %f270, %f277;
	add.f32 	%f9, %f444, %f278;
	setp.lt.s32 	%p21, %r29, 0;
	setp.gt.s32 	%p22, %r29, %r12;
	mov.f32 	%f433, 0f00000000;
	or.pred  	%p23, %p21, %p22;
	@%p23 bra 	$L__BB7_18;
	ld.shared.f32 	%f433, [%r30];
$L__BB7_18:
	sub.f32 	%f280, %f445, %f433;
	mul.f32 	%f281, %f280, %f280;
	neg.f32 	%f282, %f281;
	fma.rn.f32 	%f283, %f280, %f280, %f282;
	add.f32 	%f12, %f8, %f281;
	abs.f32 	%f284, %f8;
	abs.f32 	%f285, %f281;
	setp.ge.f32 	%p24, %f284, %f285;
	sub.f32 	%f286, %f8, %f12;
	add.f32 	%f287, %f281, %f286;
	sub.f32 	%f288, %f281, %f12;
	add.f32 	%f289, %f8, %f288;
	selp.f32 	%f290, %f287, %f289, %p24;
	add.f32 	%f291, %f283, %f290;
	add.f32 	%f13, %f9, %f291;
	add.s32 	%r143, %r139, -2;
	setp.lt.s32 	%p25, %r143, 0;
	setp.gt.s32 	%p26, %r143, %r12;
	mov.f32 	%f434, 0f00000000;
	or.pred  	%p27, %p25, %p26;
	@%p27 bra 	$L__BB7_20;
	ld.shared.f32 	%f434, [%r30+-4];
$L__BB7_20:
	sub.f32 	%f293, %f445, %f434;
	mul.f32 	%f294, %f293, %f293;
	neg.f32 	%f295, %f294;
	fma.rn.f32 	%f296, %f293, %f293, %f295;
	add.f32 	%f16, %f12, %f294;
	abs.f32 	%f297, %f12;
	abs.f32 	%f298, %f294;
	setp.ge.f32 	%p28, %f297, %f298;
	sub.f32 	%f299, %f12, %f16;
	add.f32 	%f300, %f294, %f299;
	sub.f32 	%f301, %f294, %f16;
	add.f32 	%f302, %f12, %f301;
	selp.f32 	%f303, %f300, %f302, %p28;
	add.f32 	%f304, %f296, %f303;
	add.f32 	%f17, %f13, %f304;
	add.s32 	%r145, %r139, -3;
	setp.lt.s32 	%p29, %r145, 0;
	setp.gt.s32 	%p30, %r145, %r12;
	mov.f32 	%f435, 0f00000000;
	or.pred  	%p31, %p29, %p30;
	@%p31 bra 	$L__BB7_22;
	ld.shared.f32 	%f435, [%r30+-8];
$L__BB7_22:
	sub.f32 	%f305, %f445, %f435;
	mul.f32 	%f306, %f305, %f305;
	neg.f32 	%f307, %f306;
	fma.rn.f32 	%f308, %f305, %f305, %f307;
	add.f32 	%f443, %f16, %f306;
	abs.f32 	%f309, %f16;
	abs.f32 	%f310, %f306;
	setp.ge.f32 	%p32, %f309, %f310;
	sub.f32 	%f311, %f16, %f443;
	add.f32 	%f312, %f306, %f311;
	sub.f32 	%f313, %f306, %f443;
	add.f32 	%f314, %f16, %f313;
	selp.f32 	%f315, %f312, %f314, %p32;
	add.f32 	%f316, %f308, %f315;
	add.f32 	%f444, %f17, %f316;
	add.s32 	%r282, %r281, 4;
	add.s32 	%r146, %r281, 3;
	setp.ne.s32 	%p33, %r146, %r24;
	mov.u32 	%r281, %r282;
	@%p33 bra 	$L__BB7_14;
$L__BB7_23:
	setp.eq.s32 	%p34, %r23, 0;
	@%p34 bra 	$L__BB7_33;
	add.s32 	%r33, %r10, %r282;
	sub.s32 	%r147, %r26, %r33;
	not.b32 	%r148, %r33;
	add.s32 	%r34, %r26, %r148;
	setp.lt.s32 	%p35, %r147, 0;
	setp.gt.s32 	%p36, %r147, %r12;
	shl.b32 	%r149, %r34, 2;
	add.s32 	%r35, %r7, %r149;
	mov.f32 	%f440, 0f00000000;
	or.pred  	%p37, %p35, %p36;
	@%p37 bra 	$L__BB7_26;
	ld.shared.f32 	%f440, [%r35+4];
$L__BB7_26:
	setp.eq.s32 	%p38, %r23, 1;
	sub.f32 	%f318, %f445, %f440;
	mul.f32 	%f319, %f318, %f318;
	neg.f32 	%f320, %f319;
	fma.rn.f32 	%f321, %f318, %f318, %f320;
	add.f32 	%f28, %f443, %f319;
	abs.f32 	%f322, %f443;
	abs.f32 	%f323, %f319;
	setp.ge.f32 	%p39, %f322, %f323;
	sub.f32 	%f324, %f443, %f28;
	add.f32 	%f325, %f319, %f324;
	sub.f32 	%f326, %f319, %f28;
	add.f32 	%f327, %f443, %f326;
	selp.f32 	%f328, %f325, %f327, %p39;
	add.f32 	%f329, %f321, %f328;
	add.f32 	%f444, %f444, %f329;
	mov.f32 	%f443, %f28;
	@%p38 bra 	$L__BB7_33;
	setp.lt.s32 	%p40, %r34, 0;
	setp.gt.s32 	%p41, %r34, %r12;
	mov.f32 	%f441, 0f00000000;
	or.pred  	%p42, %p40, %p41;
	@%p42 bra 	$L__BB7_29;
	ld.shared.f32 	%f441, [%r35];
$L__BB7_29:
	setp.eq.s32 	%p43, %r23, 2;
	sub.f32 	%f331, %f445, %f441;
	mul.f32 	%f332, %f331, %f331;
	neg.f32 	%f333, %f332;
	fma.rn.f32 	%f334, %f331, %f331, %f333;
	add.f32 	%f443, %f28, %f332;
	abs.f32 	%f335, %f28;
	abs.f32 	%f336, %f332;
	setp.ge.f32 	%p44, %f335, %f336;
	sub.f32 	%f337, %f28, %f443;
	add.f32 	%f338, %f332, %f337;
	sub.f32 	%f339, %f332, %f443;
	add.f32 	%f340, %f28, %f339;
	selp.f32 	%f341, %f338, %f340, %p44;
	add.f32 	%f342, %f334, %f341;
	add.f32 	%f444, %f444, %f342;
	@%p43 bra 	$L__BB7_33;
	add.s32 	%r151, %r147, -2;
	setp.lt.s32 	%p45, %r151, 0;
	setp.gt.s32 	%p46, %r151, %r12;
	mov.f32 	%f442, 0f00000000;
	or.pred  	%p47, %p45, %p46;
	@%p47 bra 	$L__BB7_32;
	ld.shared.f32 	%f442, [%r35+-4];
$L__BB7_32:
	sub.f32 	%f344, %f445, %f442;
	mul.f32 	%f345, %f344, %f344;
	neg.f32 	%f346, %f345;
	fma.rn.f32 	%f347, %f344, %f344, %f346;
	add.f32 	%f36, %f443, %f345;
	abs.f32 	%f348, %f443;
	abs.f32 	%f349, %f345;
	setp.ge.f32 	%p48, %f348, %f349;
	sub.f32 	%f350, %f443, %f36;
	add.f32 	%f351, %f345, %f350;
	sub.f32 	%f352, %f345, %f36;
	add.f32 	%f353, %f443, %f352;
	selp.f32 	%f354, %f351, %f353, %p48;
	add.f32 	%f355, %f347, %f354;
	add.f32 	%f444, %f444, %f355;
	mov.f32 	%f443, %f36;
$L__BB7_33:
	add.f32 	%f356, %f443, %f444;
	shl.b32 	%r152, %r280, 2;
	add.s32 	%r153, %r18, %r152;
	st.shared.f32 	[%r153+512], %f356;
	add.s32 	%r280, %r280, %r21;
	setp.gt.s32 	%p49, %r280, %r20;
	@%p49 bra 	$L__BB7_35;
	bra.uni 	$L__BB7_10;
$L__BB7_34:
	shl.b32 	%r129, %r283, 2;
	add.s32 	%r130, %r18, %r129;
	mov.b32 	%r131, 0;
	st.shared.u32 	[%r130+512], %r131;
	add.s32 	%r283, %r283, %r21;
	setp.le.s32 	%p12, %r283, %r20;
	@%p12 bra 	$L__BB7_34;
$L__BB7_35:
	bar.sync 	0;
	setp.gt.u32 	%p50, %r285, 127;
	add.s32 	%r284, %r285, %r1;
	setp.ge.s32 	%p51, %r284, %r111;
	or.pred  	%p52, %p50, %p51;
	@%p52 bra 	$L__BB7_174;
	add.s32 	%r40, %r18, 512;
	setp.lt.s32 	%p53, %r109, 4;
	mov.u32 	%r41, %ntid.x;
	@%p53 bra 	$L__BB7_132;
	add.s32 	%r42, %r109, -4;
	and.b32  	%r196, %r42, -4;
	add.s32 	%r43, %r196, 4;
	sub.s32 	%r197, %r109, %r196;
	add.s32 	%r44, %r197, -5;
	and.b32  	%r45, %r109, 1;
$L__BB7_38:
	setp.lt.s32 	%p106, %r284, %r9;
	mov.f32 	%f482, 0f7FFFFFFF;
	@%p106 bra 	$L__BB7_115;
	setp.lt.u32 	%p107, %r42, 4;
	sub.s32 	%r48, %r284, %r19;
	sub.s32 	%r49, %r284, %r10;
	mov.f32 	%f504, 0f00000000;
	mov.b32 	%r292, 0;
	mov.f32 	%f502, %f504;
	mov.f32 	%f500, %f504;
	mov.f32 	%f481, %f504;
	mov.f32 	%f503, %f504;
	mov.f32 	%f501, %f504;
	mov.f32 	%f499, %f504;
	mov.f32 	%f480, %f504;
	@%p107 bra 	$L__BB7_74;
	mov.f32 	%f504, 0f00000000;
	mov.b32 	%r292, 0;
	mov.u32 	%r287, %r292;
$L__BB7_41:
	sub.s32 	%r200, %r48, %r292;
	add.s32 	%r201, %r109, %r284;
	add.s32 	%r52, %r1, %r292;
	sub.s32 	%r202, %r201, %r52;
	not.b32 	%r203, %r292;
	add.s32 	%r53, %r48, %r203;
	add.s32 	%r54, %r53, %r3;
	setp.lt.s32 	%p108, %r200, 0;
	setp.gt.s32 	%p109, %r200, %r20;
	shl.b32 	%r204, %r202, 2;
	add.s32 	%r55, %r40, %r204;
	mov.f32 	%f454, 0f00000000;
	or.pred  	%p110, %p108, %p109;
	@%p110 bra 	$L__BB7_43;
	ld.shared.f32 	%f454, [%r55+-4];
$L__BB7_43:
	sub.s32 	%r205, %r49, %r292;
	setp.lt.s32 	%p111, %r205, 0;
	setp.gt.s32 	%p112, %r205, %r12;
	add.s32 	%r206, %r8, %r284;
	sub.s32 	%r207, %r206, %r52;
	shl.b32 	%r208, %r207, 2;
	add.s32 	%r56, %r7, %r208;
	mov.f32 	%f455, 0f00000000;
	or.pred  	%p113, %p111, %p112;
	@%p113 bra 	$L__BB7_45;
	ld.shared.f32 	%f455, [%r56+-8];
$L__BB7_45:
	setp.lt.s32 	%p114, %r53, 0;
	setp.gt.s32 	%p115, %r53, %r20;
	mov.f32 	%f456, 0f00000000;
	or.pred  	%p116, %p114, %p115;
	@%p116 bra 	$L__BB7_47;
	ld.shared.f32 	%f456, [%r55+-8];
$L__BB7_47:
	setp.lt.s32 	%p117, %r54, 0;
	setp.gt.s32 	%p118, %r54, %r12;
	mov.f32 	%f457, 0f00000000;
	or.pred  	%p119, %p117, %p118;
	@%p119 bra 	$L__BB7_49;
	ld.shared.f32 	%f457, [%r56+-12];
$L__BB7_49:
	sub.s32 	%r209, %r48, %r292;
	add.s32 	%r210, %r209, -2;
	setp.lt.s32 	%p120, %r210, 0;
	setp.gt.s32 	%p121, %r210, %r20;
	mov.f32 	%f458, 0f00000000;
	or.pred  	%p122, %p120, %p121;
	@%p122 bra 	$L__BB7_51;
	ld.shared.f32 	%f458, [%r55+-12];
$L__BB7_51:
	sub.s32 	%r211, %r49, %r292;
	add.s32 	%r212, %r211, -2;
	setp.lt.s32 	%p123, %r212, 0;
	setp.gt.s32 	%p124, %r212, %r12;
	mov.f32 	%f459, 0f00000000;
	or.pred  	%p125, %p123, %p124;
	@%p125 bra 	$L__BB7_53;
	ld.shared.f32 	%f459, [%r56+-16];
$L__BB7_53:
	sub.s32 	%r213, %r48, %r292;
	add.s32 	%r214, %r213, -3;
	setp.lt.s32 	%p126, %r214, 0;
	setp.gt.s32 	%p127, %r214, %r20;
	mov.f32 	%f460, 0f00000000;
	or.pred  	%p128, %p126, %p127;
	@%p128 bra 	$L__BB7_55;
	ld.shared.f32 	%f460, [%r55+-16];
$L__BB7_55:
	sub.s32 	%r215, %r49, %r292;
	add.s32 	%r216, %r215, -3;
	setp.lt.s32 	%p129, %r216, 0;
	setp.gt.s32 	%p130, %r216, %r12;
	mov.f32 	%f461, 0f00000000;
	or.pred  	%p131, %p129, %p130;
	@%p131 bra 	$L__BB7_57;
	ld.shared.f32 	%f461, [%r56+-20];
$L__BB7_57:
	fma.rn.f32 	%f65, %f454, %f455, %f480;
	add.f32 	%f66, %f481, %f454;
	fma.rn.f32 	%f67, %f456, %f457, %f499;
	add.f32 	%f68, %f500, %f456;
	fma.rn.f32 	%f69, %f458, %f459, %f501;
	add.f32 	%f70, %f502, %f458;
	fma.rn.f32 	%f71, %f460, %f461, %f503;
	add.f32 	%f72, %f504, %f460;
	add.s32 	%r57, %r292, 4;
	add.s32 	%r58, %r292, 7;
	sub.s32 	%r217, %r48, %r57;
	add.s32 	%r59, %r292, 6;
	setp.lt.s32 	%p132, %r217, 0;
	setp.gt.s32 	%p133, %r217, %r20;
	mov.f32 	%f462, 0f00000000;
	or.pred  	%p134, %p132, %p133;
	@%p134 bra 	$L__BB7_59;
	ld.shared.f32 	%f462, [%r55+-20];
$L__BB7_59:
	sub.s32 	%r218, %r49, %r57;
	setp.lt.s32 	%p135, %r218, 0;
	setp.gt.s32 	%p136, %r218, %r12;
	mov.f32 	%f463, 0f00000000;
	or.pred  	%p137, %p135, %p136;
	@%p137 bra 	$L__BB7_61;
	ld.shared.f32 	%f463, [%r56+-24];
$L__BB7_61:
	add.s32 	%r219, %r53, -4;
	setp.lt.s32 	%p138, %r219, 0;
	setp.gt.s32 	%p139, %r219, %r20;
	mov.f32 	%f464, 0f00000000;
	or.pred  	%p140, %p138, %p139;
	@%p140 bra 	$L__BB7_63;
	ld.shared.f32 	%f464, [%r55+-24];
$L__BB7_63:
	add.s32 	%r220, %r54, -4;
	setp.lt.s32 	%p141, %r220, 0;
	setp.gt.s32 	%p142, %r220, %r12;
	mov.f32 	%f465, 0f00000000;
	or.pred  	%p143, %p141, %p142;
	@%p143 bra 	$L__BB7_65;
	ld.shared.f32 	%f465, [%r56+-28];
$L__BB7_65:
	sub.s32 	%r221, %r48, %r59;
	setp.lt.s32 	%p144, %r221, 0;
	setp.gt.s32 	%p145, %r221, %r20;
	mov.f32 	%f466, 0f00000000;
	or.pred  	%p146, %p144, %p145;
	@%p146 bra 	$L__BB7_67;
	ld.shared.f32 	%f466, [%r55+-28];
$L__BB7_67:
	sub.s32 	%r222, %r49, %r59;
	setp.lt.s32 	%p147, %r222, 0;
	setp.gt.s32 	%p148, %r222, %r12;
	mov.f32 	%f467, 0f00000000;
	or.pred  	%p149, %p147, %p148;
	@%p149 bra 	$L__BB7_69;
	ld.shared.f32 	%f467, [%r56+-32];
$L__BB7_69:
	sub.s32 	%r223, %r48, %r58;
	setp.lt.s32 	%p150, %r223, 0;
	setp.gt.s32 	%p151, %r223, %r20;
	mov.f32 	%f468, 0f00000000;
	or.pred  	%p152, %p150, %p151;
	@%p152 bra 	$L__BB7_71;
	ld.shared.f32 	%f468, [%r55+-32];
$L__BB7_71:
	sub.s32 	%r224, %r49, %r58;
	setp.lt.s32 	%p153, %r224, 0;
	setp.gt.s32 	%p154, %r224, %r12;
	mov.f32 	%f469, 0f00000000;
	or.pred  	%p155, %p153, %p154;
	@%p155 bra 	$L__BB7_73;
	ld.shared.f32 	%f469, [%r56+-36];
$L__BB7_73:
	fma.rn.f32 	%f480, %f462, %f463, %f65;
	add.f32 	%f481, %f66, %f462;
	fma.rn.f32 	%f499, %f464, %f465, %f67;
	add.f32 	%f500, %f68, %f464;
	fma.rn.f32 	%f501, %f466, %f467, %f69;
	add.f32 	%f502, %f70, %f466;
	fma.rn.f32 	%f503, %f468, %f469, %f71;
	add.f32 	%f504, %f72, %f468;
	add.s32 	%r292, %r292, 8;
	add.s32 	%r287, %r287, 2;
	shr.u32 	%r225, %r42, 2;
	add.s32 	%r226, %r225, 1;
	and.b32  	%r227, %r226, 2147483646;
	setp.eq.s32 	%p156, %r287, %r227;
	@%p156 bra 	$L__BB7_74;
	bra.uni 	$L__BB7_41;
$L__BB7_74:
	and.b32  	%r228, %r42, 4;
	setp.ne.s32 	%p157, %r228, 0;
	@%p157 bra 	$L__BB7_92;
	add.s32 	%r84, %r292, 3;
	sub.s32 	%r229, %r48, %r292;
	add.s32 	%r230, %r109, %r284;
	add.s32 	%r85, %r1, %r292;
	sub.s32 	%r231, %r230, %r85;
	not.b32 	%r232, %r292;
	add.s32 	%r86, %r48, %r232;
	add.s32 	%r87, %r292, 2;
	setp.lt.s32 	%p158, %r229, 0;
	setp.gt.s32 	%p159, %r229, %r20;
	shl.b32 	%r233, %r231, 2;
	add.s32 	%r88, %r40, %r233;
	mov.f32 	%f513, 0f00000000;
	or.pred  	%p160, %p158, %p159;
	@%p160 bra 	$L__BB7_77;
	ld.shared.f32 	%f513, [%r88+-4];
$L__BB7_77:
	sub.s32 	%r234, %r49, %r292;
	setp.lt.s32 	%p161, %r234, 0;
	setp.gt.s32 	%p162, %r234, %r12;
	add.s32 	%r235, %r8, %r284;
	sub.s32 	%r236, %r235, %r85;
	shl.b32 	%r237, %r236, 2;
	add.s32 	%r89, %r7, %r237;
	mov.f32 	%f514, 0f00000000;
	or.pred  	%p163, %p161, %p162;
	@%p163 bra 	$L__BB7_79;
	ld.shared.f32 	%f514, [%r89+-8];
$L__BB7_79:
	setp.lt.s32 	%p164, %r86, 0;
	setp.gt.s32 	%p165, %r86, %r20;
	mov.f32 	%f515, 0f00000000;
	or.pred  	%p166, %p164, %p165;
	@%p166 bra 	$L__BB7_81;
	ld.shared.f32 	%f515, [%r88+-8];
$L__BB7_81:
	add.s32 	%r238, %r86, %r3;
	setp.lt.s32 	%p167, %r238, 0;
	setp.gt.s32 	%p168, %r238, %r12;
	mov.f32 	%f516, 0f00000000;
	or.pred  	%p169, %p167, %p168;
	@%p169 bra 	$L__BB7_83;
	ld.shared.f32 	%f516, [%r89+-12];
$L__BB7_83:
	sub.s32 	%r239, %r48, %r87;
	setp.lt.s32 	%p170, %r239, 0;
	setp.gt.s32 	%p171, %r239, %r20;
	mov.f32 	%f517, 0f00000000;
	or.pred  	%p172, %p170, %p171;
	@%p172 bra 	$L__BB7_85;
	ld.shared.f32 	%f517, [%r88+-12];
$L__BB7_85:
	sub.s32 	%r240, %r49, %r87;
	setp.lt.s32 	%p173, %r240, 0;
	setp.gt.s32 	%p174, %r240, %r12;
	mov.f32 	%f518, 0f00000000;
	or.pred  	%p175, %p173, %p174;
	@%p175 bra 	$L__BB7_87;
	ld.shared.f32 	%f518, [%r89+-16];
$L__BB7_87:
	sub.s32 	%r241, %r48, %r84;
	setp.lt.s32 	%p176, %r241, 0;
	setp.gt.s32 	%p177, %r241, %r20;
	mov.f32 	%f519, 0f00000000;
	or.pred  	%p178, %p176, %p177;
	@%p178 bra 	$L__BB7_89;
	ld.shared.f32 	%f519, [%r88+-16];
$L__BB7_89:
	sub.s32 	%r242, %r49, %r84;
	setp.lt.s32 	%p179, %r242, 0;
	setp.gt.s32 	%p180, %r242, %r12;
	mov.f32 	%f520, 0f00000000;
	or.pred  	%p181, %p179, %p180;
	@%p181 bra 	$L__BB7_91;
	ld.shared.f32 	%f520, [%r89+-20];
$L__BB7_91:
	fma.rn.f32 	%f480, %f513, %f514, %f480;
	add.f32 	%f481, %f481, %f513;
	fma.rn.f32 	%f499, %f515, %f516, %f499;
	add.f32 	%f500, %f500, %f515;
	fma.rn.f32 	%f501, %f517, %f518, %f501;
	add.f32 	%f502, %f502, %f517;
	fma.rn.f32 	%f503, %f519, %f520, %f503;
	add.f32 	%f504, %f504, %f519;
$L__BB7_92:
	setp.lt.u32 	%p182, %r43, %r109;
	@%p182 bra 	$L__BB7_93;
	bra.uni 	$L__BB7_113;
$L__BB7_93:
	setp.lt.u32 	%p183, %r44, 3;
	mov.u32 	%r290, %r43;
	@%p183 bra 	$L__BB7_112;
	mov.b32 	%r289, 0;
	mov.u32 	%r290, %r43;
$L__BB7_95:
	.pragma "nounroll";
	sub.s32 	%r244, %r48, %r290;
	add.s32 	%r245, %r109, %r284;
	add.s32 	%r64, %r1, %r290;
	sub.s32 	%r246, %r245, %r64;
	setp.lt.s32 	%p184, %r244, 0;
	setp.gt.s32 	%p185, %r244, %r20;
	shl.b32 	%r247, %r246, 2;
	add.s32 	%r65, %r40, %r247;
	mov.f32 	%f472, 0f00000000;
	or.pred  	%p186, %p184, %p185;
	@%p186 bra 	$L__BB7_97;
	ld.shared.f32 	%f472, [%r65+-4];
$L__BB7_97:
	sub.s32 	%r248, %r49, %r290;
	setp.lt.s32 	%p187, %r248, 0;
	setp.gt.s32 	%p188, %r248, %r12;
	add.s32 	%r249, %r8, %r284;
	sub.s32 	%r250, %r249, %r64;
	shl.b32 	%r251, %r250, 2;
	add.s32 	%r66, %r7, %r251;
	mov.f32 	%f473, 0f00000000;
	or.pred  	%p189, %p187, %p188;
	@%p189 bra 	$L__BB7_99;
	ld.shared.f32 	%f473, [%r66+-8];
$L__BB7_99:
	fma.rn.f32 	%f103, %f472, %f473, %f480;
	add.f32 	%f104, %f481, %f472;
	add.s32 	%r67, %r290, 1;
	sub.s32 	%r252, %r48, %r67;
	setp.lt.s32 	%p190, %r252, 0;
	setp.gt.s32 	%p191, %r252, %r20;
	mov.f32 	%f474, 0f00000000;
	or.pred  	%p192, %p190, %p191;
	@%p192 bra 	$L__BB7_101;
	ld.shared.f32 	%f474, [%r65+-8];
$L__BB7_101:
	sub.s32 	%r253, %r49, %r67;
	setp.lt.s32 	%p193, %r253, 0;
	setp.gt.s32 	%p194, %r253, %r12;
	mov.f32 	%f475, 0f00000000;
	or.pred  	%p195, %p193, %p194;
	@%p195 bra 	$L__BB7_103;
	ld.shared.f32 	%f475, [%r66+-12];
$L__BB7_103:
	fma.rn.f32 	%f109, %f474, %f475, %f103;
	add.f32 	%f110, %f104, %f474;
	add.s32 	%r68, %r290, 2;
	sub.s32 	%r254, %r48, %r68;
	setp.lt.s32 	%p196, %r254, 0;
	setp.gt.s32 	%p197, %r254, %r20;
	mov.f32 	%f476, 0f00000000;
	or.pred  	%p198, %p196, %p197;
	@%p198 bra 	$L__BB7_105;
	ld.shared.f32 	%f476, [%r65+-12];
$L__BB7_105:
	sub.s32 	%r255, %r49, %r68;
	setp.lt.s32 	%p199, %r255, 0;
	setp.gt.s32 	%p200, %r255, %r12;
	mov.f32 	%f477, 0f00000000;
	or.pred  	%p201, %p199, %p200;
	@%p201 bra 	$L__BB7_107;
	ld.shared.f32 	%f477, [%r66+-16];
$L__BB7_107:
	fma.rn.f32 	%f115, %f476, %f477, %f109;
	add.f32 	%f116, %f110, %f476;
	add.s32 	%r69, %r290, 3;
	sub.s32 	%r256, %r48, %r69;
	setp.lt.s32 	%p202, %r256, 0;
	setp.gt.s32 	%p203, %r256, %r20;
	mov.f32 	%f478, 0f00000000;
	or.pred  	%p204, %p202, %p203;
	@%p204 bra 	$L__BB7_109;
	ld.shared.f32 	%f478, [%r65+-16];
$L__BB7_109:
	sub.s32 	%r257, %r49, %r69;
	setp.lt.s32 	%p205, %r257, 0;
	setp.gt.s32 	%p206, %r257, %r12;
	mov.f32 	%f479, 0f00000000;
	or.pred  	%p207, %p205, %p206;
	@%p207 bra 	$L__BB7_111;
	ld.shared.f32 	%f479, [%r66+-20];
$L__BB7_111:
	fma.rn.f32 	%f480, %f478, %f479, %f115;
	add.f32 	%f481, %f116, %f478;
	add.s32 	%r290, %r290, 4;
	add.s32 	%r289, %r289, 4;
	setp.eq.s32 	%p208, %r289, 0;
	@%p208 bra 	$L__BB7_112;
	bra.uni 	$L__BB7_95;
$L__BB7_112:
	and.b32  	%r258, %r109, 3;
	setp.eq.s32 	%p209, %r258, 0;
	@%p209 bra 	$L__BB7_113;
	bra.uni 	$L__BB7_116;
$L__BB7_113:
	add.f32 	%f425, %f499, %f480;
	add.f32 	%f426, %f501, %f503;
	add.f32 	%f125, %f426, %f425;
	add.f32 	%f427, %f500, %f481;
	add.f32 	%f428, %f502, %f504;
	add.f32 	%f126, %f428, %f427;
	setp.eq.f32 	%p230, %f126, 0f00000000;
	@%p230 bra 	$L__BB7_115;
	div.rn.f32 	%f482, %f125, %f126;
$L__BB7_115:
	mad.lo.s32 	%r278, %r284, %r112, %r6;
	mul.wide.s32 	%rd13, %r278, 4;
	add.s64 	%rd14, %rd1, %rd13;
	st.global.f32 	[%rd14], %f482;
	add.s32 	%r285, %r285, %r41;
	setp.lt.u32 	%p231, %r285, 128;
	add.s32 	%r284, %r285, %r1;
	setp.lt.s32 	%p232, %r284, %r111;
	and.pred  	%p233, %p231, %p232;
	@%p233 bra 	$L__BB7_38;
	bra.uni 	$L__BB7_174;
$L__BB7_116:
	setp.eq.s32 	%p210, %r258, 1;
	@%p210 bra 	$L__BB7_126;
	sub.s32 	%r259, %r48, %r290;
	add.s32 	%r260, %r109, %r284;
	add.s32 	%r75, %r1, %r290;
	sub.s32 	%r261, %r260, %r75;
	setp.lt.s32 	%p211, %r259, 0;
	setp.gt.s32 	%p212, %r259, %r20;
	shl.b32 	%r262, %r261, 2;
	add.s32 	%r76, %r40, %r262;
	mov.f32 	%f487, 0f00000000;
	or.pred  	%p213, %p211, %p212;
	@%p213 bra 	$L__BB7_119;
	ld.shared.f32 	%f487, [%r76+-4];
$L__BB7_119:
	sub.s32 	%r263, %r49, %r290;
	setp.lt.s32 	%p214, %r263, 0;
	setp.gt.s32 	%p215, %r263, %r12;
	add.s32 	%r264, %r8, %r284;
	sub.s32 	%r265, %r264, %r75;
	shl.b32 	%r266, %r265, 2;
	add.s32 	%r77, %r7, %r266;
	mov.f32 	%f488, 0f00000000;
	or.pred  	%p216, %p214, %p215;
	@%p216 bra 	$L__BB7_121;
	ld.shared.f32 	%f488, [%r77+-8];
$L__BB7_121:
	fma.rn.f32 	%f137, %f487, %f488, %f480;
	add.f32 	%f138, %f481, %f487;
	add.s32 	%r78, %r290, 1;
	sub.s32 	%r267, %r48, %r78;
	setp.lt.s32 	%p217, %r267, 0;
	setp.gt.s32 	%p218, %r267, %r20;
	mov.f32 	%f489, 0f00000000;
	or.pred  	%p219, %p217, %p218;
	@%p219 bra 	$L__BB7_123;
	ld.shared.f32 	%f489, [%r76+-8];
$L__BB7_123:
	sub.s32 	%r268, %r49, %r78;
	setp.lt.s32 	%p220, %r268, 0;
	setp.gt.s32 	%p221, %r268, %r12;
	mov.f32 	%f490, 0f00000000;
	or.pred  	%p222, %p220, %p221;
	@%p222 bra 	$L__BB7_125;
	ld.shared.f32 	%f490, [%r77+-12];
$L__BB7_125:
	fma.rn.f32 	%f480, %f489, %f490, %f137;
	add.f32 	%f481, %f138, %f489;
	add.s32 	%r290, %r290, 2;
$L__BB7_126:
	setp.eq.s32 	%p223, %r45, 0;
	@%p223 bra 	$L__BB7_113;
	sub.s32 	%r269, %r48, %r290;
	add.s32 	%r81, %r1, %r290;
	sub.s32 	%r82, %r49, %r290;
	setp.lt.s32 	%p224, %r269, 0;
	setp.gt.s32 	%p225, %r269, %r20;
	mov.f32 	%f495, 0f00000000;
	or.pred  	%p226, %p224, %p225;
	@%p226 bra 	$L__BB7_129;
	add.s32 	%r270, %r109, %r284;
	sub.s32 	%r271, %r270, %r81;
	shl.b32 	%r272, %r271, 2;
	add.s32 	%r273, %r40, %r272;
	ld.shared.f32 	%f495, [%r273+-4];
$L__BB7_129:
	setp.lt.s32 	%p227, %r82, 0;
	setp.gt.s32 	%p228, %r82, %r12;
	mov.f32 	%f496, 0f00000000;
	or.pred  	%p229, %p227, %p228;
	@%p229 bra 	$L__BB7_131;
	add.s32 	%r274, %r8, %r284;
	sub.s32 	%r275, %r274, %r81;
	shl.b32 	%r276, %r275, 2;
	add.s32 	%r277, %r7, %r276;
	ld.shared.f32 	%f496, [%r277+-8];
$L__BB7_131:
	fma.rn.f32 	%f480, %f495, %f496, %f480;
	add.f32 	%f481, %f481, %f495;
	bra.uni 	$L__BB7_113;
$L__BB7_132:
	and.b32  	%r90, %r109, 3;
	and.b32  	%r91, %r109, 1;
$L__BB7_133:
	setp.lt.s32 	%p54, %r284, %r9;
	mov.f32 	%f555, 0f7FFFFFFF;
	@%p54 bra 	$L__BB7_173;
	setp.lt.s32 	%p55, %r109, 1;
	mov.f32 	%f553, 0f00000000;
	mov.f32 	%f554, %f553;
	@%p55 bra 	$L__BB7_171;
	setp.lt.u32 	%p56, %r109, 4;
	mov.f32 	%f552, 0f00000000;
	mov.b32 	%r296, 0;
	mov.f32 	%f551, %f552;
	@%p56 bra 	$L__BB7_153;
	sub.s32 	%r156, %r284, %r19;
	sub.s32 	%r157, %r109, %r1;
	add.s32 	%r158, %r157, %r284;
	setp.lt.s32 	%p57, %r156, 0;
	setp.gt.s32 	%p58, %r156, %r20;
	shl.b32 	%r159, %r158, 2;
	add.s32 	%r94, %r40, %r159;
	mov.f32 	%f529, 0f00000000;
	or.pred  	%p59, %p57, %p58;
	@%p59 bra 	$L__BB7_138;
	ld.shared.f32 	%f529, [%r94+-4];
$L__BB7_138:
	sub.s32 	%r160, %r284, %r10;
	setp.lt.s32 	%p60, %r160, 0;
	setp.gt.s32 	%p61, %r160, %r12;
	sub.s32 	%r161, %r8, %r1;
	add.s32 	%r162, %r161, %r284;
	shl.b32 	%r163, %r162, 2;
	add.s32 	%r95, %r7, %r163;
	mov.f32 	%f530, 0f00000000;
	or.pred  	%p62, %p60, %p61;
	@%p62 bra 	$L__BB7_140;
	ld.shared.f32 	%f530, [%r95+-8];
$L__BB7_140:
	fma.rn.f32 	%f207, %f529, %f530, 0f00000000;
	not.b32 	%r164, %r19;
	add.s32 	%r96, %r284, %r164;
	setp.lt.s32 	%p63, %r96, 0;
	setp.gt.s32 	%p64, %r96, %r20;
	mov.f32 	%f531, 0f00000000;
	or.pred  	%p65, %p63, %p64;
	@%p65 bra 	$L__BB7_142;
	shl.b32 	%r165, %r96, 2;
	add.s32 	%r166, %r18, %r165;
	ld.shared.f32 	%f531, [%r166+512];
$L__BB7_142:
	add.s32 	%r167, %r96, %r3;
	setp.lt.s32 	%p66, %r167, 0;
	setp.gt.s32 	%p67, %r167, %r12;
	mov.f32 	%f532, 0f00000000;
	or.pred  	%p68, %p66, %p67;
	@%p68 bra 	$L__BB7_144;
	ld.shared.f32 	%f532, [%r95+-12];
$L__BB7_144:
	fma.rn.f32 	%f212, %f531, %f532, %f207;
	add.f32 	%f366, %f529, 0f00000000;
	add.f32 	%f213, %f366, %f531;
	add.s32 	%r169, %r156, -2;
	setp.lt.s32 	%p69, %r169, 0;
	setp.gt.s32 	%p70, %r169, %r20;
	mov.f32 	%f533, 0f00000000;
	or.pred  	%p71, %p69, %p70;
	@%p71 bra 	$L__BB7_146;
	ld.shared.f32 	%f533, [%r94+-12];
$L__BB7_146:
	add.s32 	%r171, %r160, -2;
	setp.lt.s32 	%p72, %r171, 0;
	setp.gt.s32 	%p73, %r171, %r12;
	mov.f32 	%f534, 0f00000000;
	or.pred  	%p74, %p72, %p73;
	@%p74 bra 	$L__BB7_148;
	ld.shared.f32 	%f534, [%r95+-16];
$L__BB7_148:
	fma.rn.f32 	%f218, %f533, %f534, %f212;
	add.f32 	%f219, %f213, %f533;
	add.s32 	%r173, %r156, -3;
	setp.lt.s32 	%p75, %r173, 0;
	setp.gt.s32 	%p76, %r173, %r20;
	mov.f32 	%f535, 0f00000000;
	or.pred  	%p77, %p75, %p76;
	@%p77 bra 	$L__BB7_150;
	ld.shared.f32 	%f535, [%r94+-16];
$L__BB7_150:
	add.s32 	%r175, %r160, -3;
	setp.lt.s32 	%p78, %r175, 0;
	setp.gt.s32 	%p79, %r175, %r12;
	mov.f32 	%f536, 0f00000000;
	or.pred  	%p80, %p78, %p79;
	@%p80 bra 	$L__BB7_152;
	ld.shared.f32 	%f536, [%r95+-20];
$L__BB7_152:
	fma.rn.f32 	%f551, %f535, %f536, %f218;
	add.f32 	%f552, %f219, %f535;
	mov.b32 	%r296, 4;
$L__BB7_153:
	setp.eq.s32 	%p81, %r90, 0;
	@%p81 bra 	$L__BB7_170;
	setp.eq.s32 	%p82, %r90, 1;
	@%p82 bra 	$L__BB7_164;
	add.s32 	%r98, %r19, %r296;
	sub.s32 	%r177, %r284, %r98;
	shl.b32 	%r178, %r177, 2;
	add.s32 	%r99, %r10, %r296;
	setp.lt.s32 	%p83, %r177, 0;
	setp.gt.s32 	%p84, %r177, %r20;
	add.s32 	%r179, %r178, %r40;
	add.s32 	%r100, %r179, 4;
	mov.f32 	%f541, 0f00000000;
	or.pred  	%p85, %p83, %p84;
	@%p85 bra 	$L__BB7_157;
	ld.shared.f32 	%f541, [%r100+-4];
$L__BB7_157:
	sub.s32 	%r180, %r284, %r99;
	setp.lt.s32 	%p86, %r180, 0;
	setp.gt.s32 	%p87, %r180, %r12;
	shl.b32 	%r181, %r180, 2;
	add.s32 	%r182, %r181, %r7;
	add.s32 	%r101, %r182, 8;
	mov.f32 	%f542, 0f00000000;
	or.pred  	%p88, %p86, %p87;
	@%p88 bra 	$L__BB7_159;
	ld.shared.f32 	%f542, [%r101+-8];
$L__BB7_159:
	fma.rn.f32 	%f234, %f541, %f542, %f551;
	add.f32 	%f235, %f552, %f541;
	not.b32 	%r183, %r98;
	add.s32 	%r184, %r284, %r183;
	not.b32 	%r102, %r99;
	setp.lt.s32 	%p89, %r184, 0;
	setp.gt.s32 	%p90, %r184, %r20;
	mov.f32 	%f543, 0f00000000;
	or.pred  	%p91, %p89, %p90;
	@%p91 bra 	$L__BB7_161;
	ld.shared.f32 	%f543, [%r100+-8];
$L__BB7_161:
	add.s32 	%r185, %r284, %r102;
	setp.lt.s32 	%p92, %r185, 0;
	setp.gt.s32 	%p93, %r185, %r12;
	mov.f32 	%f544, 0f00000000;
	or.pred  	%p94, %p92, %p93;
	@%p94 bra 	$L__BB7_163;
	ld.shared.f32 	%f544, [%r101+-12];
$L__BB7_163:
	fma.rn.f32 	%f551, %f543, %f544, %f234;
	add.f32 	%f552, %f235, %f543;
	add.s32 	%r296, %r296, 2;
$L__BB7_164:
	setp.eq.s32 	%p95, %r91, 0;
	@%p95 bra 	$L__BB7_170;
	add.s32 	%r186, %r19, %r296;
	sub.s32 	%r187, %r284, %r186;
	add.s32 	%r105, %r186, -1;
	add.s32 	%r106, %r10, %r296;
	setp.lt.s32 	%p96, %r187, 0;
	setp.gt.s32 	%p97, %r187, %r20;
	mov.f32 	%f549, 0f00000000;
	or.pred  	%p98, %p96, %p97;
	@%p98 bra 	$L__BB7_167;
	sub.s32 	%r188, %r284, %r105;
	shl.b32 	%r189, %r188, 2;
	add.s32 	%r190, %r40, %r189;
	ld.shared.f32 	%f549, [%r190+-4];
$L__BB7_167:
	sub.s32 	%r191, %r284, %r106;
	setp.lt.s32 	%p99, %r191, 0;
	setp.gt.s32 	%p100, %r191, %r12;
	mov.f32 	%f550, 0f00000000;
	or.pred  	%p101, %p99, %p100;
	@%p101 bra 	$L__BB7_169;
	shl.b32 	%r193, %r191, 2;
	add.s32 	%r194, %r193, %r7;
	ld.shared.f32 	%f550, [%r194];
$L__BB7_169:
	fma.rn.f32 	%f551, %f549, %f550, %f551;
	add.f32 	%f552, %f552, %f549;
$L__BB7_170:
	add.f32 	%f377, %f551, 0f00000000;
	add.f32 	%f553, %f377, 0f00000000;
	add.f32 	%f378, %f552, 0f00000000;
	add.f32 	%f554, %f378, 0f00000000;
$L__BB7_171:
	setp.eq.f32 	%p102, %f554, 0f00000000;
	@%p102 bra 	$L__BB7_173;
	div.rn.f32 	%f555, %f553, %f554;
$L__BB7_173:
	mad.lo.s32 	%r195, %r284, %r112, %r6;
	mul.wide.s32 	%rd11, %r195, 4;
	add.s64 	%rd12, %rd1, %rd11;
	st.global.f32 	[%rd12], %f555;
	add.s32 	%r285, %r285, %r41;
	setp.lt.u32 	%p103, %r285, 128;
	add.s32 	%r284, %r285, %r1;
	setp.lt.s32 	%p104, %r284, %r111;
	and.pred  	%p105, %p103, %p104;
	@%p105 bra 	$L__BB7_133;
$L__BB7_174:
	ret;

}


// ===== COMPILED SASS (sm_100) =====

	.target	sm_100

	.elftype	@"ET_EXEC"


//--------------------- .note.nv.tkinfo           --------------------------
	.section	.note.nv.tkinfo,"",@"SHT_NOTE"
	.sectionflags	@"SHF_NOTE_NV_TKINFO"
	.tkinfo
        /*0018*/ 	.word	0x00000002
        /*0030*/ 	.string	""
        /*0030*/ 	.string	"ptxas"
        /*0030*/ 	.string	"Cuda compilation tools, release 13.0, V13.0.88"
        /*0030*/ 	.string	"Build cuda_13.0.r13.0/compiler.36424714_0"
        /*0030*/ 	.string	"-arch sm_100 -m 64 "



//--------------------- .note.nv.cuinfo           --------------------------
	.section	.note.nv.cuinfo,"",@"SHT_NOTE"
	.sectionflags	@"SHF_NOTE_NV_CUINFO"
        /*0018*/ 	.short	0x0002
        /*001a*/ 	.short	0x0064
        /*001c*/ 	.short	0x0082
	.zero		2


//--------------------- .nv.info                  --------------------------
	.section	.nv.info,"",@"SHT_CUDA_INFO"
	.align	4


	//----- nvinfo : EIATTR_REGCOUNT
	.align		4
        /*0000*/ 	.byte	0x04, 0x2f
        /*0002*/ 	.short	(.L_1 - .L_0)
	.align		4
.L_0:
        /*0004*/ 	.word	index@(edcf_compute_dist_f32)
        /*0008*/ 	.word	0x00000020


	//----- nvinfo : EIATTR_FRAME_SIZE
	.align		4
.L_1:
        /*000c*/ 	.byte	0x04, 0x11
        /*000e*/ 	.short	(.L_3 - .L_2)
	.align		4
.L_2:
        /*0010*/ 	.word	index@(edcf_compute_dist_f32)
        /*0014*/ 	.word	0x00000000


	//----- nvinfo : EIATTR_REGCOUNT
	.align		4
.L_3:
        /*0018*/ 	.byte	0x04, 0x2f
        /*001a*/ 	.short	(.L_5 - .L_4)
	.align		4
.L_4:
        /*001c*/ 	.word	index@(edcf_apply_weights_f32)
        /*0020*/ 	.word	0x00000020


	//----- nvinfo : EIATTR_FRAME_SIZE
	.align		4
.L_5:
        /*0024*/ 	.byte	0x04, 0x11
        /*0026*/ 	.short	(.L_7 - .L_6)
	.align		4
.L_6:
        /*0028*/ 	.word	index@($__internal_6_$__cuda_sm3x_div_rn_noftz_f32_slowpath)
        /*002c*/ 	.word	0x00000000


	//----- nvinfo : EIATTR_FRAME_SIZE
	.align		4
.L_7:
        /*0030*/ 	.byte	0x04, 0x11
        /*0032*/ 	.short	(.L_9 - .L_8)
	.align		4
.L_8:
        /*0034*/ 	.word	index@(edcf_apply_weights_f32)
        /*0038*/ 	.word	0x00000000


	//----- nvinfo : EIATTR_REGCOUNT
	.align		4
.L_9:
        /*003c*/ 	.byte	0x04, 0x2f
        /*003e*/ 	.short	(.L_11 - .L_10)
	.align		4
.L_10:
        /*0040*/ 	.word	index@(edcf_apply_weights_tiled_f32_tile128)
        /*0044*/ 	.word	0x00000020


	//----- nvinfo : EIATTR_FRAME_SIZE
	.align		4
.L_11:
        /*0048*/ 	.byte	0x04, 0x11
        /*004a*/ 	.short	(.L_13 - .L_12)
	.align		4
.L_12:
        /*004c*/ 	.word	index@($__internal_5_$__cuda_sm3x_div_rn_noftz_f32_slowpath)
        /*0050*/ 	.word	0x00000000


	//----- nvinfo : EIATTR_FRAME_SIZE
	.align		4
.L_13:
        /*0054*/ 	.byte	0x04, 0x11
        /*0056*/ 	.short	(.L_15 - .L_14)
	.align		4
.L_14:
        /*0058*/ 	.word	index@(edcf_apply_weights_tiled_f32_tile128)
        /*005c*/ 	.word	0x00000000


	//----- nvinfo : EIATTR_REGCOUNT
	.align		4
.L_15:
        /*0060*/ 	.byte	0x04, 0x2f
        /*0062*/ 	.short	(.L_17 - .L_16)
	.align		4
.L_16:
        /*0064*/ 	.word	index@(edcf_apply_weights_tiled_f32_tile256)
        /*0068*/ 	.word	0x00000020


	//----- nvinfo : EIATTR_FRAME_SIZE
	.align		4
.L_17:
        /*006c*/ 	.byte	0x04, 0x11
        /*006e*/ 	.short	(.L_19 - .L_18)
	.align		4
.L_18:
        /*0070*/ 	.word	index@($__internal_4_$__cuda_sm3x_div_rn_noftz_f32_slowpath)
        /*0074*/ 	.word	0x00000000


	//----- nvinfo : EIATTR_FRAME_SIZE
	.align		4
.L_19:
        /*0078*/ 	.byte	0x04, 0x11
        /*007a*/ 	.short	(.L_21 - .L_20)
	.align		4
.L_20:
        /*007c*/ 	.word	index@(edcf_apply_weights_tiled_f32_tile256)
        /*0080*/ 	.word	0x00000000


	//----- nvinfo : EIATTR_REGCOUNT
	.align		4
.L_21:
        /*0084*/ 	.byte	0x04, 0x2f
        /*0086*/ 	.short	(.L_23 - .L_22)
	.align		4
.L_22:
        /*0088*/ 	.word	index@(edcf_apply_weights_tiled_f32_tile512)
        /*008c*/ 	.word	0x00000020


	//----- nvinfo : EIATTR_FRAME_SIZE
	.align		4
.L_23:
        /*0090*/ 	.byte	0x04, 0x11
        /*0092*/ 	.short	(.L_25 - .L_24)
	.align		4
.L_24:
        /*0094*/ 	.word	index@($__internal_3_$__cuda_sm3x_div_rn_noftz_f32_slowpath)
        /*0098*/ 	.word	0x00000000


	//----- nvinfo : EIATTR_FRAME_SIZE
	.align		4
.L_25:
        /*009c*/ 	.byte	0x04, 0x11
        /*009e*/ 	.short	(.L_27 - .L_26)
	.align		4
.L_26:
        /*00a0*/ 	.word	index@(edcf_apply_weights_tiled_f32_tile512)
        /*00a4*/ 	.word	0x00000000


	//----- nvinfo : EIATTR_REGCOUNT
	.align		4
.L_27:
        /*00a8*/ 	.byte	0x04, 0x2f
        /*00aa*/ 	.short	(.L_29 - .L_28)
	.align		4
.L_28:
        /*00ac*/ 	.word	index@(edcf_many_series_one_param_f32)
        /*00b0*/ 	.word	0x00000020


	//----- nvinfo : EIATTR_FRAME_SIZE
	.align		4
.L_29:
        /*00b4*/ 	.byte	0x04, 0x11
        /*00b6*/ 	.short	(.L_31 - .L_30)
	.align		4
.L_30:
        /*00b8*/ 	.word	index@($__internal_2_$__cuda_sm3x_div_rn_noftz_f32_slowpath)
        /*00bc*/ 	.word	0x00000000


	//----- nvinfo : EIATTR_FRAME_SIZE
	.align		4
.L_31:
        /*00c0*/ 	.byte	0x04, 0x11
        /*00c2*/ 	.short	(.L_33 - .L_32)
	.align		4
.L_32:
        /*00c4*/ 	.word	index@(edcf_many_series_one_param_f32)
        /*00c8*/ 	.word	0x00000000


	//----- nvinfo : EIATTR_REGCOUNT
	.align		4
.L_33:
        /*00cc*/ 	.byte	0x04, 0x2f
        /*00ce*/ 	.short	(.L_35 - .L_34)
	.align		4
.L_34:
        /*00d0*/ 	.word	index@(edcf_ms1p_tiled_f32_tx128_ty2)
        /*00d4*/ 	.word	0x00000020


	//----- nvinfo : EIATTR_FRAME_SIZE
	.align		4
.L_35:
        /*00d8*/ 	.byte	0x04, 0x11
        /*00da*/ 	.short	(.L_37 - .L_36)
	.align		4
.L_36:
        /*00dc*/ 	.word	index@($__internal_1_$__cuda_sm3x_div_rn_noftz_f32_slowpath)
        /*00e0*/ 	.word	0x00000000


	//----- nvinfo : EIATTR_FRAME_SIZE
	.align		4
.L_37:
        /*00e4*/ 	.byte	0x04, 0x11
        /*00e6*/ 	.short	(.L_39 - .L_38)
	.align		4
.L_38:
        /*00e8*/ 	.word	index@(edcf_ms1p_tiled_f32_tx128_ty2)
        /*00ec*/ 	.word	0x00000000


	//----- nvinfo : EIATTR_REGCOUNT
	.align		4
.L_39:
        /*00f0*/ 	.byte	0x04, 0x2f
        /*00f2*/ 	.short	(.L_41 - .L_40)
	.align		4
.L_40:
        /*00f4*/ 	.word	index@(edcf_ms1p_tiled_f32_tx128_ty4)
        /*00f8*/ 	.word	0x00000020


	//----- nvinfo : EIATTR_FRAME_SIZE
	.align		4
.L_41:
        /*00fc*/ 	.byte	0x04, 0x11
        /*00fe*/ 	.short	(.L_43 - .L_42)
	.align		4
.L_42:
        /*0100*/ 	.word	index@($__internal_0_$__cuda_sm3x_div_rn_noftz_f32_slowpath)
        /*0104*/ 	.word	0x00000000


	//----- nvinfo : EIATTR_FRAME_SIZE
	.align		4
.L_43:
        /*0108*/ 	.byte	0x04, 0x11
        /*010a*/ 	.short	(.L_45 - .L_44)
	.align		4
.L_44:
        /*010c*/ 	.word	index@(edcf_ms1p_tiled_f32_tx128_ty4)
        /*0110*/ 	.word	0x00000000


	//----- nvinfo : EIATTR_MIN_STACK_SIZE
	.align		4
.L_45:
        /*0114*/ 	.byte	0x04, 0x12
        /*0116*/ 	.short	(.L_47 - .L_46)
	.align		4
.L_46:
        /*0118*/ 	.word	index@(edcf_ms1p_tiled_f32_tx128_ty4)
        /*011c*/ 	.word	0x00000000


	//----- nvinfo : EIATTR_MIN_STACK_SIZE
	.align		4
.L_47:
        /*0120*/ 	.byte	0x04, 0x12
        /*0122*/ 	.short	(.L_49 - .L_48)
	.align		4
.L_48:
        /*0124*/ 	.word	index@(edcf_ms1p_tiled_f32_tx128_ty2)
        /*0128*/ 	.word	0x00000000


	//----- nvinfo : EIATTR_MIN_STACK_SIZE
	.align		4
.L_49:
        /*012c*/ 	.byte	0x04, 0x12
        /*012e*/ 	.short	(.L_51 - .L_50)
	.align		4
.L_50:
        /*0130*/ 	.word	index@(edcf_many_series_one_param_f32)
        /*0134*/ 	.word	0x00000000


	//----- nvinfo : EIATTR_MIN_STACK_SIZE
	.align		4
.L_51:
        /*0138*/ 	.byte	0x04, 0x12
        /*013a*/ 	.short	(.L_53 - .L_52)
	.align		4
.L_52:
        /*013c*/ 	.word	index@(edcf_apply_weights_tiled_f32_tile512)
        /*0140*/ 	.word	0x00000000


	//----- nvinfo : EIATTR_MIN_STACK_SIZE
	.align		4
.L_53:
        /*0144*/ 	.byte	0x04, 0x12
        /*0146*/ 	.short	(.L_55 - .L_54)
	.align		4
.L_54:
        /*0148*/ 	.word	index@(edcf_apply_weights_tiled_f32_tile256)
        /*014c*/ 	.word	0x00000000


	//----- nvinfo : EIATTR_MIN_STACK_SIZE
	.align		4
.L_55:
        /*0150*/ 	.byte	0x04, 0x12
        /*0152*/ 	.short	(.L_57 - .L_56)
	.align		4
.L_56:
        /*0154*/ 	.word	index@(edcf_apply_weights_tiled_f32_tile128)
        /*0158*/ 	.word	0x00000000


	//----- nvinfo : EIATTR_MIN_STACK_SIZE
	.align		4
.L_57:
        /*015c*/ 	.byte	0x04, 0x12
        /*015e*/ 	.short	(.L_59 - .L_58)
	.align		4
.L_58:
        /*0160*/ 	.word	index@(edcf_apply_weights_f32)
        /*0164*/ 	.word	0x00000000


	//----- nvinfo : EIATTR_MIN_STACK_SIZE
	.align		4
.L_59:
        /*0168*/ 	.byte	0x04, 0x12
        /*016a*/ 	.short	(.L_61 - .L_60)
	.align		4
.L_60:
        /*016c*/ 	.word	index@(edcf_compute_dist_f32)
        /*0170*/ 	.word	0x00000000
.L_61:


//--------------------- .nv.compat                --------------------------
	.section	.nv.compat,"",@"SHT_CUDA_COMPAT_INFO"
	.align	4
        /*0000*/ 	.byte	0x02, 0x09, 0x00, 0x00, 0x02, 0x02, 0x01, 0x00, 0x02, 0x05, 0x05, 0x00, 0x03, 0x07, 0x01, 0x01
        /*0010*/ 	.byte	0x02, 0x03, 0x00, 0x00, 0x02, 0x06, 0x01, 0x00, 0x04, 0x0b, 0x08, 0x00, 0x01, 0x00, 0x00, 0x00
        /*0020*/ 	.byte	0x00, 0x00, 0x00, 0x00


//--------------------- .nv.info.edcf_ms1p_tiled_f32_tx128_ty4 --------------------------
	.section	.nv.info.edcf_ms1p_tiled_f32_tx128_ty4,"",@"SHT_CUDA_INFO"
	.sectionflags	@""
	.align	4


	//----- nvinfo : EIATTR_CUDA_API_VERSION
	.align		4
        /*0000*/ 	.byte	0x04, 0x37
        /*0002*/ 	.short	(.L_63 - .L_62)
.L_62:
        /*0004*/ 	.word	0x00000082


	//----- nvinfo : EIATTR_KPARAM_INFO
	.align		4
.L_63:
        /*0008*/ 	.byte	0x04, 0x17
        /*000a*/ 	.short	(.L_65 - .L_64)
.L_64:
        /*000c*/ 	.word	0x00000000
        /*0010*/ 	.short	0x0005
        /*0012*/ 	.short	0x0020
        /*0014*/ 	.byte	0x00, 0xf5, 0x21, 0x00


	//----- nvinfo : EIATTR_KPARAM_INFO
	.align		4
.L_65:
        /*0018*/ 	.byte	0x04, 0x17
        /*001a*/ 	.short	(.L_67 - .L_66)
.L_66:
        /*001c*/ 	.word	0x00000000
        /*0020*/ 	.short	0x0004
        /*0022*/ 	.short	0x0018
        /*0024*/ 	.byte	0x00, 0xf0, 0x11, 0x00


	//----- nvinfo : EIATTR_KPARAM_INFO
	.align		4
.L_67:
        /*0028*/ 	.byte	0x04, 0x17
        /*002a*/ 	.short	(.L_69 - .L_68)
.L_68:
        /*002c*/ 	.word	0x00000000
        /*0030*/ 	.short	0x0003
        /*0032*/ 	.short	0x0014
        /*0034*/ 	.byte	0x00, 0xf0, 0x11, 0x00


	//----- nvinfo : EIATTR_KPARAM_INFO
	.align		4
.L_69:
        /*0038*/ 	.byte	0x04, 0x17
        /*003a*/ 	.short	(.L_71 - .L_70)
.L_70:
        /*003c*/ 	.word	0x00000000
        /*0040*/ 	.short	0x0002
        /*0042*/ 	.short	0x0010
        /*0044*/ 	.byte	0x00, 0xf0, 0x11, 0x00


	//----- nvinfo : EIATTR_KPARAM_INFO
	.align		4
.L_71:
        /*0048*/ 	.byte	0x04, 0x17
        /*004a*/ 	.short	(.L_73 - .L_72)
.L_72:
        /*004c*/ 	.word	0x00000000
        /*0050*/ 	.short	0x0001
        /*0052*/ 	.short	0x0008
        /*0054*/ 	.byte	0x00, 0xf5, 0x21, 0x00


	//----- nvinfo : EIATTR_KPARAM_INFO
	.align		4
.L_73:
        /*0058*/ 	.byte	0x04, 0x17
        /*005a*/ 	.short	(.L_75 - .L_74)
.L_74:
        /*005c*/ 	.word	0x00000000
        /*0060*/ 	.short	0x0000
        /*0062*/ 	.short	0x0000
        /*0064*/ 	.byte	0x00, 0xf5, 0x21, 0x00


	//----- nvinfo : EIATTR_SPARSE_MMA_MASK
	.align		4
.L_75:
        /*0068*/ 	.byte	0x03, 0x50
        /*006a*/ 	.short	0x0000


	//----- nvinfo : EIATTR_MAXREG_COUNT
	.align		4
        /*006c*/ 	.byte	0x03, 0x1b
        /*006e*/ 	.short	0x00ff


	//----- nvinfo : EIATTR_NUM_BARRIERS
	.align		4
        /*0070*/ 	.byte	0x02, 0x4c
        /*0072*/ 	.byte	0x01
	.zero		1


	//----- nvinfo : EIATTR_MERCURY_ISA_VERSION
	.align		4
        /*0074*/ 	.byte	0x03, 0x5f
        /*0076*/ 	.short	0x0101


	//----- nvinfo : EIATTR_VRC_CTA_INIT_COUNT
	.align		4
        /*0078*/ 	.byte	0x02, 0x4a
	.zero		1
	.zero		1


	//----- nvinfo : EIATTR_EXIT_INSTR_OFFSETS
	.align		4
        /*007c*/ 	.byte	0x04, 0x1c
        /*007e*/ 	.short	(.L_77 - .L_76)


	//   ....[0]....
.L_76:
        /*0080*/ 	.word	0x00000090


	//   ....[1]....
        /*0084*/ 	.word	0x00000120


	//   ....[2]....
        /*0088*/ 	.word	0x00000f60


	//   ....[3]....
        /*008c*/ 	.word	0x00002650


	//   ....[4]....
        /*0090*/ 	.word	0x00003050


	//----- nvinfo : EIATTR_CRS_STACK_SIZE
	.align		4
.L_77:
        /*0094*/ 	.byte	0x04, 0x1e
        /*0096*/ 	.short	(.L_79 - .L_78)
.L_78:
        /*0098*/ 	.word	0x00000000


	//----- nvinfo : EIATTR_CBANK_PARAM_SIZE
	.align		4
.L_79:
        /*009c*/ 	.byte	0x03, 0x19
        /*009e*/ 	.short	0x0028


	//----- nvinfo : EIATTR_PARAM_CBANK
	.align		4
        /*00a0*/ 	.byte	0x04, 0x0a
        /*00a2*/ 	.short	(.L_81 - .L_80)
	.align		4
.L_80:
        /*00a4*/ 	.word	index@(.nv.constant0.edcf_ms1p_tiled_f32_tx128_ty4)
        /*00a8*/ 	.short	0x0380
        /*00aa*/ 	.short	0x0028


	//----- nvinfo : EIATTR_SW_WAR
	.align		4
.L_81:
        /*00ac*/ 	.byte	0x04, 0x36
        /*00ae*/ 	.short	(.L_83 - .L_82)
.L_82:
        /*00b0*/ 	.word	0x00000008
.L_83:


//--------------------- .nv.info.edcf_ms1p_tiled_f32_tx128_ty2 --------------------------
	.section	.nv.info.edcf_ms1p_tiled_f32_tx128_ty2,"",@"SHT_CUDA_INFO"
	.sectionflags	@""
	.align	4


	//----- nvinfo : EIATTR_CUDA_API_VERSION
	.align		4
        /*0000*/ 	.byte	0x04, 0x37
        /*0002*/ 	.short	(.L_85 - .L_84)
.L_84:
        /*0004*/ 	.word	0x00000082


	//----- nvinfo : EIATTR_KPARAM_INFO
	.align		4
.L_85:
        /*0008*/ 	.byte	0x04, 0x17
        /*000a*/ 	.short	(.L_87 - .L_86)
.L_86:
        /*000c*/ 	.word	0x00000000
        /*0010*/ 	.short	0x0005
        /*0012*/ 	.short	0x0020
        /*0014*/ 	.byte	0x00, 0xf5, 0x21, 0x00


	//----- nvinfo : EIATTR_KPARAM_INFO
	.align		4
.L_87:
        /*0018*/ 	.byte	0x04, 0x17
        /*001a*/ 	.short	(.L_89 - .L_88)
.L_88:
        /*001c*/ 	.word	0x00000000
        /*0020*/ 	.short	0x0004
        /*0022*/ 	.short	0x0018
        /*0024*/ 	.byte	0x00, 0xf0, 0x11, 0x00


	//----- nvinfo : EIATTR_KPARAM_INFO
	.align		4
.L_89:
        /*0028*/ 	.byte	0x04, 0x17
        /*002a*/ 	.short	(.L_91 - .L_90)
.L_90:
        /*002c*/ 	.word	0x00000000
        /*0030*/ 	.short	0x0003
        /*0032*/ 	.short	0x0014
        /*0034*/ 	.byte	0x00, 0xf0, 0x11, 0x00


	//----- nvinfo : EIATTR_KPARAM_INFO
	.align		4
.L_91:
        /*0038*/ 	.byte	0x04, 0x17
        /*003a*/ 	.short	(.L_93 - .L_92)
.L_92:
        /*003c*/ 	.word	0x00000000
        /*0040*/ 	.short	0x0002
        /*0042*/ 	.short	0x0010
        /*0044*/ 	.byte	0x00, 0xf0, 0x11, 0x00


	//----- nvinfo : EIATTR_KPARAM_INFO
	.align		4
.L_93:
        /*0048*/ 	.byte	0x04, 0x17
        /*004a*/ 	.short	(.L_95 - .L_94)
.L_94:
        /*004c*/ 	.word	0x00000000
        /*0050*/ 	.short	0x0001
        /*0052*/ 	.short	0x0008
        /*0054*/ 	.byte	0x00, 0xf5, 0x21, 0x00


	//----- nvinfo : EIATTR_KPARAM_INFO
	.align		4
.L_95:
        /*0058*/ 	.byte	0x04, 0x17
        /*005a*/ 	.short	(.L_97 - .L_96)
.L_96:
        /*005c*/ 	.word	0x00000000
        /*0060*/ 	.short	0x0000
        /*0062*/ 	.short	0x0000
        /*0064*/ 	.byte	0x00, 0xf5, 0x21, 0x00


	//----- nvinfo : EIATTR_SPARSE_MMA_MASK
	.align		4
.L_97:
        /*0068*/ 	.byte	0x03, 0x50
        /*006a*/ 	.short	0x0000


	//----- nvinfo : EIATTR_MAXREG_COUNT
	.align		4
        /*006c*/ 	.byte	0x03, 0x1b
        /*006e*/ 	.short	0x00ff


	//----- nvinfo : EIATTR_NUM_BARRIERS
	.align		4
        /*0070*/ 	.byte	0x02, 0x4c
        /*0072*/ 	.byte	0x01
	.zero		1


	//----- nvinfo : EIATTR_MERCURY_ISA_VERSION
	.align		4
        /*0074*/ 	.byte	0x03, 0x5f
        /*0076*/ 	.short	0x0101


	//----- nvinfo : EIATTR_VRC_CTA_INIT_COUNT
	.align		4
        /*0078*/ 	.byte	0x02, 0x4a
	.zero		1
	.zero		1


	//----- nvinfo : EIATTR_EXIT_INSTR_OFFSETS
	.align		4
        /*007c*/ 	.byte	0x04, 0x1c
        /*007e*/ 	.short	(.L_99 - .L_98)


	//   ....[0]....
.L_98:
        /*0080*/ 	.word	0x00000090


	//   ....[1]....
        /*0084*/ 	.word	0x00000120


	//   ....[2]....
        /*0088*/ 	.word	0x00000f60


	//   ....[3]....
        /*008c*/ 	.word	0x00002650


	//   ....[4]....
        /*0090*/ 	.word	0x00003050


	//----- nvinfo : EIATTR_CRS_STACK_SIZE
	.align		4
.L_99:
        /*0094*/ 	.byte	0x04, 0x1e
        /*0096*/ 	.short	(.L_101 - .L_100)
.L_100:
        /*0098*/ 	.word	0x00000000


	//----- nvinfo : EIATTR_CBANK_PARAM_SIZE
	.align		4
.L_101:
        /*009c*/ 	.byte	0x03, 0x19
        /*009e*/ 	.short	0x0028


	//----- nvinfo : EIATTR_PARAM_CBANK
	.align		4
        /*00a0*/ 	.byte	0x04, 0x0a
        /*00a2*/ 	.short	(.L_103 - .L_102)
	.align		4
.L_102:
        /*00a4*/ 	.word	index@(.nv.constant0.edcf_ms1p_tiled_f32_tx128_ty2)
        /*00a8*/ 	.short	0x0380
        /*00aa*/ 	.short	0x0028


	//----- nvinfo : EIATTR_SW_WAR
	.align		4
.L_103:
        /*00ac*/ 	.byte	0x04, 0x36
        /*00ae*/ 	.short	(.L_105 - .L_104)
.L_104:
        /*00b0*/ 	.word	0x00000008
.L_105:


//--------------------- .nv.info.edcf_many_series_one_param_f32 --------------------------
	.section	.nv.info.edcf_many_series_one_param_f32,"",@"SHT_CUDA_INFO"
	.sectionflags	@""
	.align	4


	//----- nvinfo : EIATTR_CUDA_API_VERSION
	.align		4
        /*0000*/ 	.byte	0x04, 0x37
        /*0002*/ 	.short	(.L_107 - .L_106)
.L_106:
        /*0004*/ 	.word	0x00000082


	//----- nvinfo : EIATTR_KPARAM_INFO
	.align		4
.L_107:
        /*0008*/ 	.byte	0x04, 0x17
        /*000a*/ 	.short	(.L_109 - .L_108)
.L_108:
        /*000c*/ 	.word	0x00000000
        /*0010*/ 	.short	0x0005
        /*0012*/ 	.short	0x0020
        /*0014*/ 	.byte	0x00, 0xf5, 0x21, 0x00


	//----- nvinfo : EIATTR_KPARAM_INFO
	.align		4
.L_109:
        /*0018*/ 	.byte	0x04, 0x17
        /*001a*/ 	.short	(.L_111 - .L_110)
.L_110:
        /*001c*/ 	.word	0x00000000
        /*0020*/ 	.short	0x0004
        /*0022*/ 	.short	0x0018
        /*0024*/ 	.byte	0x00, 0xf0, 0x11, 0x00


	//----- nvinfo : EIATTR_KPARAM_INFO
	.align		4
.L_111:
        /*0028*/ 	.byte	0x04, 0x17
        /*002a*/ 	.short	(.L_113 - .L_112)
.L_112:
        /*002c*/ 	.word	0x00000000
        /*0030*/ 	.short	0x0003
        /*0032*/ 	.short	0x0014
        /*0034*/ 	.byte	0x00, 0xf0, 0x11, 0x00


	//----- nvinfo : EIATTR_KPARAM_INFO
	.align		4
.L_113:
        /*0038*/ 	.byte	0x04, 0x17
        /*003a*/ 	.short	(.L_115 - .L_114)
.L_114:
        /*003c*/ 	.word	0x00000000
        /*0040*/ 	.short	0x0002
        /*0042*/ 	.short	0x0010
        /*0044*/ 	.byte	0x00, 0xf0, 0x11, 0x00


	//----- nvinfo : EIATTR_KPARAM_INFO
	.align		4
.L_115:
        /*0048*/ 	.byte	0x04, 0x17
        /*004a*/ 	.short	(.L_117 - .L_116)
.L_116:
        /*004c*/ 	.word	0x00000000
        /*0050*/ 	.short	0x0001
        /*0052*/ 	.short	0x0008
        /*0054*/ 	.byte	0x00, 0xf5, 0x21, 0x00


	//----- nvinfo : EIATTR_KPARAM_INFO
	.align		4
.L_117:
        /*0058*/ 	.byte	0x04, 0x17
        /*005a*/ 	.short	(.L_119 - .L_118)
.L_118:
        /*005c*/ 	.word	0x00000000
        /*0060*/ 	.short	0x0000
        /*0062*/ 	.short	0x0000
        /*0064*/ 	.byte	0x00, 0xf5, 0x21, 0x00


	//----- nvinfo : EIATTR_SPARSE_MMA_MASK
	.align		4
.L_119:
        /*0068*/ 	.byte	0x03, 0x50
        /*006a*/ 	.short	0x0000


	//----- nvinfo : EIATTR_MAXREG_COUNT
	.align		4
        /*006c*/ 	.byte	0x03, 0x1b
        /*006e*/ 	.short	0x00ff


	//----- nvinfo : EIATTR_NUM_BARRIERS
	.align		4
        /*0070*/ 	.byte	0x02, 0x4c
        /*0072*/ 	.byte	0x01
	.zero		1


	//----- nvinfo : EIATTR_MERCURY_ISA_VERSION
	.align		4
        /*0074*/ 	.byte	0x03, 0x5f
        /*0076*/ 	.short	0x0101


	//----- nvinfo : EIATTR_VRC_CTA_INIT_COUNT
	.align		4
        /*0078*/ 	.byte	0x02, 0x4a
	.zero		1
	.zero		1


	//----- nvinfo : EIATTR_EXIT_INSTR_OFFSETS
	.align		4
        /*007c*/ 	.byte	0x04, 0x1c
        /*007e*/ 	.short	(.L_121 - .L_120)


	//   ....[0]....
.L_120:
        /*0080*/ 	.word	0x00000050


	//   ....[1]....
        /*0084*/ 	.word	0x00000190


	//   ....[2]....
        /*0088*/ 	.word	0x00000210


	//   ....[3]....
        /*008c*/ 	.word	0x00000270


	//   ....[4]....
        /*0090*/ 	.word	0x00001140


	//   ....[5]....
        /*0094*/ 	.word	0x00005c20


	//   ....[6]....
        /*0098*/ 	.word	0x00006120


	//   ....[7]....
        /*009c*/ 	.word	0x00006a40


	//----- nvinfo : EIATTR_CRS_STACK_SIZE
	.align		4
.L_121:
        /*00a0*/ 	.byte	0x04, 0x1e
        /*00a2*/ 	.short	(.L_123 - .L_122)
.L_122:
        /*00a4*/ 	.word	0x00000000


	//----- nvinfo : EIATTR_CBANK_PARAM_SIZE
	.align		4
.L_123:
        /*00a8*/ 	.byte	0x03, 0x19
        /*00aa*/ 	.short	0x0028


	//----- nvinfo : EIATTR_PARAM_CBANK
	.align		4
        /*00ac*/ 	.byte	0x04, 0x0a
        /*00ae*/ 	.short	(.L_125 - .L_124)
	.align		4
.L_124:
        /*00b0*/ 	.word	index@(.nv.constant0.edcf_many_series_one_param_f32)
        /*00b4*/ 	.short	0x0380
        /*00b6*/ 	.short	0x0028


	//----- nvinfo : EIATTR_SW_WAR
	.align		4
.L_125:
        /*00b8*/ 	.byte	0x04, 0x36
        /*00ba*/ 	.short	(.L_127 - .L_126)
.L_126:
        /*00bc*/ 	.word	0x00000008
.L_127:


//--------------------- .nv.info.edcf_apply_weights_tiled_f32_tile512 --------------------------
	.section	.nv.info.edcf_apply_weights_tiled_f32_tile512,"",@"SHT_CUDA_INFO"
	.sectionflags	@""
	.align	4


	//----- nvinfo : EIATTR_CUDA_API_VERSION
	.align		4
        /*0000*/ 	.byte	0x04, 0x37
        /*0002*/ 	.short	(.L_129 - .L_128)
.L_128:
        /*0004*/ 	.word	0x00000082


	//----- nvinfo : EIATTR_KPARAM_INFO
	.align		4
.L_129:
        /*0008*/ 	.byte	0x04, 0x17
        /*000a*/ 	.short	(.L_131 - .L_130)
.L_130:
        /*000c*/ 	.word	0x00000000
        /*0010*/ 	.short	0x0005
        /*0012*/ 	.short	0x0020
        /*0014*/ 	.byte	0x00, 0xf5, 0x21, 0x00


	//----- nvinfo : EIATTR_KPARAM_INFO
	.align		4
.L_131:
        /*0018*/ 	.byte	0x04, 0x17
        /*001a*/ 	.short	(.L_133 - .L_132)
.L_132:
        /*001c*/ 	.word	0x00000000
        /*0020*/ 	.short	0x0004
        /*0022*/ 	.short	0x0018
        /*0024*/ 	.byte	0x00, 0xf0, 0x11, 0x00


	//----- nvinfo : EIATTR_KPARAM_INFO
	.align		4
.L_133:
        /*0028*/ 	.byte	0x04, 0x17
        /*002a*/ 	.short	(.L_135 - .L_134)
.L_134:
        /*002c*/ 	.word	0x00000000
        /*0030*/ 	.short	0x0003
        /*0032*/ 	.short	0x0014
        /*0034*/ 	.byte	0x00, 0xf0, 0x11, 0x00


	//----- nvinfo : EIATTR_KPARAM_INFO
	.align		4
.L_135:
        /*0038*/ 	.byte	0x04, 0x17
        /*003a*/ 	.short	(.L_137 - .L_136)
.L_136:
        /*003c*/ 	.word	0x00000000
        /*0040*/ 	.short	0x0002
        /*0042*/ 	.short	0x0010
        /*0044*/ 	.byte	0x00, 0xf0, 0x11, 0x00


	//----- nvinfo : EIATTR_KPARAM_INFO
	.align		4
.L_137:
        /*0048*/ 	.byte	0x04, 0x17
        /*004a*/ 	.short	(.L_139 - .L_138)
.L_138:
        /*004c*/ 	.word	0x00000000
        /*0050*/ 	.short	0x0001
        /*0052*/ 	.short	0x0008
        /*0054*/ 	.byte	0x00, 0xf5, 0x21, 0x00


	//----- nvinfo : EIATTR_KPARAM_INFO
	.align		4
.L_139:
        /*0058*/ 	.byte	0x04, 0x17
        /*005a*/ 	.short	(.L_141 - .L_140)
.L_140:
        /*005c*/ 	.word	0x00000000
        /*0060*/ 	.short	0x0000
        /*0062*/ 	.short	0x0000
        /*0064*/ 	.byte	0x00, 0xf5, 0x21, 0x00


	//----- nvinfo : EIATTR_SPARSE_MMA_MASK
	.align		4
.L_141:
        /*0068*/ 	.byte	0x03, 0x50
        /*006a*/ 	.short	0x0000


	//----- nvinfo : EIATTR_MAXREG_COUNT
	.align		4
        /*006c*/ 	.byte	0x03, 0x1b
        /*006e*/ 	.short	0x00ff


	//----- nvinfo : EIATTR_NUM_BARRIERS
	.align		4
        /*0070*/ 	.byte	0x02, 0x4c
        /*0072*/ 	.byte	0x01
	.zero		1


	//----- nvinfo : EIATTR_MERCURY_ISA_VERSION
	.align		4
        /*0074*/ 	.byte	0x03, 0x5f
        /*0076*/ 	.short	0x0101


	//----- nvinfo : EIATTR_VRC_CTA_INIT_COUNT
	.align		4
        /*0078*/ 	.byte	0x02, 0x4a
	.zero		1
	.zero		1


	//----- nvinfo : EIATTR_EXIT_INSTR_OFFSETS
	.align		4
        /*007c*/ 	.byte	0x04, 0x1c
        /*007e*/ 	.short	(.L_143 - .L_142)


	//   ....[0]....
.L_142:
        /*0080*/ 	.word	0x00000060


	//   ....[1]....
        /*0084*/ 	.word	0x000007e0


	//   ....[2]....
        /*0088*/ 	.word	0x00001ba0


	//   ....[3]....
        /*008c*/ 	.word	0x00002420


	//----- nvinfo : EIATTR_CRS_STACK_SIZE
	.align		4
.L_143:
        /*0090*/ 	.byte	0x04, 0x1e
        /*0092*/ 	.short	(.L_145 - .L_144)
.L_144:
        /*0094*/ 	.word	0x00000000


	//----- nvinfo : EIATTR_CBANK_PARAM_SIZE
	.align		4
.L_145:
        /*0098*/ 	.byte	0x03, 0x19
        /*009a*/ 	.short	0x0028


	//----- nvinfo : EIATTR_PARAM_CBANK
	.align		4
        /*009c*/ 	.byte	0x04, 0x0a
        /*009e*/ 	.short	(.L_147 - .L_146)
	.align		4
.L_146:
        /*00a0*/ 	.word	index@(.nv.constant0.edcf_apply_weights_tiled_f32_tile512)
        /*00a4*/ 	.short	0x0380
        /*00a6*/ 	.short	0x0028


	//----- nvinfo : EIATTR_SW_WAR
	.align		4
.L_147:
        /*00a8*/ 	.byte	0x04, 0x36
        /*00aa*/ 	.short	(.L_149 - .L_148)
.L_148:
        /*00ac*/ 	.word	0x00000008
.L_149:


//--------------------- .nv.info.edcf_apply_weights_tiled_f32_tile256 --------------------------
	.section	.nv.info.edcf_apply_weights_tiled_f32_tile256,"",@"SHT_CUDA_INFO"
	.sectionflags	@""
	.align	4


	//----- nvinfo : EIATTR_CUDA_API_VERSION
	.align		4
        /*0000*/ 	.byte	0x04, 0x37
        /*0002*/ 	.short	(.L_151 - .L_150)
.L_150:
        /*0004*/ 	.word	0x00000082


	//----- nvinfo : EIATTR_KPARAM_INFO
	.align		4
.L_151:
        /*0008*/ 	.byte	0x04, 0x17
        /*000a*/ 	.short	(.L_153 - .L_152)
.L_152:
        /*000c*/ 	.word	0x00000000
        /*0010*/ 	.short	0x0005
        /*0012*/ 	.short	0x0020
        /*0014*/ 	.byte	0x00, 0xf5, 0x21, 0x00


	//----- nvinfo : EIATTR_KPARAM_INFO
	.align		4
.L_153:
        /*0018*/ 	.byte	0x04, 0x17
        /*001a*/ 	.short	(.L_155 - .L_154)
.L_154:
        /*001c*/ 	.word	0x00000000
        /*0020*/ 	.short	0x0004
        /*0022*/ 	.short	0x0018
        /*0024*/ 	.byte	0x00, 0xf0, 0x11, 0x00


	//----- nvinfo : EIATTR_KPARAM_INFO
	.align		4
.L_155:
        /*0028*/ 	.byte	0x04, 0x17
        /*002a*/ 	.short	(.L_157 - .L_156)
.L_156:
        /*002c*/ 	.word	0x00000000
        /*0030*/ 	.short	0x0003
        /*0032*/ 	.short	0x0014
        /*0034*/ 	.byte	0x00, 0xf0, 0x11, 0x00


	//----- nvinfo : EIATTR_KPARAM_INFO
	.align		4
.L_157:
        /*0038*/ 	.byte	0x04, 0x17
        /*003a*/ 	.short	(.L_159 - .L_158)
.L_158:
        /*003c*/ 	.word	0x00000000
        /*0040*/ 	.short	0x0002
        /*0042*/ 	.short	0x0010
        /*0044*/ 	.byte	0x00, 0xf0, 0x11, 0x00


	//----- nvinfo : EIATTR_KPARAM_INFO
	.align		4
.L_159:
        /*0048*/ 	.byte	0x04, 0x17
        /*004a*/ 	.short	(.L_161 - .L_160)
.L_160:
        /*004c*/ 	.word	0x00000000
        /*0050*/ 	.short	0x0001
        /*0052*/ 	.short	0x0008
        /*0054*/ 	.byte	0x00, 0xf5, 0x21, 0x00


	//----- nvinfo : EIATTR_KPARAM_INFO
	.align		4
.L_161:
        /*0058*/ 	.byte	0x04, 0x17
        /*005a*/ 	.short	(.L_163 - .L_162)
.L_162:
        /*005c*/ 	.word	0x00000000
        /*0060*/ 	.short	0x0000
        /*0062*/ 	.short	0x0000
        /*0064*/ 	.byte	0x00, 0xf5, 0x21, 0x00


	//----- nvinfo : EIATTR_SPARSE_MMA_MASK
	.align		4
.L_163:
        /*0068*/ 	.byte	0x03, 0x50
        /*006a*/ 	.short	0x0000


	//----- nvinfo : EIATTR_MAXREG_COUNT
	.align		4
        /*006c*/ 	.byte	0x03, 0x1b
        /*006e*/ 	.short	0x00ff


	//----- nvinfo : EIATTR_NUM_BARRIERS
	.align		4
        /*0070*/ 	.byte	0x02, 0x4c
        /*0072*/ 	.byte	0x01
	.zero		1


	//----- nvinfo : EIATTR_MERCURY_ISA_VERSION
	.align		4
        /*0074*/ 	.byte	0x03, 0x5f
        /*0076*/ 	.short	0x0101


	//----- nvinfo : EIATTR_VRC_CTA_INIT_COUNT
	.align		4
        /*0078*/ 	.byte	0x02, 0x4a
	.zero		1
	.zero		1


	//----- nvinfo : EIATTR_EXIT_INSTR_OFFSETS
	.align		4
        /*007c*/ 	.byte	0x04, 0x1c
        /*007e*/ 	.short	(.L_165 - .L_164)


	//   ....[0]....
.L_164:
        /*0080*/ 	.word	0x00000060


	//   ....[1]....
        /*0084*/ 	.word	0x000007e0


	//   ....[2]....
        /*0088*/ 	.word	0x00001ba0


	//   ....[3]....
        /*008c*/ 	.word	0x00002420


	//----- nvinfo : EIATTR_CRS_STACK_SIZE
	.align		4
.L_165:
        /*0090*/ 	.byte	0x04, 0x1e
        /*0092*/ 	.short	(.L_167 - .L_166)
.L_166:
        /*0094*/ 	.word	0x00000000


	//----- nvinfo : EIATTR_CBANK_PARAM_SIZE
	.align		4
.L_167:
        /*0098*/ 	.byte	0x03, 0x19
        /*009a*/ 	.short	0x0028


	//----- nvinfo : EIATTR_PARAM_CBANK
	.align		4
        /*009c*/ 	.byte	0x04, 0x0a
        /*009e*/ 	.short	(.L_169 - .L_168)
	.align		4
.L_168:
        /*00a0*/ 	.word	index@(.nv.constant0.edcf_apply_weights_tiled_f32_tile256)
        /*00a4*/ 	.short	0x0380
        /*00a6*/ 	.short	0x0028


	//----- nvinfo : EIATTR_SW_WAR
	.align		4
.L_169:
        /*00a8*/ 	.byte	0x04, 0x36
        /*00aa*/ 	.short	(.L_171 - .L_170)
.L_170:
        /*00ac*/ 	.word	0x00000008
.L_171:


//--------------------- .nv.info.edcf_apply_weights_tiled_f32_tile128 --------------------------
	.section	.nv.info.edcf_apply_weights_tiled_f32_tile128,"",@"SHT_CUDA_INFO"
	.sectionflags	@""
	.align	4


	//----- nvinfo : EIATTR_CUDA_API_VERSION
	.align		4
        /*0000*/ 	.byte	0x04, 0x37
        /*0002*/ 	.short	(.L_173 - .L_172)
.L_172:
        /*0004*/ 	.word	0x00000082


	//----- nvinfo : EIATTR_KPARAM_INFO
	.align		4
.L_173:
        /*0008*/ 	.byte	0x04, 0x17
        /*000a*/ 	.short	(.L_175 - .L_174)
.L_174:
        /*000c*/ 	.word	0x00000000
        /*0010*/ 	.short	0x0005
        /*0012*/ 	.short	0x0020
        /*0014*/ 	.byte	0x00, 0xf5, 0x21, 0x00


	//----- nvinfo : EIATTR_KPARAM_INFO
	.align		4
.L_175:
        /*0018*/ 	.byte	0x04, 0x17
        /*001a*/ 	.short	(.L_177 - .L_176)
.L_176:
        /*001c*/ 	.word	0x00000000
        /*0020*/ 	.short	0x0004
        /*0022*/ 	.short	0x0018
        /*0024*/ 	.byte	0x00, 0xf0, 0x11, 0x00


	//----- nvinfo : EIATTR_KPARAM_INFO
	.align		4
.L_177:
        /*0028*/ 	.byte	0x04, 0x17
        /*002a*/ 	.short	(.L_179 - .L_178)
.L_178:
        /*002c*/ 	.word	0x00000000
        /*0030*/ 	.short	0x0003
        /*0032*/ 	.short	0x0014
        /*0034*/ 	.byte	0x00, 0xf0, 0x11, 0x00


	//----- nvinfo : EIATTR_KPARAM_INFO
	.align		4
.L_179:
        /*0038*/ 	.byte	0x04, 0x17
        /*003a*/ 	.short	(.L_181 - .L_180)
.L_180:
        /*003c*/ 	.word	0x00000000
        /*0040*/ 	.short	0x0002
        /*0042*/ 	.short	0x0010
        /*0044*/ 	.byte	0x00, 0xf0, 0x11, 0x00


	//----- nvinfo : EIATTR_KPARAM_INFO
	.align		4
.L_181:
        /*0048*/ 	.byte	0x04, 0x17
        /*004a*/ 	.short	(.L_183 - .L_182)
.L_182:
        /*004c*/ 	.word	0x00000000
        /*0050*/ 	.short	0x0001
        /*0052*/ 	.short	0x0008
        /*0054*/ 	.byte	0x00, 0xf5, 0x21, 0x00


	//----- nvinfo : EIATTR_KPARAM_INFO
	.align		4
.L_183:
        /*0058*/ 	.byte	0x04, 0x17
        /*005a*/ 	.short	(.L_185 - .L_184)
.L_184:
        /*005c*/ 	.word	0x00000000
        /*0060*/ 	.short	0x0000
        /*0062*/ 	.short	0x0000
        /*0064*/ 	.byte	0x00, 0xf5, 0x21, 0x00


	//----- nvinfo : EIATTR_SPARSE_MMA_MASK
	.align		4
.L_185:
        /*0068*/ 	.byte	0x03, 0x50
        /*006a*/ 	.short	0x0000


	//----- nvinfo : EIATTR_MAXREG_COUNT
	.align		4
        /*006c*/ 	.byte	0x03, 0x1b
        /*006e*/ 	.short	0x00ff


	//----- nvinfo : EIATTR_NUM_BARRIERS
	.align		4
        /*0070*/ 	.byte	0x02, 0x4c
        /*0072*/ 	.byte	0x01
	.zero		1


	//----- nvinfo : EIATTR_MERCURY_ISA_VERSION
	.align		4
        /*0074*/ 	.byte	0x03, 0x5f
        /*0076*/ 	.short	0x0101


	//----- nvinfo : EIATTR_VRC_CTA_INIT_COUNT
	.align		4
        /*0078*/ 	.byte	0x02, 0x4a
	.zero		1
	.zero		1


	//----- nvinfo : EIATTR_EXIT_INSTR_OFFSETS
	.align		4
        /*007c*/ 	.byte	0x04, 0x1c
        /*007e*/ 	.short	(.L_187 - .L_186)


	//   ....[0]....
.L_186:
        /*0080*/ 	.word	0x00000060


	//   ....[1]....
        /*0084*/ 	.word	0x000007e0


	//   ....[2]....
        /*0088*/ 	.word	0x00001ba0


	//   ....[3]....
        /*008c*/ 	.word	0x00002420


	//----- nvinfo : EIATTR_CRS_STACK_SIZE
	.align		4
.L_187:
        /*0090*/ 	.byte	0x04, 0x1e
        /*0092*/ 	.short	(.L_189 - .L_188)
.L_188:
        /*0094*/ 	.word	0x00000000


	//----- nvinfo : EIATTR_CBANK_PARAM_SIZE
	.align		4
.L_189:
        /*0098*/ 	.byte	0x03, 0x19
        /*009a*/ 	.short	0x0028


	//----- nvinfo : EIATTR_PARAM_CBANK
	.align		4
        /*009c*/ 	.byte	0x04, 0x0a
        /*009e*/ 	.short	(.L_191 - .L_190)
	.align		4
.L_190:
        /*00a0*/ 	.word	index@(.nv.constant0.edcf_apply_weights_tiled_f32_tile128)
        /*00a4*/ 	.short	0x0380
        /*00a6*/ 	.short	0x0028


	//----- nvinfo : EIATTR_SW_WAR
	.align		4
.L_191:
        /*00a8*/ 	.byte	0x04, 0x36
        /*00aa*/ 	.short	(.L_193 - .L_192)
.L_192:
        /*00ac*/ 	.word	0x00000008
.L_193:


//--------------------- .nv.info.edcf_apply_weights_f32 --------------------------
	.section	.nv.info.edcf_apply_weights_f32,"",@"SHT_CUDA_INFO"
	.sectionflags	@""
	.align	4


	//----- nvinfo : EIATTR_CUDA_API_VERSION
	.align		4
        /*0000*/ 	.byte	0x04, 0x37
        /*0002*/ 	.short	(.L_195 - .L_194)
.L_194:
        /*0004*/ 	.word	0x00000082


	//----- nvinfo : EIATTR_KPARAM_INFO
	.align		4
.L_195:
        /*0008*/ 	.byte	0x04, 0x17
        /*000a*/ 	.short	(.L_197 - .L_196)
.L_196:
        /*000c*/ 	.word	0x00000000
        /*0010*/ 	.short	0x0005
        /*0012*/ 	.short	0x0020
        /*0014*/ 	.byte	0x00, 0xf5, 0x21, 0x00


	//----- nvinfo : EIATTR_KPARAM_INFO
	.align		4
.L_197:
        /*0018*/ 	.byte	0x04, 0x17
        /*001a*/ 	.short	(.L_199 - .L_198)
.L_198:
        /*001c*/ 	.word	0x00000000
        /*0020*/ 	.short	0x0004
        /*0022*/ 	.short	0x0018
        /*0024*/ 	.byte	0x00, 0xf0, 0x11, 0x00


	//----- nvinfo : EIATTR_KPARAM_INFO
	.align		4
.L_199:
        /*0028*/ 	.byte	0x04, 0x17
        /*002a*/ 	.short	(.L_201 - .L_200)
.L_200:
        /*002c*/ 	.word	0x00000000
        /*0030*/ 	.short	0x0003
        /*0032*/ 	.short	0x0014
        /*0034*/ 	.byte	0x00, 0xf0, 0x11, 0x00


	//----- nvinfo : EIATTR_KPARAM_INFO
	.align		4
.L_201:
        /*0038*/ 	.byte	0x04, 0x17
        /*003a*/ 	.short	(.L_203 - .L_202)
.L_202:
        /*003c*/ 	.word	0x00000000
        /*0040*/ 	.short	0x0002
        /*0042*/ 	.short	0x0010
        /*0044*/ 	.byte	0x00, 0xf0, 0x11, 0x00


	//----- nvinfo : EIATTR_KPARAM_INFO
	.align		4
.L_203:
        /*0048*/ 	.byte	0x04, 0x17
        /*004a*/ 	.short	(.L_205 - .L_204)
.L_204:
        /*004c*/ 	.word	0x00000000
        /*0050*/ 	.short	0x0001
        /*0052*/ 	.short	0x0008
        /*0054*/ 	.byte	0x00, 0xf5, 0x21, 0x00


	//----- nvinfo : EIATTR_KPARAM_INFO
	.align		4
.L_205:
        /*0058*/ 	.byte	0x04, 0x17
        /*005a*/ 	.short	(.L_207 - .L_206)
.L_206:
        /*005c*/ 	.word	0x00000000
        /*0060*/ 	.short	0x0000
        /*0062*/ 	.short	0x0000
        /*0064*/ 	.byte	0x00, 0xf5, 0x21, 0x00


	//----- nvinfo : EIATTR_SPARSE_MMA_MASK
	.align		4
.L_207:
        /*0068*/ 	.byte	0x03, 0x50
        /*006a*/ 	.short	0x0000


	//----- nvinfo : EIATTR_MAXREG_COUNT
	.align		4
        /*006c*/ 	.byte	0x03, 0x1b
        /*006e*/ 	.short	0x00ff


	//----- nvinfo : EIATTR_MERCURY_ISA_VERSION
	.align		4
        /*0070*/ 	.byte	0x03, 0x5f
        /*0072*/ 	.short	0x0101


	//----- nvinfo : EIATTR_VRC_CTA_INIT_COUNT
	.align		4
        /*0074*/ 	.byte	0x02, 0x4a
	.zero		1
	.zero		1


	//----- nvinfo : EIATTR_EXIT_INSTR_OFFSETS
	.align		4
        /*0078*/ 	.byte	0x04, 0x1c
        /*007a*/ 	.short	(.L_209 - .L_208)


	//   ....[0]....
.L_208:
        /*007c*/ 	.word	0x000000a0


	//   ....[1]....
        /*0080*/ 	.word	0x00001960


	//   ....[2]....
        /*0084*/ 	.word	0x00002600


	//----- nvinfo : EIATTR_CRS_STACK_SIZE
	.align		4
.L_209:
        /*0088*/ 	.byte	0x04, 0x1e
        /*008a*/ 	.short	(.L_211 - .L_210)
.L_210:
        /*008c*/ 	.word	0x00000000


	//----- nvinfo : EIATTR_CBANK_PARAM_SIZE
	.align		4
.L_211:
        /*0090*/ 	.byte	0x03, 0x19
        /*0092*/ 	.short	0x0028


	//----- nvinfo : EIATTR_PARAM_CBANK
	.align		4
        /*0094*/ 	.byte	0x04, 0x0a
        /*0096*/ 	.short	(.L_213 - .L_212)
	.align		4
.L_212:
        /*0098*/ 	.word	index@(.nv.constant0.edcf_apply_weights_f32)
        /*009c*/ 	.short	0x0380
        /*009e*/ 	.short	0x0028


	//----- nvinfo : EIATTR_SW_WAR
	.align		4
.L_213:
        /*00a0*/ 	.byte	0x04, 0x36
        /*00a2*/ 	.short	(.L_215 - .L_214)
.L_214:
        /*00a4*/ 	.word	0x00000008
.L_215:


//--------------------- .nv.info.edcf_compute_dist_f32 --------------------------
	.section	.nv.info.edcf_compute_dist_f32,"",@"SHT_CUDA_INFO"
	.sectionflags	@""
	.align	4


	//----- nvinfo : EIATTR_CUDA_API_VERSION
	.align		4
        /*0000*/ 	.byte	0x04, 0x37
        /*0002*/ 	.short	(.L_217 - .L_216)
.L_216:
        /*0004*/ 	.word	0x00000082


	//----- nvinfo : EIATTR_KPARAM_INFO
	.align		4
.L_217:
        /*0008*/ 	.byte	0x04, 0x17
        /*000a*/ 	.short	(.L_219 - .L_218)
.L_218:
        /*000c*/ 	.word	0x00000000
        /*0010*/ 	.short	0x0004
        /*0012*/ 	.short	0x0018
        /*0014*/ 	.byte	0x00, 0xf5, 0x21, 0x00


	//----- nvinfo : EIATTR_KPARAM_INFO
	.align		4
.L_219:
        /*0018*/ 	.byte	0x04, 0x17
        /*001a*/ 	.short	(.L_221 - .L_220)
.L_220:
        /*001c*/ 	.word	0x00000000
        /*0020*/ 	.short	0x0003
        /*0022*/ 	.short	0x0010
        /*0024*/ 	.byte	0x00, 0xf0, 0x11, 0x00


	//----- nvinfo : EIATTR_KPARAM_INFO
	.align		4
.L_221:
        /*0028*/ 	.byte	0x04, 0x17
        /*002a*/ 	.short	(.L_223 - .L_222)
.L_222:
        /*002c*/ 	.word	0x00000000
        /*0030*/ 	.short	0x0002
        /*0032*/ 	.short	0x000c
        /*0034*/ 	.byte	0x00, 0xf0, 0x11, 0x00


	//----- nvinfo : EIATTR_KPARAM_INFO
	.align		4
.L_223:
        /*0038*/ 	.byte	0x04, 0x17
        /*003a*/ 	.short	(.L_225 - .L_224)
.L_224:
        /*003c*/ 	.word	0x00000000
        /*0040*/ 	.short	0x0001
        /*0042*/ 	.short	0x0008
        /*0044*/ 	.byte	0x00, 0xf0, 0x11, 0x00


	//----- nvinfo : EIATTR_KPARAM_INFO
	.align		4
.L_225:
        /*0048*/ 	.byte	0x04, 0x17
        /*004a*/ 	.short	(.L_227 - .L_226)
.L_226:
        /*004c*/ 	.word	0x00000000
        /*0050*/ 	.short	0x0000
        /*0052*/ 	.short	0x0000
        /*0054*/ 	.byte	0x00, 0xf5, 0x21, 0x00


	//----- nvinfo : EIATTR_SPARSE_MMA_MASK
	.align		4
.L_227:
        /*0058*/ 	.byte	0x03, 0x50
        /*005a*/ 	.short	0x0000


	//----- nvinfo : EIATTR_MAXREG_COUNT
	.align		4
        /*005c*/ 	.byte	0x03, 0x1b
        /*005e*/ 	.short	0x00ff


	//----- nvinfo : EIATTR_MERCURY_ISA_VERSION
	.align		4
        /*0060*/ 	.byte	0x03, 0x5f
        /*0062*/ 	.short	0x0101


	//----- nvinfo : EIATTR_VRC_CTA_INIT_COUNT
	.align		4
        /*0064*/ 	.byte	0x02, 0x4a
	.zero		1
	.zero		1


	//----- nvinfo : EIATTR_EXIT_INSTR_OFFSETS
	.align		4
        /*0068*/ 	.byte	0x04, 0x1c
        /*006a*/ 	.short	(.L_229 - .L_228)


	//   ....[0]....
.L_228:
        /*006c*/ 	.word	0x00000090


	//   ....[1]....
        /*0070*/ 	.word	0x00000190


	//   ....[2]....
        /*0074*/ 	.word	0x00001140


	//----- nvinfo : EIATTR_CRS_STACK_SIZE
	.align		4
.L_229:
        /*0078*/ 	.byte	0x04, 0x1e
        /*007a*/ 	.short	(.L_231 - .L_230)
.L_230:
        /*007c*/ 	.word	0x00000000


	//----- nvinfo : EIATTR_CBANK_PARAM_SIZE
	.align		4
.L_231:
        /*0080*/ 	.byte	0x03, 0x19
        /*0082*/ 	.short	0x0020


	//----- nvinfo : EIATTR_PARAM_CBANK
	.align		4
        /*0084*/ 	.byte	0x04, 0x0a
        /*0086*/ 	.short	(.L_233 - .L_232)
	.align		4
.L_232:
        /*0088*/ 	.word	index@(.nv.constant0.edcf_compute_dist_f32)
        /*008c*/ 	.short	0x0380
        /*008e*/ 	.short	0x0020


	//----- nvinfo : EIATTR_SW_WAR
	.align		4
.L_233:
        /*0090*/ 	.byte	0x04, 0x36
        /*0092*/ 	.short	(.L_235 - .L_234)
.L_234:
        /*0094*/ 	.word	0x00000008
.L_235:


//--------------------- .nv.callgraph             --------------------------
	.section	.nv.callgraph,"",@"SHT_CUDA_CALLGRAPH"
	.align	4
	.sectionentsize	8
	.align		4
        /*0000*/ 	.word	0x00000000
	.align		4
        /*0004*/ 	.word	0xffffffff
	.align		4
        /*0008*/ 	.word	0x00000000
	.align		4
        /*000c*/ 	.word	0xfffffffe
	.align		4
        /*0010*/ 	.word	0x00000000
	.align		4
        /*0014*/ 	.word	0xfffffffd
	.align		4
        /*0018*/ 	.word	0x00000000
	.align		4
        /*001c*/ 	.word	0xfffffffc


//--------------------- .text.edcf_ms1p_tiled_f32_tx128_ty4 --------------------------
	.section	.text.edcf_ms1p_tiled_f32_tx128_ty4,"ax",@progbits
	.align	128
        .global         edcf_ms1p_tiled_f32_tx128_ty4
        .type           edcf_ms1p_tiled_f32_tx128_ty4,@function
        .size           edcf_ms1p_tiled_f32_tx128_ty4,(.L_x_327 - edcf_ms1p_tiled_f32_tx128_ty4)
        .other          edcf_ms1p_tiled_f32_tx128_ty4,@"STO_CUDA_ENTRY STV_DEFAULT"
edcf_ms1p_tiled_f32_tx128_ty4:
.text.edcf_ms1p_tiled_f32_tx128_ty4:
[----:B------:R-:W-:Y:S08]  /*0000*/  LDC R1, c[0x0][0x37c] ;  /* 0x0000df00ff017b82 */ /* 0x000ff00000000800 */
[----:B------:R-:W0:Y:S08]  /*0010*/  S2UR UR4, SR_CTAID.Y ;  /* 0x00000000000479c3 */ /* 0x000e300000002600 */
[----:B------:R-:W1:Y:S08]  /*0020*/  S2UR UR6, SR_CTAID.X ;  /* 0x00000000000679c3 */ /* 0x000e700000002500 */
[----:B------:R-:W2:Y:S08]  /*0030*/  LDC R0, c[0x0][0x394] ;  /* 0x0000e500ff007b82 */ /* 0x000eb00000000800 */
[----:B------:R-:W3:Y:S01]  /*0040*/  LDC R4, c[0x0][0x398] ;  /* 0x0000e600ff047b82 */ /* 0x000ee20000000800 */
[----:B0-----:R-:W-:-:S02]  /*0050*/  USHF.L.U32 UR4, UR4, 0x2, URZ ;  /* 0x0000000204047899 */ /* 0x001fc400080006ff */
[----:B-1----:R-:W-:-:S04]  /*0060*/  USHF.L.U32 UR6, UR6, 0x7, URZ ;  /* 0x0000000706067899 */ /* 0x002fc800080006ff */
[----:B--2---:R-:W-:-:S04]  /*0070*/  ISETP.LE.AND P0, PT, R0, UR4, PT ;  /* 0x0000000400007c0c */ /* 0x004fc8000bf03270 */
[----:B---3--:R-:W-:-:S13]  /*0080*/  ISETP.LE.OR P0, PT, R4, UR6, P0 ;  /* 0x0000000604007c0c */ /* 0x008fda0008703670 */
[----:B------:R-:W-:Y:S05]  /*0090*/  @P0 EXIT ;  /* 0x000000000000094d */ /* 0x000fea0003800000 */
[----:B------:R-:W0:Y:S01]  /*00a0*/  S2R R5, SR_TID.Y ;  /* 0x0000000000057919 */ /* 0x000e220000002200 */
[----:B------:R-:W1:Y:S02]  /*00b0*/  LDCU UR9, c[0x0][0x390] ;  /* 0x00007200ff0977ac */ /* 0x000e640008000800 */
[----:B-1----:R-:W-:Y:S01]  /*00c0*/  UIADD3 UR11, UPT, UPT, UR9, -0x1, URZ ;  /* 0xffffffff090b7890 */ /* 0x002fe2000fffe0ff */
[----:B0-----:R-:W-:-:S03]  /*00d0*/  VIADD R9, R5, UR4 ;  /* 0x0000000405097c36 */ /* 0x001fc60008000000 */
[----:B------:R-:W-:Y:S02]  /*00e0*/  ULEA UR4, UR11, UR9, 0x1 ;  /* 0x000000090b047291 */ /* 0x000fe4000f8e08ff */
[----:B------:R-:W-:Y:S02]  /*00f0*/  ISETP.GE.U32.AND P0, PT, R9, R0, PT ;  /* 0x000000000900720c */ /* 0x000fe40003f06070 */
[----:B------:R-:W-:-:S06]  /*0100*/  UIADD3 UR4, UPT, UPT, UR4, 0xff, URZ ;  /* 0x000000ff04047890 */ /* 0x000fcc000fffe0ff */
[----:B------:R-:W-:-:S05]  /*0110*/  IMAD R5, R5, UR4, RZ ;  /* 0x0000000405057c24 */ /* 0x000fca000f8e02ff */
[----:B------:R-:W-:Y:S05]  /*0120*/  @P0 EXIT ;  /* 0x000000000000094d */ /* 0x000fea0003800000 */
[----:B------:R-:W0:Y:S01]  /*0130*/  LDC.64 R2, c[0x0][0x388] ;  /* 0x0000e200ff027b82 */ /* 0x000e220000000a00 */
[----:B------:R-:W1:Y:S01]  /*0140*/  LDCU.64 UR12, c[0x0][0x358] ;  /* 0x00006b00ff0c77ac */ /* 0x000e620008000a00 */
[----:B------:R-:W2:Y:S01]  /*0150*/  S2R R6, SR_TID.X ;  /* 0x0000000000067919 */ /* 0x000ea20000002100 */
[----:B------:R-:W-:Y:S01]  /*0160*/  VIADD R0, R4, 0xffffffff ;  /* 0xffffffff04007836 */ /* 0x000fe20000000000 */
[----:B------:R-:W-:Y:S01]  /*0170*/  MOV R7, UR6 ;  /* 0x0000000600077c02 */ /* 0x000fe20008000f00 */
[----:B------:R-:W-:Y:S01]  /*0180*/  UIADD3 UR4, UPT, UPT, -UR9, URZ, URZ ;  /* 0x000000ff09047290 */ /* 0x000fe2000fffe1ff */
[----:B------:R-:W3:Y:S01]  /*0190*/  LDCU UR10, c[0x0][0x394] ;  /* 0x00007280ff0a77ac */ /* 0x000ee20008000800 */
[----:B0-----:R-:W-:-:S06]  /*01a0*/  IMAD.WIDE.U32 R2, R9, 0x4, R2 ;  /* 0x0000000409027825 */ /* 0x001fcc00078e0002 */
[----:B-1----:R-:W4:Y:S01]  /*01b0*/  LDG.E.CONSTANT R2, desc[UR12][R2.64] ;  /* 0x0000000c02027981 */ /* 0x002f22000c1e9900 */
[----:B------:R-:W-:Y:S01]  /*01c0*/  VIADDMNMX R0, R7, 0x7f, R0, PT ;  /* 0x0000007f07007846 */ /* 0x000fe20003800100 */
[----:B------:R-:W0:Y:S01]  /*01d0*/  S2UR UR5, SR_CgaCtaId ;  /* 0x00000000000579c3 */ /* 0x000e220000008800 */
[----:B------:R-:W-:Y:S01]  /*01e0*/  ULEA UR4, UR4, UR6, 0x1 ;  /* 0x0000000604047291 */ /* 0x000fe2000f8e08ff */
[----:B------:R-:W-:Y:S01]  /*01f0*/  IMAD.U32 R7, RZ, RZ, UR9 ;  /* 0x00000009ff077e24 */ /* 0x000fe2000f8e00ff */
[----:B------:R-:W-:Y:S01]  /*0200*/  R2UR UR8, R0 ;  /* 0x00000000000872ca */ /* 0x000fe200000e0000 */
[----:B------:R-:W-:Y:S01]  /*0210*/  BSSY.RECONVERGENT B0, `(.L_x_0) ;  /* 0x000001c000007945 */ /* 0x000fe20003800200 */
[----:B------:R-:W-:-:S03]  /*0220*/  UIADD3 UR7, UPT, UPT, UR4, 0x2, URZ ;  /* 0x0000000204077890 */ /* 0x000fc6000fffe0ff */
[----:B------:R-:W-:-:S08]  /*0230*/  UMOV UR4, 0x400 ;  /* 0x0000040000047882 */ /* 0x000fd00000000000 */
[----:B------:R-:W-:-:S06]  /*0240*/  UIADD3 UR14, UPT, UPT, -UR7, UR8, URZ ;  /* 0x00000008070e7290 */ /* 0x000fcc000fffe1ff */
[----:B--2---:R-:W-:Y:S01]  /*0250*/  ISETP.GT.AND P0, PT, R6, UR14, PT ;  /* 0x0000000e06007c0c */ /* 0x004fe2000bf04270 */
[----:B0-----:R-:W-:-:S06]  /*0260*/  ULEA UR4, UR5, UR4, 0x18 ;  /* 0x0000000405047291 */ /* 0x001fcc000f8ec0ff */
[----:B------:R-:W-:Y:S01]  /*0270*/  LEA R5, R5, UR4, 0x2 ;  /* 0x0000000405057c11 */ /* 0x000fe2000f8e10ff */
[----:B----4-:R-:W-:-:S05]  /*0280*/  IMAD R7, R7, 0x2, R2 ;  /* 0x0000000207077824 */ /* 0x010fca00078e0202 */
[----:B---3--:R-:W-:Y:S05]  /*0290*/  @P0 BRA `(.L_x_1) ;  /* 0x00000000004c0947 */ /* 0x008fea0003800000 */
[----:B------:R-:W0:Y:S01]  /*02a0*/  LDC R15, c[0x0][0x360] ;  /* 0x0000d800ff0f7b82 */ /* 0x000e220000000800 */
[----:B------:R-:W-:-:S07]  /*02b0*/  MOV R0, R6 ;  /* 0x0000000600007202 */ /* 0x000fce0000000f00 */
[----:B------:R-:W1:Y:S08]  /*02c0*/  LDC R17, c[0x0][0x398] ;  /* 0x0000e600ff117b82 */ /* 0x000e700000000800 */
[----:B------:R-:W2:Y:S02]  /*02d0*/  LDC.64 R10, c[0x0][0x380] ;  /* 0x0000e000ff0a7b82 */ /* 0x000ea40000000a00 */
.L_x_4:
[C---:B------:R-:W-:Y:S01]  /*02e0*/  VIADD R4, R0.reuse, UR7 ;  /* 0x0000000700047c36 */ /* 0x040fe20008000000 */
[----:B------:R-:W-:Y:S01]  /*02f0*/  BSSY.RECONVERGENT B1, `(.L_x_2) ;  /* 0x0000009000017945 */ /* 0x000fe20003800200 */
[----:B------:R-:W-:Y:S02]  /*0300*/  HFMA2 R2, -RZ, RZ, 0, 0 ;  /* 0x00000000ff027431 */ /* 0x000fe400000001ff */
[----:B------:R-:W-:Y:S01]  /*0310*/  IMAD R13, R0, 0x4, R5 ;  /* 0x00000004000d7824 */ /* 0x000fe200078e0205 */
[----:B-1----:R-:W-:-:S04]  /*0320*/  ISETP.GE.AND P0, PT, R4, R17, PT ;  /* 0x000000110400720c */ /* 0x002fc80003f06270 */
[----:B------:R-:W-:-:S13]  /*0330*/  ISETP.LT.OR P0, PT, R4, RZ, P0 ;  /* 0x000000ff0400720c */ /* 0x000fda0000701670 */
[----:B------:R-:W-:Y:S05]  /*0340*/  @P0 BRA `(.L_x_3) ;  /* 0x00000000000c0947 */ /* 0x000fea0003800000 */
[----:B------:R-:W-:-:S04]  /*0350*/  IMAD R3, R4, UR10, R9 ;  /* 0x0000000a04037c24 */ /* 0x000fc8000f8e0209 */
[----:B--2---:R-:W-:-:S06]  /*0360*/  IMAD.WIDE.U32 R2, R3, 0x4, R10 ;  /* 0x0000000403027825 */ /* 0x004fcc00078e000a */
[----:B------:R1:W5:Y:S02]  /*0370*/  LDG.E.CONSTANT R2, desc[UR12][R2.64] ;  /* 0x0000000c02027981 */ /* 0x000364000c1e9900 */
.L_x_3:
[----:B------:R-:W-:Y:S05]  /*0380*/  BSYNC.RECONVERGENT B1 ;  /* 0x0000000000017941 */ /* 0x000fea0003800200 */
.L_x_2:
[----:B-----5:R3:W-:Y:S01]  /*0390*/  STS [R13], R2 ;  /* 0x000000020d007388 */ /* 0x0207e20000000800 */
[----:B0-----:R-:W-:-:S05]  /*03a0*/  IMAD.IADD R0, R15, 0x1, R0 ;  /* 0x000000010f007824 */ /* 0x001fca00078e0200 */
[----:B------:R-:W-:-:S13]  /*03b0*/  ISETP.GT.AND P0, PT, R0, UR14, PT ;  /* 0x0000000e00007c0c */ /* 0x000fda000bf04270 */
[----:B---3--:R-:W-:Y:S05]  /*03c0*/  @!P0 BRA `(.L_x_4) ;  /* 0xfffffffc00c48947 */ /* 0x008fea000383ffff */
.L_x_1:
[----:B------:R-:W-:Y:S05]  /*03d0*/  BSYNC.RECONVERGENT B0 ;  /* 0x0000000000007941 */ /* 0x000fea0003800200 */
.L_x_0:
[----:B------:R-:W-:Y:S02]  /*03e0*/  UIADD3 UR4, UPT, UPT, UR6, -UR11, URZ ;  /* 0x8000000b06047290 */ /* 0x000fe4000fffe0ff */
[----:B------:R-:W-:Y:S01]  /*03f0*/  IMAD.U32 R2, RZ, RZ, UR11 ;  /* 0x0000000bff027e24 */ /* 0x000fe2000f8e00ff */
[----:B------:R-:W-:Y:S01]  /*0400*/  BAR.SYNC.DEFER_BLOCKING 0x0 ;  /* 0x0000000000007b1d */ /* 0x000fe20000010000 */
[----:B------:R-:W-:-:S03]  /*0410*/  UIADD3 UR15, UPT, UPT, UR8, -UR4, URZ ;  /* 0x80000004080f7290 */ /* 0x000fc6000fffe0ff */
[----:B------:R-:W-:Y:S02]  /*0420*/  LEA R2, R2, R5, 0x3 ;  /* 0x0000000502027211 */ /* 0x000fe400078e18ff */
[----:B------:R-:W-:Y:S01]  /*0430*/  BSSY.RECONVERGENT B0, `(.L_x_5) ;  /* 0x00000ad000007945 */ /* 0x000fe20003800200 */
[----:B------:R-:W-:-:S13]  /*0440*/  ISETP.GT.AND P0, PT, R6, UR15, PT ;  /* 0x0000000f06007c0c */ /* 0x000fda000bf04270 */
[----:B------:R-:W-:Y:S05]  /*0450*/  @P0 BRA `(.L_x_6) ;  /* 0x0000000800a80947 */ /* 0x000fea0003800000 */
[----:B-1----:R-:W0:Y:S08]  /*0460*/  LDC R3, c[0x0][0x390] ;  /* 0x0000e400ff037b82 */ /* 0x002e300000000800 */
[----:B------:R-:W1:Y:S01]  /*0470*/  LDC R0, c[0x0][0x360] ;  /* 0x0000d800ff007b82 */ /* 0x000e620000000800 */
[----:B0-----:R-:W-:-:S13]  /*0480*/  ISETP.GT.AND P0, PT, R3, 0x1, PT ;  /* 0x000000010300780c */ /* 0x001fda0003f04270 */
[----:B-1----:R-:W-:Y:S05]  /*0490*/  @P0 BRA `(.L_x_7) ;  /* 0x00000000001c0947 */ /* 0x002fea0003800000 */
[----:B------:R-:W-:-:S07]  /*04a0*/  IMAD.MOV.U32 R3, RZ, RZ, R6 ;  /* 0x000000ffff037224 */ /* 0x000fce00078e0006 */
.L_x_8:
[----:B------:R-:W-:Y:S01]  /*04b0*/  IMAD R4, R3, 0x4, R2 ;  /* 0x0000000403047824 */ /* 0x000fe200078e0202 */
[----:B------:R-:W-:-:S04]  /*04c0*/  IADD3 R3, PT, PT, R0, R3, RZ ;  /* 0x0000000300037210 */ /* 0x000fc80007ffe0ff */
[----:B------:R0:W-:Y:S01]  /*04d0*/  STS [R4+0x200], RZ ;  /* 0x000200ff04007388 */ /* 0x0001e20000000800 */
[----:B------:R-:W-:-:S13]  /*04e0*/  ISETP.GT.AND P0, PT, R3, UR15, PT ;  /* 0x0000000f03007c0c */ /* 0x000fda000bf04270 */
[----:B0-----:R-:W-:Y:S05]  /*04f0*/  @!P0 BRA `(.L_x_8) ;  /* 0xfffffffc00ec8947 */ /* 0x001fea000383ffff */
[----:B------:R-:W-:Y:S05]  /*0500*/  BRA `(.L_x_6) ;  /* 0x00000008007c7947 */ /* 0x000fea0003800000 */
.L_x_7:
[----:B------:R-:W-:Y:S01]  /*0510*/  VIADD R3, R3, 0xfffffffe ;  /* 0xfffffffe03037836 */ /* 0x000fe20000000000 */
[----:B------:R-:W-:Y:S01]  /*0520*/  MOV R8, UR11 ;  /* 0x0000000b00087c02 */ /* 0x000fe20008000f00 */
[----:B------:R-:W-:-:S03]  /*0530*/  IMAD.U32 R4, RZ, RZ, UR11 ;  /* 0x0000000bff047e24 */ /* 0x000fc6000f8e00ff */
[----:B------:R-:W-:Y:S01]  /*0540*/  ISETP.GE.U32.AND P2, PT, R3, 0x3, PT ;  /* 0x000000030300780c */ /* 0x000fe20003f46070 */
[----:B------:R-:W-:Y:S01]  /*0550*/  IMAD.MOV.U32 R3, RZ, RZ, R6 ;  /* 0x000000ffff037224 */ /* 0x000fe200078e0006 */
[----:B------:R-:W-:Y:S02]  /*0560*/  LOP3.LUT R4, R4, 0x3, RZ, 0xc0, !PT ;  /* 0x0000000304047812 */ /* 0x000fe400078ec0ff */
[----:B------:R-:W-:-:S09]  /*0570*/  LOP3.LUT R8, R8, 0xfffffffc, RZ, 0xc0, !PT ;  /* 0xfffffffc08087812 */ /* 0x000fd200078ec0ff */
.L_x_12:
[----:B------:R-:W-:Y:S01]  /*0580*/  UISETP.LT.AND UP0, UPT, URZ, UR7, UPT ;  /* 0x00000007ff00728c */ /* 0x000fe2000bf01270 */
[----:B--2---:R-:W-:Y:S01]  /*0590*/  VIADD R11, R3, UR4 ;  /* 0x00000004030b7c36 */ /* 0x004fe20008000000 */
[----:B------:R-:W-:Y:S02]  /*05a0*/  MOV R15, 0x1 ;  /* 0x00000001000f7802 */ /* 0x000fe40000000f00 */
[----:B------:R-:W-:-:S06]  /*05b0*/  USEL UR5, URZ, UR7, !UP0 ;  /* 0x00000007ff057287 */ /* 0x000fcc000c000000 */
[----:B------:R-:W-:-:S04]  /*05c0*/  ISETP.LT.AND P0, PT, R11, UR5, PT ;  /* 0x000000050b007c0c */ /* 0x000fc8000bf01270 */
[----:B------:R-:W-:-:S13]  /*05d0*/  ISETP.GT.OR P0, PT, R11, UR8, P0 ;  /* 0x000000080b007c0c */ /* 0x000fda0008704670 */
[----:B-1----:R-:W-:-:S04]  /*05e0*/  @!P0 LOP3.LUT R10, RZ, UR7, RZ, 0x33, !PT ;  /* 0x00000007ff0a8c12 */ /* 0x002fc8000f8e33ff */
[----:B------:R-:W-:Y:S01]  /*05f0*/  @!P0 IADD3 R12, PT, PT, R11, R10, RZ ;  /* 0x0000000a0b0c8210 */ /* 0x000fe20007ffe0ff */
[----:B------:R-:W-:-:S04]  /*0600*/  IMAD.MOV.U32 R10, RZ, RZ, RZ ;  /* 0x000000ffff0a7224 */ /* 0x000fc800078e00ff */
[----:B0-----:R-:W-:Y:S01]  /*0610*/  @!P0 IMAD R14, R12, 0x4, R5 ;  /* 0x000000040c0e8824 */ /* 0x001fe200078e0205 */
[----:B------:R-:W-:-:S04]  /*0620*/  CS2R R12, SRZ ;  /* 0x00000000000c7805 */ /* 0x000fc8000001ff00 */
[----:B------:R0:W1:Y:S01]  /*0630*/  @!P0 LDS R10, [R14+0x4] ;  /* 0x000004000e0a8984 */ /* 0x0000620000000800 */
[----:B------:R-:W-:Y:S05]  /*0640*/  @!P2 BRA `(.L_x_9) ;  /* 0x000000040028a947 */ /* 0x000fea0003800000 */
[----:B------:R-:W-:Y:S02]  /*0650*/  IMAD.MOV.U32 R12, RZ, RZ, RZ ;  /* 0x000000ffff0c7224 */ /* 0x000fe400078e00ff */
[----:B0-----:R-:W-:-:S07]  /*0660*/  IMAD.MOV.U32 R14, RZ, RZ, 0x1 ;  /* 0x00000001ff0e7424 */ /* 0x001fce00078e00ff */
.L_x_10:
[----:B------:R-:W-:Y:S01]  /*0670*/  IADD3 R16, PT, PT, R14, UR7, RZ ;  /* 0x000000070e107c10 */ /* 0x000fe2000fffe0ff */
[----:B------:R-:W-:Y:S02]  /*0680*/  HFMA2 R15, -RZ, RZ, 0, 0 ;  /* 0x00000000ff0f7431 */ /* 0x000fe400000001ff */
[----:B------:R-:W-:Y:S01]  /*0690*/  IMAD.MOV.U32 R17, RZ, RZ, RZ ;  /* 0x000000ffff117224 */ /* 0x000fe200078e00ff */
[----:B------:R-:W-:Y:S01]  /*06a0*/  MOV R19, RZ ;  /* 0x000000ff00137202 */ /* 0x000fe20000000f00 */
[----:B------:R-:W-:Y:S02]  /*06b0*/  IMAD.MOV.U32 R21, RZ, RZ, RZ ;  /* 0x000000ffff157224 */ /* 0x000fe400078e00ff */
[----:B------:R-:W-:Y:S01]  /*06c0*/  IMAD.IADD R18, R11, 0x1, -R16 ;  /* 0x000000010b127824 */ /* 0x000fe200078e0a10 */
[----:B------:R-:W-:-:S04]  /*06d0*/  LOP3.LUT R16, RZ, R16, RZ, 0x33, !PT ;  /* 0x00000010ff107212 */ /* 0x000fc800078e33ff */
[----:B------:R-:W-:Y:S01]  /*06e0*/  ISETP.GT.AND P0, PT, R18, UR14, PT ;  /* 0x0000000e12007c0c */ /* 0x000fe2000bf04270 */
[----:B------:R-:W-:-:S03]  /*06f0*/  IMAD.IADD R16, R11, 0x1, R16 ;  /* 0x000000010b107824 */ /* 0x000fc600078e0210 */
[----:B------:R-:W-:Y:S01]  /*0700*/  ISETP.LT.OR P0, PT, R18, RZ, P0 ;  /* 0x000000ff1200720c */ /* 0x000fe20000701670 */
[C---:B------:R-:W-:Y:S01]  /*0710*/  IMAD R25, R16.reuse, 0x4, R5 ;  /* 0x0000000410197824 */ /* 0x040fe200078e0205 */
[----:B------:R-:W-:-:S04]  /*0720*/  ISETP.GT.AND P1, PT, R16, UR14, PT ;  /* 0x0000000e10007c0c */ /* 0x000fc8000bf24270 */
[----:B------:R-:W-:Y:S02]  /*0730*/  ISETP.LT.OR P1, PT, R16, RZ, P1 ;  /* 0x000000ff1000720c */ /* 0x000fe40000f21670 */
[C---:B------:R-:W-:Y:S01]  /*0740*/  IADD3 R16, PT, PT, R18.reuse, -0x2, RZ ;  /* 0xfffffffe12107810 */ /* 0x040fe20007ffe0ff */
[----:B------:R-:W-:-:S04]  /*0750*/  VIADD R18, R18, 0xfffffffd ;  /* 0xfffffffd12127836 */ /* 0x000fc80000000000 */
[----:B------:R-:W1:Y:S01]  /*0760*/  @!P0 LDS R15, [R25+0x4] ;  /* 0x00000400190f8984 */ /* 0x000e620000000800 */
[----:B------:R-:W-:Y:S02]  /*0770*/  ISETP.GT.AND P0, PT, R16, UR14, PT ;  /* 0x0000000e10007c0c */ /* 0x000fe4000bf04270 */
[----:B------:R-:W-:Y:S02]  /*0780*/  ISETP.GT.AND P3, PT, R18, UR14, PT ;  /* 0x0000000e12007c0c */ /* 0x000fe4000bf64270 */
[----:B------:R-:W-:Y:S01]  /*0790*/  ISETP.LT.OR P0, PT, R16, RZ, P0 ;  /* 0x000000ff1000720c */ /* 0x000fe20000701670 */
[----:B------:R-:W0:Y:S01]  /*07a0*/  @!P1 LDS R17, [R25] ;  /* 0x0000000019119984 */ /* 0x000e220000000800 */
[----:B------:R-:W-:-:S11]  /*07b0*/  ISETP.LT.OR P3, PT, R18, RZ, P3 ;  /* 0x000000ff1200720c */ /* 0x000fd60001f61670 */
[----:B------:R-:W2:Y:S04]  /*07c0*/  @!P0 LDS R21, [R25+-0x4] ;  /* 0xfffffc0019158984 */ /* 0x000ea80000000800 */
[----:B------:R3:W4:Y:S01]  /*07d0*/  @!P3 LDS R19, [R25+-0x8] ;  /* 0xfffff8001913b984 */ /* 0x0007220000000800 */
[----:B-1----:R-:W-:-:S04]  /*07e0*/  FADD R22, -R15, R10 ;  /* 0x0000000a0f167221 */ /* 0x002fc80000000100 */
[----:B------:R-:W-:Y:S01]  /*07f0*/  FMUL R23, R22, R22 ;  /* 0x0000001616177220 */ /* 0x000fe20000400000 */
[----:B0-----:R-:W-:-:S03]  /*0800*/  FADD R17, -R17, R10 ;  /* 0x0000000a11117221 */ /* 0x001fc60000000100 */
[--C-:B------:R-:W-:Y:S01]  /*0810*/  FADD R16, R23, R13.reuse ;  /* 0x0000000d17107221 */ /* 0x100fe20000000000 */
[----:B------:R-:W-:Y:S01]  /*0820*/  FSETP.GE.AND P0, PT, |R13|, R23, PT ;  /* 0x000000170d00720b */ /* 0x000fe20003f06200 */
[-C--:B------:R-:W-:Y:S02]  /*0830*/  FMUL R18, R17, R17.reuse ;  /* 0x0000001111127220 */ /* 0x080fe40000400000 */
[C---:B------:R-:W-:Y:S01]  /*0840*/  FADD R20, -R16.reuse, R13 ;  /* 0x0000000d10147221 */ /* 0x040fe20000000100 */
[C---:B------:R-:W-:Y:S01]  /*0850*/  FADD R24, R23.reuse, -R16 ;  /* 0x8000001017187221 */ /* 0x040fe20000000000 */
[C---:B------:R-:W-:Y:S01]  /*0860*/  FADD R15, R16.reuse, R18 ;  /* 0x00000012100f7221 */ /* 0x040fe20000000000 */
[----:B------:R-:W-:Y:S01]  /*0870*/  FSETP.GE.AND P1, PT, |R16|, R18, PT ;  /* 0x000000121000720b */ /* 0x000fe20003f26200 */
[----:B------:R-:W-:Y:S01]  /*0880*/  FADD R20, R23, R20 ;  /* 0x0000001417147221 */ /* 0x000fe20000000000 */
[----:B------:R-:W-:Y:S01]  /*0890*/  FFMA R23, R22, R22, -R23 ;  /* 0x0000001616177223 */ /* 0x000fe20000000817 */
[----:B--2---:R-:W-:Y:S01]  /*08a0*/  FADD R21, -R21, R10 ;  /* 0x0000000a15157221 */ /* 0x004fe20000000100 */
[----:B---3--:R-:W-:Y:S01]  /*08b0*/  FADD R25, R18, -R15 ;  /* 0x8000000f12197221 */ /* 0x008fe20000000000 */
[----:B------:R-:W-:-:S02]  /*08c0*/  FFMA R17, R17, R17, -R18 ;  /* 0x0000001111117223 */ /* 0x000fc40000000812 */
[----:B------:R-:W-:Y:S01]  /*08d0*/  @!P0 FADD R20, R24, R13 ;  /* 0x0000000d18148221 */ /* 0x000fe20000000000 */
[----:B------:R-:W-:Y:S01]  /*08e0*/  FADD R13, R16, -R15 ;  /* 0x8000000f100d7221 */ /* 0x000fe20000000000 */
[----:B------:R-:W-:Y:S01]  /*08f0*/  FMUL R22, R21, R21 ;  /* 0x0000001515167220 */ /* 0x000fe20000400000 */
[----:B----4-:R-:W-:Y:S01]  /*0900*/  FADD R19, -R19, R10 ;  /* 0x0000000a13137221 */ /* 0x010fe20000000100 */
[----:B------:R-:W-:Y:S01]  /*0910*/  FADD R23, R23, R20 ;  /* 0x0000001417177221 */ /* 0x000fe20000000000 */
[----:B------:R-:W-:Y:S01]  /*0920*/  FADD R24, R18, R13 ;  /* 0x0000000d12187221 */ /* 0x000fe20000000000 */
[----:B------:R-:W-:Y:S01]  /*0930*/  @!P1 FADD R24, R16, R25 ;  /* 0x0000001910189221 */ /* 0x000fe20000000000 */
[C---:B------:R-:W-:Y:S01]  /*0940*/  FSETP.GE.AND P0, PT, |R15|.reuse, R22, PT ;  /* 0x000000160f00720b */ /* 0x040fe20003f06200 */
[----:B------:R-:W-:Y:S01]  /*0950*/  FADD R16, R15, R22 ;  /* 0x000000160f107221 */ /* 0x000fe20000000000 */
[----:B------:R-:W-:Y:S01]  /*0960*/  FMUL R18, R19, R19 ;  /* 0x0000001313127220 */ /* 0x000fe20000400000 */
[----:B------:R-:W-:Y:S01]  /*0970*/  FADD R26, R23, R12 ;  /* 0x0000000c171a7221 */ /* 0x000fe20000000000 */
[----:B------:R-:W-:Y:S01]  /*0980*/  FADD R17, R17, R24 ;  /* 0x0000001811117221 */ /* 0x000fe20000000000 */
[--C-:B------:R-:W-:Y:S01]  /*0990*/  FADD R23, R15, -R16.reuse ;  /* 0x800000100f177221 */ /* 0x100fe20000000000 */
[----:B------:R-:W-:Y:S01]  /*09a0*/  FADD R12, R22, -R16 ;  /* 0x80000010160c7221 */ /* 0x000fe20000000000 */
[C---:B------:R-:W-:Y:S01]  /*09b0*/  FSETP.GE.AND P1, PT, |R16|.reuse, R18, PT ;  /* 0x000000121000720b */ /* 0x040fe20003f26200 */
[----:B------:R-:W-:Y:S01]  /*09c0*/  FADD R13, R16, R18 ;  /* 0x00000012100d7221 */ /* 0x000fe20000000000 */
[----:B------:R-:W-:Y:S01]  /*09d0*/  FADD R20, R22, R23 ;  /* 0x0000001716147221 */ /* 0x000fe20000000000 */
[----:B------:R-:W-:-:S02]  /*09e0*/  VIADD R23, R14, 0x3 ;  /* 0x000000030e177836 */ /* 0x000fc40000000000 */
[----:B------:R-:W-:Y:S01]  /*09f0*/  FADD R25, R26, R17 ;  /* 0x000000111a197221 */ /* 0x000fe20000000000 */
[--C-:B------:R-:W-:Y:S01]  /*0a00*/  FADD R17, R16, -R13.reuse ;  /* 0x8000000d10117221 */ /* 0x100fe20000000000 */
[----:B------:R-:W-:Y:S01]  /*0a10*/  @!P0 FADD R20, R15, R12 ;  /* 0x0000000c0f148221 */ /* 0x000fe20000000000 */
[----:B------:R-:W-:Y:S01]  /*0a20*/  FFMA R21, R21, R21, -R22 ;  /* 0x0000001515157223 */ /* 0x000fe20000000816 */
[----:B------:R-:W-:Y:S01]  /*0a30*/  ISETP.NE.AND P0, PT, R23, R8, PT ;  /* 0x000000081700720c */ /* 0x000fe20003f05270 */
[C---:B------:R-:W-:Y:S01]  /*0a40*/  FADD R15, R18.reuse, -R13 ;  /* 0x8000000d120f7221 */ /* 0x040fe20000000000 */
[----:B------:R-:W-:Y:S01]  /*0a50*/  FADD R17, R18, R17 ;  /* 0x0000001112117221 */ /* 0x000fe20000000000 */
[----:B------:R-:W-:Y:S01]  /*0a60*/  FADD R20, R21, R20 ;  /* 0x0000001415147221 */ /* 0x000fe20000000000 */
[----:B------:R-:W-:Y:S01]  /*0a70*/  FFMA R18, R19, R19, -R18 ;  /* 0x0000001313127223 */ /* 0x000fe20000000812 */
[----:B------:R-:W-:Y:S01]  /*0a80*/  @!P1 FADD R17, R16, R15 ;  /* 0x0000000f10119221 */ /* 0x000fe20000000000 */
[----:B------:R-:W-:-:S02]  /*0a90*/  VIADD R14, R14, 0x4 ;  /* 0x000000040e0e7836 */ /* 0x000fc40000000000 */
[----:B------:R-:W-:Y:S01]  /*0aa0*/  FADD R20, R25, R20 ;  /* 0x0000001419147221 */ /* 0x000fe20000000000 */
[----:B------:R-:W-:-:S04]  /*0ab0*/  FADD R17, R18, R17 ;  /* 0x0000001112117221 */ /* 0x000fc80000000000 */
[----:B------:R-:W-:Y:S01]  /*0ac0*/  FADD R12, R20, R17 ;  /* 0x00000011140c7221 */ /* 0x000fe20000000000 */
[----:B------:R-:W-:Y:S06]  /*0ad0*/  @P0 BRA `(.L_x_10) ;  /* 0xfffffff800e40947 */ /* 0x000fec000383ffff */
[----:B------:R-:W-:-:S07]  /*0ae0*/  MOV R15, R14 ;  /* 0x0000000e000f7202 */ /* 0x000fce0000000f00 */
.L_x_9:
[----:B------:R-:W-:-:S13]  /*0af0*/  ISETP.NE.AND P0, PT, R4, RZ, PT ;  /* 0x000000ff0400720c */ /* 0x000fda0003f05270 */
[----:B------:R-:W-:Y:S05]  /*0b00*/  @!P0 BRA `(.L_x_11) ;  /* 0x0000000000e48947 */ /* 0x000fea0003800000 */
[----:B------:R-:W-:Y:S02]  /*0b10*/  VIADD R16, R15, UR7 ;  /* 0x000000070f107c36 */ /* 0x000fe40008000000 */
[----:B------:R-:W-:Y:S02]  /*0b20*/  IMAD.MOV.U32 R15, RZ, RZ, RZ ;  /* 0x000000ffff0f7224 */ /* 0x000fe400078e00ff */
[----:B0-----:R-:W-:Y:S01]  /*0b30*/  IMAD.IADD R14, R11, 0x1, -R16 ;  /* 0x000000010b0e7824 */ /* 0x001fe200078e0a10 */
[----:B------:R-:W-:-:S04]  /*0b40*/  LOP3.LUT R16, RZ, R16, RZ, 0x33, !PT ;  /* 0x00000010ff107212 */ /* 0x000fc800078e33ff */
[C---:B------:R-:W-:Y:S02]  /*0b50*/  ISETP.GT.AND P0, PT, R14.reuse, UR14, PT ;  /* 0x0000000e0e007c0c */ /* 0x040fe4000bf04270 */
[----:B------:R-:W-:Y:S02]  /*0b60*/  IADD3 R24, PT, PT, R11, R16, RZ ;  /* 0x000000100b187210 */ /* 0x000fe40007ffe0ff */
[----:B------:R-:W-:-:S03]  /*0b70*/  ISETP.LT.OR P0, PT, R14, RZ, P0 ;  /* 0x000000ff0e00720c */ /* 0x000fc60000701670 */
[----:B------:R-:W-:-:S10]  /*0b80*/  IMAD R11, R24, 0x4, R5 ;  /* 0x00000004180b7824 */ /* 0x000fd400078e0205 */
[----:B------:R-:W1:Y:S02]  /*0b90*/  @!P0 LDS R15, [R11+0x4] ;  /* 0x000004000b0f8984 */ /* 0x000e640000000800 */
[----:B-1----:R-:W-:-:S04]  /*0ba0*/  FADD R15, -R15, R10 ;  /* 0x0000000a0f0f7221 */ /* 0x002fc80000000100 */
[----:B------:R-:W-:-:S04]  /*0bb0*/  FMUL R18, R15, R15 ;  /* 0x0000000f0f127220 */ /* 0x000fc80000400000 */
[C-C-:B------:R-:W-:Y:S01]  /*0bc0*/  FADD R16, R13.reuse, R18.reuse ;  /* 0x000000120d107221 */ /* 0x140fe20000000000 */
[----:B------:R-:W-:Y:S01]  /*0bd0*/  FSETP.GE.AND P0, PT, |R13|, R18, PT ;  /* 0x000000120d00720b */ /* 0x000fe20003f06200 */
[----:B------:R-:W-:Y:S02]  /*0be0*/  FFMA R15, R15, R15, -R18 ;  /* 0x0000000f0f0f7223 */ /* 0x000fe40000000812 */
[--C-:B------:R-:W-:Y:S01]  /*0bf0*/  FADD R17, R13, -R16.reuse ;  /* 0x800000100d117221 */ /* 0x100fe20000000000 */
[----:B------:R-:W-:-:S03]  /*0c00*/  FADD R20, R18, -R16 ;  /* 0x8000001012147221 */ /* 0x000fc60000000000 */
[----:B------:R-:W-:-:S06]  /*0c10*/  FADD R22, R18, R17 ;  /* 0x0000001112167221 */ /* 0x000fcc0000000000 */
[----:B------:R-:W-:Y:S01]  /*0c20*/  @!P0 FADD R22, R13, R20 ;  /* 0x000000140d168221 */ /* 0x000fe20000000000 */
[----:B------:R-:W-:Y:S02]  /*0c30*/  ISETP.NE.AND P0, PT, R4, 0x1, PT ;  /* 0x000000010400780c */ /* 0x000fe40003f05270 */
[----:B------:R-:W-:Y:S01]  /*0c40*/  MOV R13, R16 ;  /* 0x00000010000d7202 */ /* 0x000fe20000000f00 */
[----:B------:R-:W-:-:S04]  /*0c50*/  FADD R15, R15, R22 ;  /* 0x000000160f0f7221 */ /* 0x000fc80000000000 */
[----:B------:R-:W-:-:S06]  /*0c60*/  FADD R12, R12, R15 ;  /* 0x0000000f0c0c7221 */ /* 0x000fcc0000000000 */
[----:B------:R-:W-:Y:S05]  /*0c70*/  @!P0 BRA `(.L_x_11) ;  /* 0x0000000000888947 */ /* 0x000fea0003800000 */
[----:B------:R-:W-:Y:S01]  /*0c80*/  ISETP.GT.AND P0, PT, R24, UR14, PT ;  /* 0x0000000e18007c0c */ /* 0x000fe2000bf04270 */
[----:B------:R-:W-:-:S03]  /*0c90*/  IMAD.MOV.U32 R13, RZ, RZ, RZ ;  /* 0x000000ffff0d7224 */ /* 0x000fc600078e00ff */
[----:B------:R-:W-:-:S13]  /*0ca0*/  ISETP.LT.OR P0, PT, R24, RZ, P0 ;  /* 0x000000ff1800720c */ /* 0x000fda0000701670 */
[----:B------:R-:W0:Y:S02]  /*0cb0*/  @!P0 LDS R13, [R11] ;  /* 0x000000000b0d8984 */ /* 0x000e240000000800 */
[----:B0-----:R-:W-:-:S04]  /*0cc0*/  FADD R15, -R13, R10 ;  /* 0x0000000a0d0f7221 */ /* 0x001fc80000000100 */
[----:B------:R-:W-:-:S04]  /*0cd0*/  FMUL R18, R15, R15 ;  /* 0x0000000f0f127220 */ /* 0x000fc80000400000 */
[C-C-:B------:R-:W-:Y:S01]  /*0ce0*/  FADD R13, R16.reuse, R18.reuse ;  /* 0x00000012100d7221 */ /* 0x140fe20000000000 */
[C---:B------:R-:W-:Y:S01]  /*0cf0*/  FSETP.GE.AND P0, PT, |R16|.reuse, R18, PT ;  /* 0x000000121000720b */ /* 0x040fe20003f06200 */
[----:B------:R-:W-:Y:S02]  /*0d00*/  FFMA R15, R15, R15, -R18 ;  /* 0x0000000f0f0f7223 */ /* 0x000fe40000000812 */
[--C-:B------:R-:W-:Y:S01]  /*0d10*/  FADD R17, R16, -R13.reuse ;  /* 0x8000000d10117221 */ /* 0x100fe20000000000 */
[----:B------:R-:W-:-:S03]  /*0d20*/  FADD R19, R18, -R13 ;  /* 0x8000000d12137221 */ /* 0x000fc60000000000 */
[----:B------:R-:W-:-:S06]  /*0d30*/  FADD R20, R18, R17 ;  /* 0x0000001112147221 */ /* 0x000fcc0000000000 */
[----:B------:R-:W-:Y:S01]  /*0d40*/  @!P0 FADD R20, R16, R19 ;  /* 0x0000001310148221 */ /* 0x000fe20000000000 */
[----:B------:R-:W-:-:S03]  /*0d50*/  ISETP.NE.AND P0, PT, R4, 0x2, PT ;  /* 0x000000020400780c */ /* 0x000fc60003f05270 */
[----:B------:R-:W-:-:S04]  /*0d60*/  FADD R15, R15, R20 ;  /* 0x000000140f0f7221 */ /* 0x000fc80000000000 */
[----:B------:R-:W-:-:S06]  /*0d70*/  FADD R12, R12, R15 ;  /* 0x0000000f0c0c7221 */ /* 0x000fcc0000000000 */
[----:B------:R-:W-:Y:S05]  /*0d80*/  @!P0 BRA `(.L_x_11) ;  /* 0x0000000000448947 */ /* 0x000fea0003800000 */
[----:B------:R-:W-:Y:S02]  /*0d90*/  VIADD R14, R14, 0xfffffffe ;  /* 0xfffffffe0e0e7836 */ /* 0x000fe40000000000 */
[----:B------:R-:W-:-:S03]  /*0da0*/  HFMA2 R15, -RZ, RZ, 0, 0 ;  /* 0x00000000ff0f7431 */ /* 0x000fc600000001ff */
[----:B------:R-:W-:-:S04]  /*0db0*/  ISETP.GT.AND P0, PT, R14, UR14, PT ;  /* 0x0000000e0e007c0c */ /* 0x000fc8000bf04270 */
[----:B------:R-:W-:-:S13]  /*0dc0*/  ISETP.LT.OR P0, PT, R14, RZ, P0 ;  /* 0x000000ff0e00720c */ /* 0x000fda0000701670 */
[----:B------:R-:W0:Y:S02]  /*0dd0*/  @!P0 LDS R15, [R11+-0x4] ;  /* 0xfffffc000b0f8984 */ /* 0x000e240000000800 */
[----:B0-----:R-:W-:-:S04]  /*0de0*/  FADD R15, -R15, R10 ;  /* 0x0000000a0f0f7221 */ /* 0x001fc80000000100 */
[----:B------:R-:W-:-:S04]  /*0df0*/  FMUL R10, R15, R15 ;  /* 0x0000000f0f0a7220 */ /* 0x000fc80000400000 */
[C---:B------:R-:W-:Y:S01]  /*0e00*/  FADD R14, R13.reuse, R10 ;  /* 0x0000000a0d0e7221 */ /* 0x040fe20000000000 */
[----:B------:R-:W-:-:S03]  /*0e10*/  FSETP.GE.AND P0, PT, |R13|, R10, PT ;  /* 0x0000000a0d00720b */ /* 0x000fc60003f06200 */
[--C-:B------:R-:W-:Y:S01]  /*0e20*/  FADD R17, R13, -R14.reuse ;  /* 0x8000000e0d117221 */ /* 0x100fe20000000000 */
[----:B------:R-:W-:-:S03]  /*0e30*/  FADD R16, R10, -R14 ;  /* 0x8000000e0a107221 */ /* 0x000fc60000000000 */
[----:B------:R-:W-:Y:S01]  /*0e40*/  FADD R17, R10, R17 ;  /* 0x000000110a117221 */ /* 0x000fe20000000000 */
[----:B------:R-:W-:-:S05]  /*0e50*/  FFMA R10, R15, R15, -R10 ;  /* 0x0000000f0f0a7223 */ /* 0x000fca000000080a */
[----:B------:R-:W-:Y:S01]  /*0e60*/  @!P0 FADD R17, R13, R16 ;  /* 0x000000100d118221 */ /* 0x000fe20000000000 */
[----:B------:R-:W-:-:S03]  /*0e70*/  IMAD.MOV.U32 R13, RZ, RZ, R14 ;  /* 0x000000ffff0d7224 */ /* 0x000fc600078e000e */
[----:B------:R-:W-:-:S04]  /*0e80*/  FADD R17, R10, R17 ;  /* 0x000000110a117221 */ /* 0x000fc80000000000 */
[----:B------:R-:W-:-:S07]  /*0e90*/  FADD R12, R12, R17 ;  /* 0x000000110c0c7221 */ /* 0x000fce0000000000 */
.L_x_11:
[----:B------:R-:W-:Y:S01]  /*0ea0*/  FADD R12, R12, R13 ;  /* 0x0000000d0c0c7221 */ /* 0x000fe20000000000 */
[----:B------:R-:W-:Y:S01]  /*0eb0*/  IMAD R11, R3, 0x4, R2 ;  /* 0x00000004030b7824 */ /* 0x000fe200078e0202 */
[----:B------:R-:W-:-:S04]  /*0ec0*/  IADD3 R3, PT, PT, R0, R3, RZ ;  /* 0x0000000300037210 */ /* 0x000fc80007ffe0ff */
[----:B------:R3:W-:Y:S01]  /*0ed0*/  STS [R11+0x200], R12 ;  /* 0x0002000c0b007388 */ /* 0x0007e20000000800 */
[----:B------:R-:W-:-:S13]  /*0ee0*/  ISETP.GT.AND P0, PT, R3, UR15, PT ;  /* 0x0000000f03007c0c */ /* 0x000fda000bf04270 */
[----:B---3--:R-:W-:Y:S05]  /*0ef0*/  @!P0 BRA `(.L_x_12) ;  /* 0xfffffff400a08947 */ /* 0x008fea000383ffff */
.L_x_6:
[----:B------:R-:W-:Y:S05]  /*0f00*/  BSYNC.RECONVERGENT B0 ;  /* 0x0000000000007941 */ /* 0x000fea0003800200 */
.L_x_5:
[----:B------:R-:W3:Y:S01]  /*0f10*/  LDCU UR5, c[0x0][0x398] ;  /* 0x00007300ff0577ac */ /* 0x000ee20008000800 */
[----:B------:R-:W-:Y:S01]  /*0f20*/  VIADD R4, R6, UR6 ;  /* 0x0000000606047c36 */ /* 0x000fe20008000000 */
[----:B------:R-:W-:Y:S04]  /*0f30*/  BAR.SYNC.DEFER_BLOCKING 0x0 ;  /* 0x0000000000007b1d */ /* 0x000fe80000010000 */
[----:B---3--:R-:W-:-:S04]  /*0f40*/  ISETP.GE.AND P0, PT, R4, UR5, PT ;  /* 0x0000000504007c0c */ /* 0x008fc8000bf06270 */
[----:B------:R-:W-:-:S13]  /*0f50*/  ISETP.GT.U32.OR P0, PT, R6, 0x7f, P0 ;  /* 0x0000007f0600780c */ /* 0x000fda0000704470 */
[----:B------:R-:W-:Y:S05]  /*0f60*/  @P0 EXIT ;  /* 0x000000000000094d */ /* 0x000fea0003800000 */
[----:B------:R-:W3:Y:S01]  /*0f70*/  LDCU UR5, c[0x0][0x390] ;  /* 0x00007200ff0577ac */ /* 0x000ee20008000800 */
[----:B------:R-:W-:Y:S01]  /*0f80*/  VIADD R2, R2, 0x200 ;  /* 0x0000020002027836 */ /* 0x000fe20000000000 */
[----:B------:R-:W4:Y:S01]  /*0f90*/  LDCU UR18, c[0x0][0x360] ;  /* 0x00006c00ff1277ac */ /* 0x000f220008000800 */
[----:B---3--:R-:W-:-:S09]  /*0fa0*/  UISETP.GE.AND UP0, UPT, UR5, 0x4, UPT ;  /* 0x000000040500788c */ /* 0x008fd2000bf06270 */
[----:B----4-:R-:W-:Y:S05]  /*0fb0*/  BRA.U !UP0, `(.L_x_13) ;  /* 0x0000001508a87547 */ /* 0x010fea000b800000 */
[----:B------:R-:W-:-:S04]  /*0fc0*/  UIADD3 UR16, UPT, UPT, UR5, -0x4, URZ ;  /* 0xfffffffc05107890 */ /* 0x000fc8000fffe0ff */
[----:B------:R-:W-:-:S04]  /*0fd0*/  ULOP3.LUT UR4, UR16, 0xfffffffc, URZ, 0xc0, !UPT ;  /* 0xfffffffc10047892 */ /* 0x000fc8000f8ec0ff */
[----:B------:R-:W-:-:S12]  /*0fe0*/  UIADD3 UR8, UPT, UPT, -UR4, -0x5, UR5 ;  /* 0xfffffffb04087890 */ /* 0x000fd8000fffe105 */
.L_x_24:
[----:B------:R-:W-:Y:S01]  /*0ff0*/  ISETP.GE.AND P0, PT, R4, R7, PT ;  /* 0x000000070400720c */ /* 0x000fe20003f06270 */
[----:B------:R-:W-:Y:S01]  /*1000*/  BSSY.RECONVERGENT B0, `(.L_x_14) ;  /* 0x0000159000007945 */ /* 0x000fe20003800200 */
[----:B-1----:R-:W-:-:S11]  /*1010*/  MOV R3, 0x7fffffff ;  /* 0x7fffffff00037802 */ /* 0x002fd60000000f00 */
[----:B------:R-:W-:Y:S05]  /*1020*/  @!P0 BRA `(.L_x_15) ;  /* 0x0000001400588947 */ /* 0x000fea0003800000 */
[----:B------:R-:W-:Y:S01]  /*1030*/  UISETP.GE.U32.AND UP1, UPT, UR16, 0x4, UPT ;  /* 0x000000041000788c */ /* 0x000fe2000bf26070 */
[----:B------:R-:W-:Y:S01]  /*1040*/  HFMA2 R21, -RZ, RZ, 0, 0 ;  /* 0x00000000ff157431 */ /* 0x000fe200000001ff */
[----:B------:R-:W-:Y:S01]  /*1050*/  UIADD3 UR9, UPT, UPT, UR6, -UR11, URZ ;  /* 0x8000000b06097290 */ /* 0x000fe2000fffe0ff */
[C---:B--2---:R-:W-:Y:S01]  /*1060*/  VIADD R10, R4.reuse, -UR7 ;  /* 0x80000007040a7c36 */ /* 0x044fe20008000000 */
[----:B------:R-:W-:Y:S01]  /*1070*/  ULOP3.LUT UR5, UR16, 0xfffffffc, URZ, 0xc0, !UPT ;  /* 0xfffffffc10057892 */ /* 0x000fe2000f8ec0ff */
[----:B------:R-:W-:Y:S01]  /*1080*/  CS2R R16, SRZ ;  /* 0x0000000000107805 */ /* 0x000fe2000001ff00 */
[----:B------:R-:W-:Y:S01]  /*1090*/  IMAD.MOV.U32 R8, RZ, RZ, RZ ;  /* 0x000000ffff087224 */ /* 0x000fe200078e00ff */
[----:B0-----:R-:W-:Y:S01]  /*10a0*/  CS2R R14, SRZ ;  /* 0x00000000000e7805 */ /* 0x001fe2000001ff00 */
[----:B------:R-:W-:Y:S01]  /*10b0*/  IMAD.MOV.U32 R0, RZ, RZ, RZ ;  /* 0x000000ffff007224 */ /* 0x000fe200078e00ff */
[----:B------:R-:W-:Y:S01]  /*10c0*/  IADD3 R11, PT, PT, R4, -UR9, RZ ;  /* 0x80000009040b7c10 */ /* 0x000fe2000fffe0ff */
[----:B------:R-:W-:Y:S01]  /*10d0*/  IMAD.MOV.U32 R19, RZ, RZ, RZ ;  /* 0x000000ffff137224 */ /* 0x000fe200078e00ff */
[----:B------:R-:W-:Y:S01]  /*10e0*/  UMOV UR4, URZ ;  /* 0x000000ff00047c82 */ /* 0x000fe20008000000 */
[----:B------:R-:W-:Y:S01]  /*10f0*/  ULOP3.LUT UP0, URZ, UR16, 0x4, URZ, 0xc0, !UPT ;  /* 0x0000000410ff7892 */ /* 0x000fe2000f80c0ff */
[----:B------:R-:W0:Y:S01]  /*1100*/  LDCU UR20, c[0x0][0x390] ;  /* 0x00007200ff1477ac */ /* 0x000e220008000800 */
[----:B------:R-:W-:Y:S01]  /*1110*/  UIADD3 UR10, UPT, UPT, UR5, 0x4, URZ ;  /* 0x00000004050a7890 */ /* 0x000fe2000fffe0ff */
[----:B------:R-:W-:Y:S11]  /*1120*/  BRA.U !UP1, `(.L_x_16) ;  /* 0x0000000509d87547 */ /* 0x000ff6000b800000 */
[----:B------:R-:W1:Y:S01]  /*1130*/  LDCU UR5, c[0x0][0x390] ;  /* 0x00007200ff0577ac */ /* 0x000e620008000800 */
[----:B------:R-:W-:Y:S01]  /*1140*/  IMAD.MOV.U32 R16, RZ, RZ, RZ ;  /* 0x000000ffff107224 */ /* 0x000fe200078e00ff */
[----:B------:R-:W-:-:S04]  /*1150*/  ULEA.HI UR4, UR16, 0x1, URZ, 0x1e ;  /* 0x0000000110047891 */ /* 0x000fc8000f8ff0ff */
[----:B------:R-:W-:-:S03]  /*1160*/  ULOP3.LUT UR9, UR4, 0x7ffffffe, URZ, 0xc0, !UPT ;  /* 0x7ffffffe04097892 */ /* 0x000fc6000f8ec0ff */
[----:B------:R-:W-:Y:S01]  /*1170*/  UMOV UR4, URZ ;  /* 0x000000ff00047c82 */ /* 0x000fe20008000000 */
[----:B-1----:R-:W-:Y:S01]  /*1180*/  VIADD R23, R4, UR5 ;  /* 0x0000000504177c36 */ /* 0x002fe20008000000 */
[----:B------:R-:W-:-:S07]  /*1190*/  UMOV UR5, URZ ;  /* 0x000000ff00057c82 */ /* 0x000fce0008000000 */
.L_x_17:
[----:B------:R-:W1:Y:S01]  /*11a0*/  LDC R13, c[0x0][0x390] ;  /* 0x0000e400ff0d7b82 */ /* 0x000e620000000800 */
[C---:B------:R-:W-:Y:S01]  /*11b0*/  IADD3 R12, PT, PT, R11.reuse, -UR4, RZ ;  /* 0x800000040b0c7c10 */ /* 0x040fe2000fffe0ff */
[----:B------:R-:W-:Y:S01]  /*11c0*/  VIADD R18, R10, -UR4 ;  /* 0x800000040a127c36 */ /* 0x000fe20008000000 */
[----:B------:R-:W-:Y:S01]  /*11d0*/  UIADD3 UR17, UPT, UPT, UR6, UR4, URZ ;  /* 0x0000000406117290 */ /* 0x000fe2000fffe0ff */
[----:B------:R-:W-:Y:S01]  /*11e0*/  IMAD.MOV.U32 R20, RZ, RZ, RZ ;  /* 0x000000ffff147224 */ /* 0x000fe200078e00ff */
[----:B------:R-:W-:Y:S01]  /*11f0*/  ISETP.GT.AND P0, PT, R12, UR15, PT ;  /* 0x0000000f0c007c0c */ /* 0x000fe2000bf04270 */
[----:B------:R-:W-:Y:S01]  /*1200*/  IMAD.U32 R25, RZ, RZ, UR4 ;  /* 0x00000004ff197e24 */ /* 0x000fe2000f8e00ff */
[----:B------:R-:W-:Y:S01]  /*1210*/  ISETP.GT.AND P1, PT, R18, UR14, PT ;  /* 0x0000000e12007c0c */ /* 0x000fe2000bf24270 */
[----:B------:R-:W-:Y:S01]  /*1220*/  IMAD.U32 R24, RZ, RZ, UR4 ;  /* 0x00000004ff187e24 */ /* 0x000fe2000f8e00ff */
[----:B------:R-:W-:Y:S01]  /*1230*/  ISETP.LT.OR P0, PT, R12, RZ, P0 ;  /* 0x000000ff0c00720c */ /* 0x000fe20000701670 */
[----:B------:R-:W-:Y:S01]  /*1240*/  UIADD3 UR19, UPT, UPT, UR4, 0x6, URZ ;  /* 0x0000000604137890 */ /* 0x000fe2000fffe0ff */
[----:B------:R-:W-:Y:S01]  /*1250*/  ISETP.LT.OR P1, PT, R18, RZ, P1 ;  /* 0x000000ff1200720c */ /* 0x000fe20000f21670 */
[----:B------:R-:W-:Y:S01]  /*1260*/  IMAD.MOV.U32 R27, RZ, RZ, RZ ;  /* 0x000000ffff1b7224 */ /* 0x000fe200078e00ff */
[----:B------:R-:W-:Y:S01]  /*1270*/  MOV R18, RZ ;  /* 0x000000ff00127202 */ /* 0x000fe20000000f00 */
[----:B------:R-:W-:Y:S01]  /*1280*/  IMAD.MOV.U32 R29, RZ, RZ, RZ ;  /* 0x000000ffff1d7224 */ /* 0x000fe200078e00ff */
[----:B------:R-:W-:Y:S01]  /*1290*/  MOV R22, UR4 ;  /* 0x0000000400167c02 */ /* 0x000fe20008000f00 */
[----:B------:R-:W-:Y:S01]  /*12a0*/  UIADD3 UR5, UPT, UPT, UR5, 0x2, URZ ;  /* 0x0000000205057890 */ /* 0x000fe2000fffe0ff */
[----:B------:R-:W-:-:S02]  /*12b0*/  IADD3 R24, PT, PT, R11, -0x3, -R24 ;  /* 0xfffffffd0b187810 */ /* 0x000fc40007ffe818 */
[----:B------:R-:W-:Y:S01]  /*12c0*/  IADD3 R22, PT, PT, R11, -0x2, -R22 ;  /* 0xfffffffe0b167810 */ /* 0x000fe20007ffe816 */
[----:B------:R-:W-:Y:S01]  /*12d0*/  UISETP.NE.AND UP1, UPT, UR5, UR9, UPT ;  /* 0x000000090500728c */ /* 0x000fe2000bf25270 */
[C---:B------:R-:W-:Y:S01]  /*12e0*/  ISETP.GT.AND P2, PT, R24.reuse, UR15, PT ;  /* 0x0000000f18007c0c */ /* 0x040fe2000bf44270 */
[----:B-1----:R-:W-:Y:S01]  /*12f0*/  IMAD R12, R13, 0x2, R4 ;  /* 0x000000020d0c7824 */ /* 0x002fe200078e0204 */
[----:B------:R-:W-:Y:S02]  /*1300*/  IADD3 R13, PT, PT, R23, -UR17, RZ ;  /* 0x80000011170d7c10 */ /* 0x000fe4000fffe0ff */
[----:B------:R-:W-:Y:S01]  /*1310*/  ISETP.LT.OR P2, PT, R24, RZ, P2 ;  /* 0x000000ff1800720c */ /* 0x000fe20001741670 */
[----:B------:R-:W-:Y:S01]  /*1320*/  VIADD R12, R12, -UR17 ;  /* 0x800000110c0c7c36 */ /* 0x000fe20008000000 */
[----:B------:R-:W-:Y:S01]  /*1330*/  UIADD3 UR17, UPT, UPT, UR4, 0x4, URZ ;  /* 0x0000000404117890 */ /* 0x000fe2000fffe0ff */
[----:B------:R-:W-:Y:S02]  /*1340*/  IMAD R13, R13, 0x4, R2 ;  /* 0x000000040d0d7824 */ /* 0x000fe400078e0202 */
[----:B------:R-:W-:-:S03]  /*1350*/  IMAD R12, R12, 0x4, R5 ;  /* 0x000000040c0c7824 */ /* 0x000fc600078e0205 */
[----:B------:R-:W1:Y:S01]  /*1360*/  @!P0 LDS R20, [R13+-0x4] ;  /* 0xfffffc000d148984 */ /* 0x000e620000000800 */
[C---:B------:R-:W-:Y:S01]  /*1370*/  ISETP.GT.AND P0, PT, R22.reuse, UR15, PT ;  /* 0x0000000f16007c0c */ /* 0x040fe2000bf04270 */
[----:B------:R-:W-:Y:S02]  /*1380*/  VIADD R26, R11, -UR17 ;  /* 0x800000110b1a7c36 */ /* 0x000fe40008000000 */
[----:B------:R-:W2:Y:S01]  /*1390*/  @!P1 LDS R18, [R12+-0x8] ;  /* 0xfffff8000c129984 */ /* 0x000ea20000000800 */
[----:B------:R-:W-:Y:S02]  /*13a0*/  ISETP.LT.OR P0, PT, R22, RZ, P0 ;  /* 0x000000ff1600720c */ /* 0x000fe40000701670 */
[C-C-:B------:R-:W-:Y:S02]  /*13b0*/  IADD3 R22, PT, PT, R10.reuse, -0x2, -R25.reuse ;  /* 0xfffffffe0a167810 */ /* 0x140fe40007ffe819 */
[----:B------:R-:W-:Y:S02]  /*13c0*/  IADD3 R25, PT, PT, R10, -0x3, -R25 ;  /* 0xfffffffd0a197810 */ /* 0x000fe40007ffe819 */
[----:B------:R-:W-:-:S02]  /*13d0*/  ISETP.GT.AND P1, PT, R22, UR14, PT ;  /* 0x0000000e16007c0c */ /* 0x000fc4000bf24270 */
[C---:B------:R-:W-:Y:S02]  /*13e0*/  ISETP.GT.AND P3, PT, R25.reuse, UR14, PT ;  /* 0x0000000e19007c0c */ /* 0x040fe4000bf64270 */
[----:B------:R-:W-:Y:S01]  /*13f0*/  ISETP.LT.OR P1, PT, R22, RZ, P1 ;  /* 0x000000ff1600720c */ /* 0x000fe20000f21670 */
[----:B------:R-:W-:Y:S01]  /*1400*/  IMAD.MOV.U32 R22, RZ, RZ, RZ ;  /* 0x000000ffff167224 */ /* 0x000fe200078e00ff */
[----:B------:R-:W-:Y:S02]  /*1410*/  ISETP.LT.OR P3, PT, R25, RZ, P3 ;  /* 0x000000ff1900720c */ /* 0x000fe40001f61670 */
[----:B------:R-:W-:-:S06]  /*1420*/  CS2R R24, SRZ ;  /* 0x0000000000187805 */ /* 0x000fcc000001ff00 */
[----:B------:R-:W3:Y:S04]  /*1430*/  @!P0 LDS R24, [R13+-0xc] ;  /* 0xfffff4000d188984 */ /* 0x000ee80000000800 */
[----:B------:R-:W4:Y:S01]  /*1440*/  @!P1 LDS R25, [R12+-0x10] ;  /* 0xfffff0000c199984 */ /* 0x000f220000000800 */
[----:B------:R-:W-:-:S03]  /*1450*/  ISETP.GT.AND P1, PT, R26, UR15, PT ;  /* 0x0000000f1a007c0c */ /* 0x000fc6000bf24270 */
[----:B------:R-:W-:Y:S01]  /*1460*/  @!P3 LDS R22, [R12+-0x14] ;  /* 0xffffec000c16b984 */ /* 0x000fe20000000800 */
[----:B------:R-:W-:Y:S02]  /*1470*/  ISETP.LT.OR P1, PT, R26, RZ, P1 ;  /* 0x000000ff1a00720c */ /* 0x000fe40000f21670 */
[----:B------:R-:W-:Y:S01]  /*1480*/  IADD3 R26, PT, PT, R10, -UR17, RZ ;  /* 0x800000110a1a7c10 */ /* 0x000fe2000fffe0ff */
[----:B------:R-:W-:Y:S01]  /*1490*/  ULOP3.LUT UR17, URZ, UR4, URZ, 0x33, !UPT ;  /* 0x00000004ff117292 */ /* 0x000fe2000f8e33ff */
[----:B-1----:R-:W-:Y:S01]  /*14a0*/  FADD R15, R20, R15 ;  /* 0x0000000f140f7221 */ /* 0x002fe20000000000 */
[----:B--2---:R-:W-:Y:S01]  /*14b0*/  FFMA R19, R18, R20, R19 ;  /* 0x0000001412137223 */ /* 0x004fe20000000013 */
[----:B------:R-:W-:-:S03]  /*14c0*/  HFMA2 R18, -RZ, RZ, 0, 0 ;  /* 0x00000000ff127431 */ /* 0x000fc600000001ff */
[----:B------:R-:W-:Y:S01]  /*14d0*/  VIADD R20, R11, UR17 ;  /* 0x000000110b147c36 */ /* 0x000fe20008000000 */
[----:B------:R-:W-:Y:S02]  /*14e0*/  UIADD3 UR17, UPT, UPT, UR4, 0x7, URZ ;  /* 0x0000000704117890 */ /* 0x000fe4000fffe0ff */
[----:B------:R-:W-:Y:S02]  /*14f0*/  UIADD3 UR4, UPT, UPT, UR4, 0x8, URZ ;  /* 0x0000000804047890 */ /* 0x000fe4000fffe0ff */
[----:B------:R-:W-:Y:S01]  /*1500*/  ISETP.GT.AND P0, PT, R20, UR15, PT ;  /* 0x0000000f14007c0c */ /* 0x000fe2000bf04270 */
[----:B------:R-:W1:Y:S01]  /*1510*/  @!P2 LDS R18, [R13+-0x10] ;  /* 0xfffff0000d12a984 */ /* 0x000e620000000800 */
[----:B------:R-:W-:Y:S02]  /*1520*/  ISETP.GT.AND P2, PT, R26, UR14, PT ;  /* 0x0000000e1a007c0c */ /* 0x000fe4000bf44270 */
[----:B------:R-:W-:Y:S02]  /*1530*/  ISETP.LT.OR P3, PT, R20, RZ, P0 ;  /* 0x000000ff1400720c */ /* 0x000fe40000761670 */
[----:B------:R-:W-:Y:S01]  /*1540*/  ISETP.LT.OR P2, PT, R26, RZ, P2 ;  /* 0x000000ff1a00720c */ /* 0x000fe20001741670 */
[C---:B------:R-:W-:Y:S01]  /*1550*/  VIADD R26, R20.reuse, 0xfffffffc ;  /* 0xfffffffc141a7836 */ /* 0x040fe20000000000 */
[----:B------:R-:W-:Y:S01]  /*1560*/  IADD3 R20, PT, PT, R20, UR11, RZ ;  /* 0x0000000b14147c10 */ /* 0x000fe2000fffe0ff */
[----:B---3--:R-:W-:-:S03]  /*1570*/  FADD R17, R24, R17 ;  /* 0x0000001118117221 */ /* 0x008fc60000000000 */
[----:B------:R-:W-:Y:S02]  /*1580*/  ISETP.GT.AND P4, PT, R20, UR14, PT ;  /* 0x0000000e14007c0c */ /* 0x000fe4000bf84270 */
[----:B------:R-:W-:Y:S01]  /*1590*/  ISETP.GT.AND P0, PT, R26, UR15, PT ;  /* 0x0000000f1a007c0c */ /* 0x000fe2000bf04270 */
[----:B----4-:R-:W-:Y:S01]  /*15a0*/  FFMA R14, R25, R24, R14 ;  /* 0x00000018190e7223 */ /* 0x010fe2000000000e */
[----:B------:R-:W-:Y:S02]  /*15b0*/  ISETP.LT.OR P4, PT, R20, RZ, P4 ;  /* 0x000000ff1400720c */ /* 0x000fe40002781670 */
[----:B------:R-:W-:Y:S02]  /*15c0*/  CS2R R24, SRZ ;  /* 0x0000000000187805 */ /* 0x000fe4000001ff00 */
[----:B------:R-:W-:Y:S02]  /*15d0*/  ISETP.LT.OR P0, PT, R26, RZ, P0 ;  /* 0x000000ff1a00720c */ /* 0x000fe40000701670 */
[----:B------:R-:W-:-:S02]  /*15e0*/  IADD3 R26, PT, PT, R11, -UR19, RZ ;  /* 0x800000130b1a7c10 */ /* 0x000fc4000fffe0ff */
[----:B------:R-:W-:Y:S01]  /*15f0*/  IADD3 R20, PT, PT, R20, -0x4, RZ ;  /* 0xfffffffc14147810 */ /* 0x000fe20007ffe0ff */
[----:B------:R-:W2:Y:S04]  /*1600*/  @!P3 LDS R25, [R13+-0x8] ;  /* 0xfffff8000d19b984 */ /* 0x000ea80000000800 */
[----:B------:R-:W-:Y:S04]  /*1610*/  @!P2 LDS R24, [R12+-0x18] ;  /* 0xffffe8000c18a984 */ /* 0x000fe80000000800 */
[----:B------:R-:W3:Y:S01]  /*1620*/  @!P0 LDS R27, [R13+-0x18] ;  /* 0xffffe8000d1b8984 */ /* 0x000ee20000000800 */
[----:B-1----:R-:W-:Y:S01]  /*1630*/  FADD R16, R18, R16 ;  /* 0x0000001012107221 */ /* 0x002fe20000000000 */
[----:B------:R-:W-:Y:S01]  /*1640*/  FFMA R18, R22, R18, R21 ;  /* 0x0000001216127223 */ /* 0x000fe20000000015 */
[----:B------:R-:W-:-:S02]  /*1650*/  IMAD.MOV.U32 R22, RZ, RZ, RZ ;  /* 0x000000ffff167224 */ /* 0x000fc400078e00ff */
[----:B------:R-:W-:-:S04]  /*1660*/  IMAD.MOV.U32 R21, RZ, RZ, RZ ;  /* 0x000000ffff157224 */ /* 0x000fc800078e00ff */
[----:B------:R-:W1:Y:S01]  /*1670*/  @!P1 LDS R22, [R13+-0x14] ;  /* 0xffffec000d169984 */ /* 0x000e620000000800 */
[----:B------:R-:W-:-:S03]  /*1680*/  ISETP.GT.AND P1, PT, R26, UR15, PT ;  /* 0x0000000f1a007c0c */ /* 0x000fc6000bf24270 */
[----:B------:R-:W4:Y:S01]  /*1690*/  @!P4 LDS R21, [R12+-0xc] ;  /* 0xfffff4000c15c984 */ /* 0x000f220000000800 */
[----:B------:R-:W-:Y:S01]  /*16a0*/  ISETP.LT.OR P1, PT, R26, RZ, P1 ;  /* 0x000000ff1a00720c */ /* 0x000fe20000f21670 */
[----:B------:R-:W-:Y:S01]  /*16b0*/  VIADD R26, R11, -UR17 ;  /* 0x800000110b1a7c36 */ /* 0x000fe20008000000 */
[----:B------:R-:W-:-:S04]  /*16c0*/  ISETP.GT.AND P4, PT, R20, UR14, PT ;  /* 0x0000000e14007c0c */ /* 0x000fc8000bf84270 */
[----:B------:R-:W-:Y:S02]  /*16d0*/  ISETP.GT.AND P2, PT, R26, UR15, PT ;  /* 0x0000000f1a007c0c */ /* 0x000fe4000bf44270 */
[----:B------:R-:W-:Y:S01]  /*16e0*/  ISETP.LT.OR P4, PT, R20, RZ, P4 ;  /* 0x000000ff1400720c */ /* 0x000fe20002781670 */
[----:B--2---:R-:W-:Y:S01]  /*16f0*/  FADD R8, R25, R8 ;  /* 0x0000000819087221 */ /* 0x004fe20000000000 */
[----:B------:R-:W-:Y:S01]  /*1700*/  ISETP.LT.OR P2, PT, R26, RZ, P2 ;  /* 0x000000ff1a00720c */ /* 0x000fe20001741670 */
[----:B------:R-:W-:-:S05]  /*1710*/  VIADD R26, R10, -UR19 ;  /* 0x800000130a1a7c36 */ /* 0x000fca0008000000 */
[----:B------:R-:W-:Y:S01]  /*1720*/  ISETP.GT.AND P3, PT, R26, UR14, PT ;  /* 0x0000000e1a007c0c */ /* 0x000fe2000bf64270 */
[----:B---3--:R-:W-:-:S03]  /*1730*/  FADD R8, R8, R27 ;  /* 0x0000001b08087221 */ /* 0x008fc60000000000 */
[----:B------:R-:W-:Y:S01]  /*1740*/  ISETP.LT.OR P3, PT, R26, RZ, P3 ;  /* 0x000000ff1a00720c */ /* 0x000fe20001f61670 */
[----:B------:R-:W-:-:S05]  /*1750*/  VIADD R26, R10, -UR17 ;  /* 0x800000110a1a7c36 */ /* 0x000fca0008000000 */
[----:B------:R-:W-:-:S04]  /*1760*/  ISETP.GT.AND P5, PT, R26, UR14, PT ;  /* 0x0000000e1a007c0c */ /* 0x000fc8000bfa4270 */
[----:B------:R-:W-:-:S03]  /*1770*/  ISETP.LT.OR P5, PT, R26, RZ, P5 ;  /* 0x000000ff1a00720c */ /* 0x000fc60002fa1670 */
[----:B------:R-:W-:Y:S01]  /*1780*/  @!P3 LDS R29, [R12+-0x20] ;  /* 0xffffe0000c1db984 */ /* 0x000fe20000000800 */
[----:B-1----:R-:W-:Y:S01]  /*1790*/  FFMA R19, R24, R22, R19 ;  /* 0x0000001618137223 */ /* 0x002fe20000000013 */
[----:B------:R-:W-:Y:S01]  /*17a0*/  MOV R24, RZ ;  /* 0x000000ff00187202 */ /* 0x000fe20000000f00 */
[----:B------:R-:W-:Y:S01]  /*17b0*/  FADD R15, R15, R22 ;  /* 0x000000160f0f7221 */ /* 0x000fe20000000000 */
[----:B----4-:R-:W-:Y:S01]  /*17c0*/  FFMA R0, R21, R25, R0 ;  /* 0x0000001915007223 */ /* 0x010fe20000000000 */
[----:B------:R-:W-:Y:S01]  /*17d0*/  CS2R R20, SRZ ;  /* 0x0000000000147805 */ /* 0x000fe2000001ff00 */
[----:B------:R-:W-:Y:S02]  /*17e0*/  IMAD.MOV.U32 R25, RZ, RZ, RZ ;  /* 0x000000ffff197224 */ /* 0x000fe400078e00ff */
[----:B------:R-:W1:Y:S04]  /*17f0*/  @!P4 LDS R24, [R12+-0x1c] ;  /* 0xffffe4000c18c984 */ /* 0x000e680000000800 */
[----:B------:R-:W2:Y:S04]  /*1800*/  @!P2 LDS R21, [R13+-0x20] ;  /* 0xffffe0000d15a984 */ /* 0x000ea80000000800 */
[----:B------:R-:W3:Y:S04]  /*1810*/  @!P1 LDS R20, [R13+-0x1c] ;  /* 0xffffe4000d149984 */ /* 0x000ee80000000800 */
[----:B------:R-:W4:Y:S01]  /*1820*/  @!P5 LDS R25, [R12+-0x24] ;  /* 0xffffdc000c19d984 */ /* 0x000f220000000800 */
[----:B-1----:R-:W-:Y:S01]  /*1830*/  FFMA R0, R24, R27, R0 ;  /* 0x0000001b18007223 */ /* 0x002fe20000000000 */
[----:B--2---:R-:W-:Y:S01]  /*1840*/  FADD R16, R16, R21 ;  /* 0x0000001510107221 */ /* 0x004fe20000000000 */
[----:B---3--:R-:W-:Y:S01]  /*1850*/  FADD R17, R17, R20 ;  /* 0x0000001411117221 */ /* 0x008fe20000000000 */
[----:B------:R-:W-:Y:S01]  /*1860*/  FFMA R14, R29, R20, R14 ;  /* 0x000000141d0e7223 */ /* 0x000fe2000000000e */
[----:B----4-:R-:W-:Y:S01]  /*1870*/  FFMA R21, R25, R21, R18 ;  /* 0x0000001519157223 */ /* 0x010fe20000000012 */
[----:B------:R-:W-:Y:S06]  /*1880*/  BRA.U UP1, `(.L_x_17) ;  /* 0xfffffff901447547 */ /* 0x000fec000b83ffff */
.L_x_16:
[----:B------:R-:W-:Y:S05]  /*1890*/  BRA.U UP0, `(.L_x_18) ;  /* 0x0000000100e07547 */ /* 0x000fea000b800000 */
[----:B------:R-:W1:Y:S01]  /*18a0*/  LDC R23, c[0x0][0x390] ;  /* 0x0000e400ff177b82 */ /* 0x000e620000000800 */
[C---:B------:R-:W-:Y:S01]  /*18b0*/  IADD3 R12, PT, PT, R11.reuse, -UR4, RZ ;  /* 0x800000040b0c7c10 */ /* 0x040fe2000fffe0ff */
[----:B------:R-:W-:Y:S01]  /*18c0*/  UIADD3 UR17, UPT, UPT, UR4, 0x2, URZ ;  /* 0x0000000204117890 */ /* 0x000fe2000fffe0ff */
[----:B------:R-:W-:Y:S01]  /*18d0*/  CS2R R24, SRZ ;  /* 0x0000000000187805 */ /* 0x000fe2000001ff00 */
[----:B------:R-:W-:Y:S01]  /*18e0*/  UIADD3 UR9, UPT, UPT, UR4, 0x3, URZ ;  /* 0x0000000304097890 */ /* 0x000fe2000fffe0ff */
[C---:B------:R-:W-:Y:S01]  /*18f0*/  ISETP.GT.AND P0, PT, R12.reuse, UR15, PT ;  /* 0x0000000f0c007c0c */ /* 0x040fe2000bf04270 */
[----:B------:R-:W-:Y:S01]  /*1900*/  ULOP3.LUT UR5, URZ, UR4, URZ, 0x33, !UPT ;  /* 0x00000004ff057292 */ /* 0x000fe2000f8e33ff */
[----:B------:R-:W-:Y:S02]  /*1910*/  IMAD.MOV.U32 R27, RZ, RZ, RZ ;  /* 0x000000ffff1b7224 */ /* 0x000fe400078e00ff */
[C---:B------:R-:W-:Y:S01]  /*1920*/  VIADD R13, R11.reuse, -UR17 ;  /* 0x800000110b0d7c36 */ /* 0x040fe20008000000 */
[----:B------:R-:W-:Y:S01]  /*1930*/  ISETP.LT.OR P0, PT, R12, RZ, P0 ;  /* 0x000000ff0c00720c */ /* 0x000fe20000701670 */
[C---:B------:R-:W-:Y:S01]  /*1940*/  VIADD R12, R10.reuse, -UR4 ;  /* 0x800000040a0c7c36 */ /* 0x040fe20008000000 */
[----:B------:R-:W-:Y:S01]  /*1950*/  UIADD3 UR4, UPT, UPT, UR6, UR4, URZ ;  /* 0x0000000406047290 */ /* 0x000fe2000fffe0ff */
[C---:B------:R-:W-:Y:S01]  /*1960*/  IADD3 R20, PT, PT, R11.reuse, -UR9, RZ ;  /* 0x800000090b147c10 */ /* 0x040fe2000fffe0ff */
[----:B------:R-:W-:Y:S01]  /*1970*/  VIADD R18, R11, UR5 ;  /* 0x000000050b127c36 */ /* 0x000fe20008000000 */
[----:B------:R-:W-:Y:S01]  /*1980*/  ISETP.GT.AND P4, PT, R13, UR15, PT ;  /* 0x0000000f0d007c0c */ /* 0x000fe2000bf84270 */
[----:B------:R-:W-:Y:S01]  /*1990*/  VIADD R22, R10, -UR9 ;  /* 0x800000090a167c36 */ /* 0x000fe20008000000 */
[----:B------:R-:W-:-:S02]  /*19a0*/  ISETP.GT.AND P2, PT, R12, UR14, PT ;  /* 0x0000000e0c007c0c */ /* 0x000fc4000bf44270 */
[----:B------:R-:W-:Y:S02]  /*19b0*/  ISETP.GT.AND P3, PT, R20, UR15, PT ;  /* 0x0000000f14007c0c */ /* 0x000fe4000bf64270 */
[----:B------:R-:W-:Y:S02]  /*19c0*/  ISETP.LT.OR P4, PT, R13, RZ, P4 ;  /* 0x000000ff0d00720c */ /* 0x000fe40002781670 */
[----:B------:R-:W-:Y:S02]  /*19d0*/  ISETP.GT.AND P1, PT, R18, UR15, PT ;  /* 0x0000000f12007c0c */ /* 0x000fe4000bf24270 */
[----:B-1----:R-:W-:Y:S02]  /*19e0*/  IADD3 R13, PT, PT, R23, -UR4, R4 ;  /* 0x80000004170d7c10 */ /* 0x002fe4000fffe004 */
[----:B------:R-:W-:Y:S01]  /*19f0*/  ISETP.LT.OR P2, PT, R12, RZ, P2 ;  /* 0x000000ff0c00720c */ /* 0x000fe20001741670 */
[----:B------:R-:W-:Y:S01]  /*1a00*/  IMAD.MOV.U32 R12, RZ, RZ, RZ ;  /* 0x000000ffff0c7224 */ /* 0x000fe200078e00ff */
[----:B------:R-:W-:Y:S01]  /*1a10*/  ISETP.LT.OR P3, PT, R20, RZ, P3 ;  /* 0x000000ff1400720c */ /* 0x000fe20001f61670 */
[----:B------:R-:W-:Y:S01]  /*1a20*/  IMAD R13, R13, 0x4, R2 ;  /* 0x000000040d0d7824 */ /* 0x000fe200078e0202 */
[----:B------:R-:W-:-:S02]  /*1a30*/  IADD3 R20, PT, PT, R10, -UR17, RZ ;  /* 0x800000110a147c10 */ /* 0x000fc4000fffe0ff */
[C---:B------:R-:W-:Y:S02]  /*1a40*/  ISETP.LT.OR P1, PT, R18.reuse, RZ, P1 ;  /* 0x000000ff1200720c */ /* 0x040fe40000f21670 */
[----:B------:R-:W-:Y:S01]  /*1a50*/  IADD3 R18, PT, PT, R18, UR11, RZ ;  /* 0x0000000b12127c10 */ /* 0x000fe2000fffe0ff */
[----:B------:R-:W1:Y:S01]  /*1a60*/  @!P0 LDS R12, [R13+-0x4] ;  /* 0xfffffc000d0c8984 */ /* 0x000e620000000800 */
[----:B------:R-:W-:Y:S02]  /*1a70*/  ISETP.GT.AND P6, PT, R20, UR14, PT ;  /* 0x0000000e14007c0c */ /* 0x000fe4000bfc4270 */
[----:B------:R-:W-:Y:S02]  /*1a80*/  ISETP.GT.AND P5, PT, R22, UR14, PT ;  /* 0x0000000e16007c0c */ /* 0x000fe4000bfa4270 */
[----:B------:R-:W-:Y:S01]  /*1a90*/  ISETP.GT.AND P0, PT, R18, UR14, PT ;  /* 0x0000000e12007c0c */ /* 0x000fe2000bf04270 */
[----:B------:R-:W2:Y:S01]  /*1aa0*/  @!P3 LDS R24, [R13+-0x10] ;  /* 0xfffff0000d18b984 */ /* 0x000ea20000000800 */
[----:B------:R-:W-:Y:S01]  /*1ab0*/  ISETP.LT.OR P6, PT, R20, RZ, P6 ;  /* 0x000000ff1400720c */ /* 0x000fe200037c1670 */
[----:B------:R-:W-:Y:S01]  /*1ac0*/  IMAD R20, R23, 0x2, R4 ;  /* 0x0000000217147824 */ /* 0x000fe200078e0204 */
[----:B------:R-:W-:-:S02]  /*1ad0*/  ISETP.LT.OR P5, PT, R22, RZ, P5 ;  /* 0x000000ff1600720c */ /* 0x000fc40002fa1670 */
[----:B------:R-:W-:Y:S02]  /*1ae0*/  CS2R R22, SRZ ;  /* 0x0000000000167805 */ /* 0x000fe4000001ff00 */
[----:B------:R-:W-:Y:S01]  /*1af0*/  ISETP.LT.OR P0, PT, R18, RZ, P0 ;  /* 0x000000ff1200720c */ /* 0x000fe20000701670 */
[----:B------:R-:W-:Y:S02]  /*1b00*/  VIADD R18, R20, -UR4 ;  /* 0x8000000414127c36 */ /* 0x000fe40008000000 */
[----:B------:R-:W-:Y:S02]  /*1b10*/  HFMA2 R20, -RZ, RZ, 0, 0 ;  /* 0x00000000ff147431 */ /* 0x000fe400000001ff */
[----:B------:R-:W-:Y:S01]  /*1b20*/  IMAD R26, R18, 0x4, R5 ;  /* 0x00000004121a7824 */ /* 0x000fe200078e0205 */
[----:B------:R-:W-:Y:S01]  /*1b30*/  MOV R18, RZ ;  /* 0x000000ff00127202 */ /* 0x000fe20000000f00 */
[----:B------:R-:W3:Y:S04]  /*1b40*/  @!P1 LDS R23, [R13+-0x8] ;  /* 0xfffff8000d179984 */ /* 0x000ee80000000800 */
[----:B------:R-:W4:Y:S04]  /*1b50*/  @!P4 LDS R22, [R13+-0xc] ;  /* 0xfffff4000d16c984 */ /* 0x000f280000000800 */
[----:B------:R-:W5:Y:S04]  /*1b60*/  @!P2 LDS R20, [R26+-0x8] ;  /* 0xfffff8001a14a984 */ /* 0x000f680000000800 */
[----:B------:R-:W0:Y:S04]  /*1b70*/  @!P0 LDS R25, [R26+-0xc] ;  /* 0xfffff4001a198984 */ /* 0x000e280000000800 */
[----:B------:R-:W0:Y:S04]  /*1b80*/  @!P6 LDS R27, [R26+-0x10] ;  /* 0xfffff0001a1be984 */ /* 0x000e280000000800 */
[----:B------:R-:W0:Y:S01]  /*1b90*/  @!P5 LDS R18, [R26+-0x14] ;  /* 0xffffec001a12d984 */ /* 0x000e220000000800 */
[----:B-1----:R-:W-:Y:S01]  /*1ba0*/  FADD R15, R15, R12 ;  /* 0x0000000c0f0f7221 */ /* 0x002fe20000000000 */
[----:B--2---:R-:W-:Y:S01]  /*1bb0*/  FADD R16, R16, R24 ;  /* 0x0000001810107221 */ /* 0x004fe20000000000 */
[----:B---3--:R-:W-:Y:S01]  /*1bc0*/  FADD R8, R8, R23 ;  /* 0x0000001708087221 */ /* 0x008fe20000000000 */
[----:B----4-:R-:W-:Y:S01]  /*1bd0*/  FADD R17, R17, R22 ;  /* 0x0000001611117221 */ /* 0x010fe20000000000 */
[----:B-----5:R-:W-:Y:S01]  /*1be0*/  FFMA R19, R20, R12, R19 ;  /* 0x0000000c14137223 */ /* 0x020fe20000000013 */
[----:B0-----:R-:W-:Y:S01]  /*1bf0*/  FFMA R0, R25, R23, R0 ;  /* 0x0000001719007223 */ /* 0x001fe20000000000 */
[----:B------:R-:W-:Y:S01]  /*1c00*/  FFMA R14, R27, R22, R14 ;  /* 0x000000161b0e7223 */ /* 0x000fe2000000000e */
[----:B------:R-:W-:-:S07]  /*1c10*/  FFMA R21, R18, R24, R21 ;  /* 0x0000001812157223 */ /* 0x000fce0000000015 */
.L_x_18:
[----:B0-----:R-:W-:-:S05]  /*1c20*/  IMAD.U32 R13, RZ, RZ, UR20 ;  /* 0x00000014ff0d7e24 */ /* 0x001fca000f8e00ff */
[----:B------:R-:W-:-:S13]  /*1c30*/  ISETP.LE.U32.AND P0, PT, R13, UR10, PT ;  /* 0x0000000a0d007c0c */ /* 0x000fda000bf03070 */
[----:B------:R-:W-:Y:S05]  /*1c40*/  @P0 BRA `(.L_x_19) ;  /* 0x0000000400fc0947 */ /* 0x000fea0003800000 */
[----:B------:R-:W-:Y:S01]  /*1c50*/  UISETP.GE.U32.AND UP0, UPT, UR8, 0x3, UPT ;  /* 0x000000030800788c */ /* 0x000fe2000bf06070 */
[----:B------:R-:W-:-:S08]  /*1c60*/  UMOV UR5, UR10 ;  /* 0x0000000a00057c82 */ /* 0x000fd00008000000 */
[----:B------:R-:W-:Y:S05]  /*1c70*/  BRA.U !UP0, `(.L_x_20) ;  /* 0x0000000508087547 */ /* 0x000fea000b800000 */
[----:B------:R-:W0:Y:S01]  /*1c80*/  LDC R12, c[0x0][0x390] ;  /* 0x0000e400ff0c7b82 */ /* 0x000e220000000800 */
[----:B------:R-:W-:Y:S01]  /*1c90*/  IMAD.IADD R25, R4, 0x1, R13 ;  /* 0x0000000104197824 */ /* 0x000fe200078e020d */
[----:B------:R-:W-:Y:S01]  /*1ca0*/  UMOV UR4, URZ ;  /* 0x000000ff00047c82 */ /* 0x000fe20008000000 */
[----:B------:R-:W-:-:S05]  /*1cb0*/  UMOV UR5, UR10 ;  /* 0x0000000a00057c82 */ /* 0x000fca0008000000 */
.L_x_21:
[----:B------:R-:W-:Y:S01]  /*1cc0*/  IADD3 R18, PT, PT, R11, -UR5, RZ ;  /* 0x800000050b127c10 */ /* 0x000fe2000fffe0ff */
[----:B------:R-:W-:Y:S01]  /*1cd0*/  VIADD R20, R10, -UR5 ;  /* 0x800000050a147c36 */ /* 0x000fe20008000000 */
[----:B------:R-:W-:Y:S01]  /*1ce0*/  UIADD3 UR9, UPT, UPT, UR6, UR5, URZ ;  /* 0x0000000506097290 */ /* 0x000fe2000fffe0ff */
[----:B0-----:R-:W-:Y:S01]  /*1cf0*/  IMAD.MOV.U32 R13, RZ, RZ, R12 ;  /* 0x000000ffff0d7224 */ /* 0x001fe200078e000c */
[----:B------:R-:W-:Y:S01]  /*1d00*/  ISETP.GT.AND P0, PT, R18, UR15, PT ;  /* 0x0000000f12007c0c */ /* 0x000fe2000bf04270 */
[----:B------:R-:W-:Y:S01]  /*1d10*/  HFMA2 R22, -RZ, RZ, 0, 0 ;  /* 0x00000000ff167431 */ /* 0x000fe200000001ff */
[----:B------:R-:W-:Y:S01]  /*1d20*/  ISETP.GT.AND P1, PT, R20, UR14, PT ;  /* 0x0000000e14007c0c */ /* 0x000fe2000bf24270 */
[----:B------:R-:W-:Y:S01]  /*1d30*/  IMAD.MOV.U32 R24, RZ, RZ, RZ ;  /* 0x000000ffff187224 */ /* 0x000fe200078e00ff */
[----:B------:R-:W-:Y:S01]  /*1d40*/  ISETP.LT.OR P0, PT, R18, RZ, P0 ;  /* 0x000000ff1200720c */ /* 0x000fe20000701670 */
[----:B------:R-:W-:Y:S01]  /*1d50*/  VIADD R23, R25, -UR9 ;  /* 0x8000000919177c36 */ /* 0x000fe20008000000 */
[----:B------:R-:W-:Y:S01]  /*1d60*/  LEA R18, R13, R4, 0x1 ;  /* 0x000000040d127211 */ /* 0x000fe200078e08ff */
[----:B------:R-:W-:Y:S01]  /*1d70*/  UIADD3 UR4, UPT, UPT, UR4, 0x4, URZ ;  /* 0x0000000404047890 */ /* 0x000fe2000fffe0ff */
[----:B------:R-:W-:Y:S01]  /*1d80*/  ISETP.LT.OR P1, PT, R20, RZ, P1 ;  /* 0x000000ff1400720c */ /* 0x000fe20000f21670 */
[----:B------:R-:W-:-:S02]  /*1d90*/  IMAD R20, R23, 0x4, R2 ;  /* 0x0000000417147824 */ /* 0x000fc400078e0202 */
[----:B------:R-:W-:Y:S01]  /*1da0*/  VIADD R18, R18, -UR9 ;  /* 0x8000000912127c36 */ /* 0x000fe20008000000 */
[----:B------:R-:W-:Y:S02]  /*1db0*/  UIADD3 UR9, UPT, UPT, UR5, 0x1, URZ ;  /* 0x0000000105097890 */ /* 0x000fe4000fffe0ff */
[----:B------:R-:W-:Y:S02]  /*1dc0*/  UISETP.NE.AND UP0, UPT, UR4, URZ, UPT ;  /* 0x000000ff0400728c */ /* 0x000fe4000bf05270 */
[----:B------:R-:W-:Y:S01]  /*1dd0*/  LEA R18, R18, R5, 0x2 ;  /* 0x0000000512127211 */ /* 0x000fe200078e10ff */
[----:B------:R-:W-:Y:S01]  /*1de0*/  @!P0 LDS R22, [R20+-0x4] ;  /* 0xfffffc0014168984 */ /* 0x000fe20000000800 */
[----:B------:R-:W-:Y:S02]  /*1df0*/  VIADD R23, R11, -UR9 ;  /* 0x800000090b177c36 */ /* 0x000fe40008000000 */
[----:B------:R-:W-:Y:S01]  /*1e00*/  VIADD R26, R10, -UR9 ;  /* 0x800000090a1a7c36 */ /* 0x000fe20008000000 */
[----:B------:R-:W0:Y:S01]  /*1e10*/  @!P1 LDS R24, [R18+-0x8] ;  /* 0xfffff80012189984 */ /* 0x000e220000000800 */
[----:B------:R-:W-:Y:S01]  /*1e20*/  UIADD3 UR9, UPT, UPT, UR5, 0x2, URZ ;  /* 0x0000000205097890 */ /* 0x000fe2000fffe0ff */
[----:B------:R-:W-:-:S02]  /*1e30*/  ISETP.GT.AND P0, PT, R23, UR15, PT ;  /* 0x0000000f17007c0c */ /* 0x000fc4000bf04270 */
[C---:B------:R-:W-:Y:S02]  /*1e40*/  ISETP.GT.AND P1, PT, R26.reuse, UR14, PT ;  /* 0x0000000e1a007c0c */ /* 0x040fe4000bf24270 */
[----:B------:R-:W-:Y:S02]  /*1e50*/  ISETP.LT.OR P0, PT, R23, RZ, P0 ;  /* 0x000000ff1700720c */ /* 0x000fe40000701670 */
[----:B------:R-:W-:Y:S02]  /*1e60*/  IADD3 R23, PT, PT, R11, -UR9, RZ ;  /* 0x800000090b177c10 */ /* 0x000fe4000fffe0ff */
[----:B------:R-:W-:Y:S02]  /*1e70*/  ISETP.LT.OR P1, PT, R26, RZ, P1 ;  /* 0x000000ff1a00720c */ /* 0x000fe40000f21670 */
[C---:B------:R-:W-:Y:S02]  /*1e80*/  ISETP.GT.AND P2, PT, R23.reuse, UR15, PT ;  /* 0x0000000f17007c0c */ /* 0x040fe4000bf44270 */
[----:B------:R-:W-:Y:S01]  /*1e90*/  IADD3 R26, PT, PT, R10, -UR9, RZ ;  /* 0x800000090a1a7c10 */ /* 0x000fe2000fffe0ff */
[----:B------:R-:W-:Y:S01]  /*1ea0*/  UIADD3 UR9, UPT, UPT, UR5, 0x3, URZ ;  /* 0x0000000305097890 */ /* 0x000fe2000fffe0ff */
[----:B------:R-:W-:Y:S01]  /*1eb0*/  ISETP.LT.OR P2, PT, R23, RZ, P2 ;  /* 0x000000ff1700720c */ /* 0x000fe20001741670 */
[----:B------:R-:W-:-:S04]  /*1ec0*/  UIADD3 UR5, UPT, UPT, UR5, 0x4, URZ ;  /* 0x0000000405057890 */ /* 0x000fc8000fffe0ff */
[----:B------:R-:W-:Y:S02]  /*1ed0*/  VIADD R27, R10, -UR9 ;  /* 0x800000090a1b7c36 */ /* 0x000fe40008000000 */
[----:B0-----:R-:W-:Y:S01]  /*1ee0*/  FFMA R23, R24, R22, R19 ;  /* 0x0000001618177223 */ /* 0x001fe20000000013 */
[----:B------:R-:W-:Y:S02]  /*1ef0*/  IMAD.MOV.U32 R19, RZ, RZ, RZ ;  /* 0x000000ffff137224 */ /* 0x000fe400078e00ff */
[----:B------:R-:W-:-:S04]  /*1f00*/  IMAD.MOV.U32 R24, RZ, RZ, RZ ;  /* 0x000000ffff187224 */ /* 0x000fc800078e00ff */
[----:B------:R-:W0:Y:S01]  /*1f10*/  @!P0 LDS R19, [R20+-0x8] ;  /* 0xfffff80014138984 */ /* 0x000e220000000800 */
[----:B------:R-:W-:-:S03]  /*1f20*/  ISETP.GT.AND P0, PT, R26, UR14, PT ;  /* 0x0000000e1a007c0c */ /* 0x000fc6000bf04270 */
[----:B------:R-:W1:Y:S01]  /*1f30*/  @!P1 LDS R24, [R18+-0xc] ;  /* 0xfffff40012189984 */ /* 0x000e620000000800 */
[----:B------:R-:W-:Y:S01]  /*1f40*/  ISETP.LT.OR P0, PT, R26, RZ, P0 ;  /* 0x000000ff1a00720c */ /* 0x000fe20000701670 */
[----:B------:R-:W-:-:S05]  /*1f50*/  VIADD R26, R11, -UR9 ;  /* 0x800000090b1a7c36 */ /* 0x000fca0008000000 */
[----:B------:R-:W-:-:S04]  /*1f60*/  ISETP.GT.AND P1, PT, R26, UR15, PT ;  /* 0x0000000f1a007c0c */ /* 0x000fc8000bf24270 */
[----:B------:R-:W-:Y:S01]  /*1f70*/  ISETP.LT.OR P1, PT, R26, RZ, P1 ;  /* 0x000000ff1a00720c */ /* 0x000fe20000f21670 */
[----:B------:R-:W-:Y:S01]  /*1f80*/  FADD R26, R22, R15 ;  /* 0x0000000f161a7221 */ /* 0x000fe20000000000 */
[----:B------:R-:W-:Y:S01]  /*1f90*/  MOV R22, RZ ;  /* 0x000000ff00167202 */ /* 0x000fe20000000f00 */
[----:B------:R-:W-:-:S06]  /*1fa0*/  IMAD.MOV.U32 R15, RZ, RZ, RZ ;  /* 0x000000ffff0f7224 */ /* 0x000fcc00078e00ff */
[----:B------:R-:W2:Y:S04]  /*1fb0*/  @!P2 LDS R15, [R20+-0xc] ;  /* 0xfffff400140fa984 */ /* 0x000ea80000000800 */
[----:B------:R-:W-:Y:S01]  /*1fc0*/  @!P1 LDS R22, [R20+-0x10] ;  /* 0xfffff00014169984 */ /* 0x000fe20000000800 */
[----:B------:R-:W-:-:S04]  /*1fd0*/  ISETP.GT.AND P1, PT, R27, UR14, PT ;  /* 0x0000000e1b007c0c */ /* 0x000fc8000bf24270 */
[----:B------:R-:W-:Y:S01]  /*1fe0*/  ISETP.LT.OR P1, PT, R27, RZ, P1 ;  /* 0x000000ff1b00720c */ /* 0x000fe20000f21670 */
[----:B0-----:R-:W-:Y:S01]  /*1ff0*/  FADD R26, R26, R19 ;  /* 0x000000131a1a7221 */ /* 0x001fe20000000000 */
[----:B-1----:R-:W-:Y:S01]  /*2000*/  FFMA R27, R24, R19, R23 ;  /* 0x00000013181b7223 */ /* 0x002fe20000000017 */
[----:B------:R-:W-:Y:S02]  /*2010*/  IMAD.MOV.U32 R24, RZ, RZ, RZ ;  /* 0x000000ffff187224 */ /* 0x000fe400078e00ff */
[----:B------:R-:W-:-:S04]  /*2020*/  HFMA2 R23, -RZ, RZ, 0, 0 ;  /* 0x00000000ff177431 */ /* 0x000fc800000001ff */
[----:B------:R-:W0:Y:S04]  /*2030*/  @!P0 LDS R24, [R18+-0x10] ;  /* 0xfffff00012188984 */ /* 0x000e280000000800 */
[----:B------:R-:W1:Y:S01]  /*2040*/  @!P1 LDS R23, [R18+-0x14] ;  /* 0xffffec0012179984 */ /* 0x000e620000000800 */
[----:B--2---:R-:W-:Y:S01]  /*2050*/  FADD R19, R26, R15 ;  /* 0x0000000f1a137221 */ /* 0x004fe20000000000 */
[----:B0-----:R-:W-:-:S03]  /*2060*/  FFMA R24, R24, R15, R27 ;  /* 0x0000000f18187223 */ /* 0x001fc6000000001b */
[----:B------:R-:W-:Y:S01]  /*2070*/  FADD R15, R19, R22 ;  /* 0x00000016130f7221 */ /* 0x000fe20000000000 */
[----:B-1----:R-:W-:Y:S01]  /*2080*/  FFMA R19, R23, R22, R24 ;  /* 0x0000001617137223 */ /* 0x002fe20000000018 */
[----:B------:R-:W-:Y:S06]  /*2090*/  BRA.U UP0, `(.L_x_21) ;  /* 0xfffffffd00087547 */ /* 0x000fec000b83ffff */
.L_x_20:
[----:B------:R-:W-:-:S13]  /*20a0*/  LOP3.LUT P0, R12, R13, 0x3, RZ, 0xc0, !PT ;  /* 0x000000030d0c7812 */ /* 0x000fda000780c0ff */
[----:B------:R-:W-:Y:S05]  /*20b0*/  @!P0 BRA `(.L_x_19) ;  /* 0x0000000000e08947 */ /* 0x000fea0003800000 */
[----:B------:R-:W-:Y:S02]  /*20c0*/  ISETP.NE.AND P0, PT, R12, 0x1, PT ;  /* 0x000000010c00780c */ /* 0x000fe40003f05270 */
[----:B------:R-:W-:-:S11]  /*20d0*/  LOP3.LUT P3, RZ, R13, 0x1, RZ, 0xc0, !PT ;  /* 0x000000010dff7812 */ /* 0x000fd6000786c0ff */
[----:B------:R-:W-:Y:S05]  /*20e0*/  @!P0 BRA `(.L_x_22) ;  /* 0x0000000000808947 */ /* 0x000fea0003800000 */
[----:B------:R-:W-:Y:S01]  /*20f0*/  VIADD R12, R11, -UR5 ;  /* 0x800000050b0c7c36 */ /* 0x000fe20008000000 */
[----:B------:R-:W-:Y:S02]  /*2100*/  UIADD3 UR4, UPT, UPT, UR5, 0x1, URZ ;  /* 0x0000000105047890 */ /* 0x000fe4000fffe0ff */
[----:B------:R-:W-:Y:S02]  /*2110*/  VIADD R18, R10, -UR5 ;  /* 0x800000050a127c36 */ /* 0x000fe40008000000 */
[----:B------:R-:W-:-:S03]  /*2120*/  ISETP.GT.AND P0, PT, R12, UR15, PT ;  /* 0x0000000f0c007c0c */ /* 0x000fc6000bf04270 */
[----:B------:R-:W-:Y:S02]  /*2130*/  ISETP.GT.AND P1, PT, R18, UR14, PT ;  /* 0x0000000e12007c0c */ /* 0x000fe4000bf24270 */
[----:B------:R-:W-:Y:S01]  /*2140*/  ISETP.LT.OR P0, PT, R12, RZ, P0 ;  /* 0x000000ff0c00720c */ /* 0x000fe20000701670 */
[----:B------:R-:W-:Y:S01]  /*2150*/  VIADD R12, R10, -UR4 ;  /* 0x800000040a0c7c36 */ /* 0x000fe20008000000 */
[----:B------:R-:W-:Y:S01]  /*2160*/  IADD3 R20, PT, PT, R11, -UR4, RZ ;  /* 0x800000040b147c10 */ /* 0x000fe2000fffe0ff */
[----:B------:R-:W-:Y:S01]  /*2170*/  UIADD3 UR4, UPT, UPT, UR6, UR5, URZ ;  /* 0x0000000506047290 */ /* 0x000fe2000fffe0ff */
[----:B------:R-:W-:Y:S01]  /*2180*/  ISETP.LT.OR P1, PT, R18, RZ, P1 ;  /* 0x000000ff1200720c */ /* 0x000fe20000f21670 */
[----:B------:R-:W-:Y:S01]  /*2190*/  IMAD R18, R13, 0x2, R4 ;  /* 0x000000020d127824 */ /* 0x000fe200078e0204 */
[----:B------:R-:W-:Y:S01]  /*21a0*/  ISETP.GT.AND P2, PT, R20, UR15, PT ;  /* 0x0000000f14007c0c */ /* 0x000fe2000bf44270 */
[----:B------:R-:W-:Y:S01]  /*21b0*/  UIADD3 UR5, UPT, UPT, UR5, 0x2, URZ ;  /* 0x0000000205057890 */ /* 0x000fe2000fffe0ff */
[----:B------:R-:W-:-:S02]  /*21c0*/  ISETP.GT.AND P4, PT, R12, UR14, PT ;  /* 0x0000000e0c007c0c */ /* 0x000fc4000bf84270 */
[----:B------:R-:W-:Y:S02]  /*21d0*/  IADD3 R18, PT, PT, R18, -UR4, RZ ;  /* 0x8000000412127c10 */ /* 0x000fe4000fffe0ff */
[----:B------:R-:W-:Y:S01]  /*21e0*/  ISETP.LT.OR P2, PT, R20, RZ, P2 ;  /* 0x000000ff1400720c */ /* 0x000fe20001741670 */
[----:B------:R-:W-:Y:S01]  /*21f0*/  IMAD.MOV.U32 R20, RZ, RZ, RZ ;  /* 0x000000ffff147224 */ /* 0x000fe200078e00ff */
[----:B------:R-:W-:Y:S01]  /*2200*/  ISETP.LT.OR P4, PT, R12, RZ, P4 ;  /* 0x000000ff0c00720c */ /* 0x000fe20002781670 */
[----:B------:R-:W-:Y:S01]  /*2210*/  IMAD.MOV.U32 R12, RZ, RZ, RZ ;  /* 0x000000ffff0c7224 */ /* 0x000fe200078e00ff */
[----:B------:R-:W-:Y:S01]  /*2220*/  IADD3 R23, PT, PT, R13, -UR4, R4 ;  /* 0x800000040d177c10 */ /* 0x000fe2000fffe004 */
[----:B------:R-:W-:Y:S02]  /*2230*/  IMAD R24, R18, 0x4, R5 ;  /* 0x0000000412187824 */ /* 0x000fe400078e0205 */
[----:B------:R-:W-:Y:S01]  /*2240*/  IMAD.MOV.U32 R18, RZ, RZ, RZ ;  /* 0x000000ffff127224 */ /* 0x000fe200078e00ff */
[----:B------:R-:W-:-:S02]  /*2250*/  LEA R22, R23, R2, 0x2 ;  /* 0x0000000217167211 */ /* 0x000fc400078e10ff */
[----:B------:R-:W-:Y:S01]  /*2260*/  MOV R23, RZ ;  /* 0x000000ff00177202 */ /* 0x000fe20000000f00 */
[----:B------:R-:W-:Y:S04]  /*2270*/  @!P1 LDS R20, [R24+-0x8] ;  /* 0xfffff80018149984 */ /* 0x000fe80000000800 */
[----:B------:R-:W0:Y:S04]  /*2280*/  @!P0 LDS R12, [R22+-0x4] ;  /* 0xfffffc00160c8984 */ /* 0x000e280000000800 */
[----:B------:R-:W1:Y:S04]  /*2290*/  @!P2 LDS R18, [R22+-0x8] ;  /* 0xfffff8001612a984 */ /* 0x000e680000000800 */
[----:B------:R-:W2:Y:S01]  /*22a0*/  @!P4 LDS R23, [R24+-0xc] ;  /* 0xfffff4001817c984 */ /* 0x000ea20000000800 */
[----:B0-----:R-:W-:Y:S01]  /*22b0*/  FADD R15, R15, R12 ;  /* 0x0000000c0f0f7221 */ /* 0x001fe20000000000 */
[----:B------:R-:W-:-:S03]  /*22c0*/  FFMA R20, R20, R12, R19 ;  /* 0x0000000c14147223 */ /* 0x000fc60000000013 */
[----:B-1----:R-:W-:Y:S01]  /*22d0*/  FADD R15, R15, R18 ;  /* 0x000000120f0f7221 */ /* 0x002fe20000000000 */
[----:B--2---:R-:W-:-:S07]  /*22e0*/  FFMA R19, R23, R18, R20 ;  /* 0x0000001217137223 */ /* 0x004fce0000000014 */
.L_x_22:
[----:B------:R-:W-:Y:S05]  /*22f0*/  @!P3 BRA `(.L_x_19) ;  /* 0x000000000050b947 */ /* 0x000fea0003800000 */
[----:B------:R-:W-:Y:S01]  /*2300*/  VIADD R10, R10, -UR5 ;  /* 0x800000050a0a7c36 */ /* 0x000fe20008000000 */
[----:B------:R-:W-:Y:S01]  /*2310*/  MOV R12, UR11 ;  /* 0x0000000b000c7c02 */ /* 0x000fe20008000f00 */
[----:B------:R-:W-:Y:S01]  /*2320*/  VIADD R11, R11, -UR5 ;  /* 0x800000050b0b7c36 */ /* 0x000fe20008000000 */
[----:B------:R-:W-:Y:S02]  /*2330*/  UIADD3 UR5, UPT, UPT, UR6, UR5, URZ ;  /* 0x0000000506057290 */ /* 0x000fe4000fffe0ff */
[----:B------:R-:W-:Y:S01]  /*2340*/  ISETP.GT.AND P1, PT, R10, UR14, PT ;  /* 0x0000000e0a007c0c */ /* 0x000fe2000bf24270 */
[----:B------:R-:W-:Y:S01]  /*2350*/  IMAD R12, R12, 0x8, R5 ;  /* 0x000000080c0c7824 */ /* 0x000fe200078e0205 */
[C---:B------:R-:W-:Y:S02]  /*2360*/  ISETP.GT.AND P0, PT, R11.reuse, UR15, PT ;  /* 0x0000000f0b007c0c */ /* 0x040fe4000bf04270 */
[----:B------:R-:W-:Y:S01]  /*2370*/  ISETP.LT.OR P1, PT, R10, RZ, P1 ;  /* 0x000000ff0a00720c */ /* 0x000fe20000f21670 */
[----:B------:R-:W-:Y:S01]  /*2380*/  IMAD.MOV.U32 R10, RZ, RZ, RZ ;  /* 0x000000ffff0a7224 */ /* 0x000fe200078e00ff */
[----:B------:R-:W-:-:S11]  /*2390*/  ISETP.LT.OR P0, PT, R11, RZ, P0 ;  /* 0x000000ff0b00720c */ /* 0x000fd60000701670 */
[C-C-:B------:R-:W-:Y:S02]  /*23a0*/  @!P1 IMAD R18, R13.reuse, 0x2, R4.reuse ;  /* 0x000000020d129824 */ /* 0x140fe400078e0204 */
[----:B------:R-:W-:-:S03]  /*23b0*/  @!P0 IADD3 R13, PT, PT, R13, -UR5, R4 ;  /* 0x800000050d0d8c10 */ /* 0x000fc6000fffe004 */
[----:B------:R-:W-:Y:S02]  /*23c0*/  @!P1 IADD3 R18, PT, PT, R18, -UR5, RZ ;  /* 0x8000000512129c10 */ /* 0x000fe4000fffe0ff */
[----:B------:R-:W-:Y:S02]  /*23d0*/  @!P0 IMAD R13, R13, 0x4, R12 ;  /* 0x000000040d0d8824 */ /* 0x000fe400078e020c */
[----:B------:R-:W-:Y:S02]  /*23e0*/  HFMA2 R12, -RZ, RZ, 0, 0 ;  /* 0x00000000ff0c7431 */ /* 0x000fe400000001ff */
[----:B------:R-:W-:Y:S01]  /*23f0*/  @!P1 IMAD R18, R18, 0x4, R5 ;  /* 0x0000000412129824 */ /* 0x000fe200078e0205 */
[----:B------:R-:W0:Y:S04]  /*2400*/  @!P0 LDS R10, [R13+0x1fc] ;  /* 0x0001fc000d0a8984 */ /* 0x000e280000000800 */
[----:B------:R-:W1:Y:S01]  /*2410*/  @!P1 LDS R12, [R18+-0x8] ;  /* 0xfffff800120c9984 */ /* 0x000e620000000800 */
[----:B0-----:R-:W-:Y:S01]  /*2420*/  FADD R15, R15, R10 ;  /* 0x0000000a0f0f7221 */ /* 0x001fe20000000000 */
[----:B-1----:R-:W-:-:S07]  /*2430*/  FFMA R19, R12, R10, R19 ;  /* 0x0000000a0c137223 */ /* 0x002fce0000000013 */
.L_x_19:
[----:B------:R-:W-:Y:S01]  /*2440*/  FADD R8, R8, R15 ;  /* 0x0000000f08087221 */ /* 0x000fe20000000000 */
[----:B------:R-:W-:Y:S01]  /*2450*/  FADD R17, R17, R16 ;  /* 0x0000001011117221 */ /* 0x000fe20000000000 */
[----:B------:R-:W-:Y:S01]  /*2460*/  FADD R0, R0, R19 ;  /* 0x0000001300007221 */ /* 0x000fe20000000000 */
[----:B------:R-:W-:Y:S02]  /*2470*/  FADD R21, R14, R21 ;  /* 0x000000150e157221 */ /* 0x000fe40000000000 */
[----:B------:R-:W-:Y:S02]  /*2480*/  FADD R17, R8, R17 ;  /* 0x0000001108117221 */ /* 0x000fe40000000000 */
[----:B------:R-:W-:-:S03]  /*2490*/  FADD R0, R0, R21 ;  /* 0x0000001500007221 */ /* 0x000fc60000000000 */
[----:B------:R-:W-:-:S13]  /*24a0*/  FSETP.NEU.AND P0, PT, R17, RZ, PT ;  /* 0x000000ff1100720b */ /* 0x000fda0003f0d000 */
[----:B------:R-:W-:Y:S05]  /*24b0*/  @!P0 BRA `(.L_x_15) ;  /* 0x0000000000348947 */ /* 0x000fea0003800000 */
[----:B------:R-:W0:Y:S01]  /*24c0*/  MUFU.RCP R3, R17 ;  /* 0x0000001100037308 */ /* 0x000e220000001000 */
[----:B------:R-:W-:Y:S07]  /*24d0*/  BSSY.RECONVERGENT B1, `(.L_x_15) ;  /* 0x000000b000017945 */ /* 0x000fee0003800200 */
[----:B------:R-:W1:Y:S01]  /*24e0*/  FCHK P0, R0, R17 ;  /* 0x0000001100007302 */ /* 0x000e620000000000 */
[----:B0-----:R-:W-:-:S04]  /*24f0*/  FFMA R8, -R17, R3, 1 ;  /* 0x3f80000011087423 */ /* 0x001fc80000000103 */
[----:B------:R-:W-:-:S04]  /*2500*/  FFMA R3, R3, R8, R3 ;  /* 0x0000000803037223 */ /* 0x000fc80000000003 */
[----:B------:R-:W-:-:S04]  /*2510*/  FFMA R8, R0, R3, RZ ;  /* 0x0000000300087223 */ /* 0x000fc800000000ff */
[----:B------:R-:W-:-:S04]  /*2520*/  FFMA R10, -R17, R8, R0 ;  /* 0x00000008110a7223 */ /* 0x000fc80000000100 */
[----:B------:R-:W-:Y:S01]  /*2530*/  FFMA R3, R3, R10, R8 ;  /* 0x0000000a03037223 */ /* 0x000fe20000000008 */
[----:B-1----:R-:W-:Y:S06]  /*2540*/  @!P0 BRA `(.L_x_23) ;  /* 0x00000000000c8947 */ /* 0x002fec0003800000 */
[----:B------:R-:W-:Y:S01]  /*2550*/  IMAD.MOV.U32 R3, RZ, RZ, R17 ;  /* 0x000000ffff037224 */ /* 0x000fe200078e0011 */
[----:B------:R-:W-:-:S07]  /*2560*/  MOV R8, 0x2580 ;  /* 0x0000258000087802 */ /* 0x000fce0000000f00 */
[----:B------:R-:W-:Y:S05]  /*2570*/  CALL.REL.NOINC `($__internal_0_$__cuda_sm3x_div_rn_noftz_f32_slowpath) ;  /* 0x0000000800b87944 */ /* 0x000fea0003c00000 */
.L_x_23:
[----:B------:R-:W-:Y:S05]  /*2580*/  BSYNC.RECONVERGENT B1 ;  /* 0x0000000000017941 */ /* 0x000fea0003800200 */
.L_x_15:
[----:B------:R-:W-:Y:S05]  /*2590*/  BSYNC.RECONVERGENT B0 ;  /* 0x0000000000007941 */ /* 0x000fea0003800200 */
.L_x_14:
[----:B------:R-:W1:Y:S01]  /*25a0*/  LDCU UR4, c[0x0][0x394] ;  /* 0x00007280ff0477ac */ /* 0x000e620008000800 */
[----:B--2---:R-:W2:Y:S01]  /*25b0*/  LDC.64 R10, c[0x0][0x3a0] ;  /* 0x0000e800ff0a7b82 */ /* 0x004ea20000000a00 */
[----:B------:R-:W-:-:S04]  /*25c0*/  IADD3 R6, PT, PT, R6, UR18, RZ ;  /* 0x0000001206067c10 */ /* 0x000fc8000fffe0ff */
[----:B------:R-:W-:Y:S01]  /*25d0*/  ISETP.LT.U32.AND P1, PT, R6, 0x80, PT ;  /* 0x000000800600780c */ /* 0x000fe20003f21070 */
[----:B-1----:R-:W-:Y:S01]  /*25e0*/  IMAD R13, R4, UR4, R9 ;  /* 0x00000004040d7c24 */ /* 0x002fe2000f8e0209 */
[----:B------:R-:W1:Y:S01]  /*25f0*/  LDCU UR4, c[0x0][0x398] ;  /* 0x00007300ff0477ac */ /* 0x000e620008000800 */
[----:B------:R-:W-:Y:S02]  /*2600*/  VIADD R4, R6, UR6 ;  /* 0x0000000606047c36 */ /* 0x000fe40008000000 */
[----:B--2---:R-:W-:-:S05]  /*2610*/  IMAD.WIDE R10, R13, 0x4, R10 ;  /* 0x000000040d0a7825 */ /* 0x004fca00078e020a */
[----:B------:R3:W-:Y:S01]  /*2620*/  STG.E desc[UR12][R10.64], R3 ;  /* 0x000000030a007986 */ /* 0x0007e2000c10190c */
[----:B-1----:R-:W-:-:S13]  /*2630*/  ISETP.GE.AND P0, PT, R4, UR4, PT ;  /* 0x0000000404007c0c */ /* 0x002fda000bf06270 */
[----:B---3--:R-:W-:Y:S05]  /*2640*/  @!P0 BRA P1, `(.L_x_24) ;  /* 0xffffffe800688947 */ /* 0x008fea000083ffff */
[----:B------:R-:W-:Y:S05]  /*2650*/  EXIT ;  /* 0x000000000000794d */ /* 0x000fea0003800000 */
.L_x_13:
[----:B------:R-:W3:Y:S01]  /*2660*/  LDC R13, c[0x0][0x390] ;  /* 0x0000e400ff0d7b82 */ /* 0x000ee20000000800 */
[----:B------:R-:W4:Y:S01]  /*2670*/  LDCU UR20, c[0x0][0x398] ;  /* 0x00007300ff1477ac */ /* 0x000f220008000800 */
[----:B------:R-:W0:Y:S06]  /*2680*/  LDCU UR19, c[0x0][0x394] ;  /* 0x00007280ff1377ac */ /* 0x000e2c0008000800 */
[----:B-12---:R-:W1:Y:S01]  /*2690*/  LDC.64 R10, c[0x0][0x3a0] ;  /* 0x0000e800ff0a7b82 */ /* 0x006e620000000a00 */
[----:B------:R-:W-:-:S12]  /*26a0*/  ULOP3.LUT UR5, UR5, 0x3, URZ, 0xc0, !UPT ;  /* 0x0000000305057892 */ /* 0x000fd8000f8ec0ff */
.L_x_32:
[----:B------:R-:W-:Y:S01]  /*26b0*/  ISETP.GE.AND P0, PT, R4, R7, PT ;  /* 0x000000070400720c */ /* 0x000fe20003f06270 */
[----:B------:R-:W-:Y:S01]  /*26c0*/  BSSY.RECONVERGENT B0, `(.L_x_25) ;  /* 0x0000090000007945 */ /* 0x000fe20003800200 */
[----:B------:R-:W-:-:S11]  /*26d0*/  IMAD.MOV.U32 R3, RZ, RZ, 0x7fffffff ;  /* 0x7fffffffff037424 */ /* 0x000fd600078e00ff */
[----:B------:R-:W-:Y:S05]  /*26e0*/  @!P0 BRA `(.L_x_26) ;  /* 0x0000000800348947 */ /* 0x000fea0003800000 */
[----:B---3--:R-:W-:Y:S01]  /*26f0*/  ISETP.GE.AND P0, PT, R13, 0x1, PT ;  /* 0x000000010d00780c */ /* 0x008fe20003f06270 */
[----:B------:R-:W-:Y:S01]  /*2700*/  IMAD.MOV.U32 R8, RZ, RZ, RZ ;  /* 0x000000ffff087224 */ /* 0x000fe200078e00ff */
[----:B------:R-:W-:-:S11]  /*2710*/  MOV R15, RZ ;  /* 0x000000ff000f7202 */ /* 0x000fd60000000f00 */
[----:B------:R-:W-:Y:S05]  /*2720*/  @!P0 BRA `(.L_x_27) ;  /* 0x0000000400e48947 */ /* 0x000fea0003800000 */
[----:B------:R-:W-:Y:S01]  /*2730*/  ISETP.GE.U32.AND P0, PT, R13, 0x4, PT ;  /* 0x000000040d00780c */ /* 0x000fe20003f06070 */
[----:B------:R-:W-:Y:S01]  /*2740*/  IMAD.U32 R8, RZ, RZ, UR11 ;  /* 0x0000000bff087e24 */ /* 0x000fe2000f8e00ff */
[----:B------:R-:W-:Y:S01]  /*2750*/  UIADD3 UR8, UPT, UPT, UR6, -UR11, URZ ;  /* 0x8000000b06087290 */ /* 0x000fe2000fffe0ff */
[----:B------:R-:W-:Y:S01]  /*2760*/  HFMA2 R0, -RZ, RZ, 0, 0 ;  /* 0x00000000ff007431 */ /* 0x000fe200000001ff */
[----:B------:R-:W-:Y:S01]  /*2770*/  UISETP.NE.AND UP0, UPT, UR5, URZ, UPT ;  /* 0x000000ff0500728c */ /* 0x000fe2000bf05270 */
[----:B------:R-:W-:Y:S01]  /*2780*/  IMAD.MOV.U32 R12, RZ, RZ, RZ ;  /* 0x000000ffff0c7224 */ /* 0x000fe200078e00ff */
[----:B------:R-:W-:Y:S01]  /*2790*/  UMOV UR4, URZ ;  /* 0x000000ff00047c82 */ /* 0x000fe20008000000 */
[----:B------:R-:W-:-:S06]  /*27a0*/  IMAD R8, R8, 0x8, R5 ;  /* 0x0000000808087824 */ /* 0x000fcc00078e0205 */
[----:B------:R-:W-:Y:S05]  /*27b0*/  @!P0 BRA `(.L_x_28) ;  /* 0x0000000000dc8947 */ /* 0x000fea0003800000 */
[----:B------:R-:W-:Y:S02]  /*27c0*/  ULOP3.LUT UR4, URZ, UR8, URZ, 0x33, !UPT ;  /* 0x00000008ff047292 */ /* 0x000fe4000f8e33ff */
[C---:B------:R-:W-:Y:S01]  /*27d0*/  IADD3 R16, PT, PT, R4.reuse, -UR8, RZ ;  /* 0x8000000804107c10 */ /* 0x040fe2000fffe0ff */
[C---:B0-----:R-:W-:Y:S01]  /*27e0*/  VIADD R14, R4.reuse, -UR7 ;  /* 0x80000007040e7c36 */ /* 0x041fe20008000000 */
[----:B------:R-:W-:Y:S01]  /*27f0*/  IADD3 R17, PT, PT, R4, -UR6, R13 ;  /* 0x8000000604117c10 */ /* 0x000fe2000fffe00d */
[----:B------:R-:W-:Y:S01]  /*2800*/  IMAD.MOV.U32 R18, RZ, RZ, RZ ;  /* 0x000000ffff127224 */ /* 0x000fe200078e00ff */
[----:B------:R-:W-:Y:S01]  /*2810*/  ISETP.GT.AND P6, PT, R16, UR15, PT ;  /* 0x0000000f10007c0c */ /* 0x000fe2000bfc4270 */
[C---:B------:R-:W-:Y:S01]  /*2820*/  VIADD R15, R14.reuse, 0xfffffffe ;  /* 0xfffffffe0e0f7836 */ /* 0x040fe20000000000 */
[----:B------:R-:W-:Y:S01]  /*2830*/  ISETP.GT.AND P4, PT, R14, UR14, PT ;  /* 0x0000000e0e007c0c */ /* 0x000fe2000bf84270 */
[----:B------:R-:W-:Y:S01]  /*2840*/  VIADD R21, R4, UR4 ;  /* 0x0000000404157c36 */ /* 0x000fe20008000000 */
[----:B------:R-:W-:Y:S01]  /*2850*/  ISETP.LT.OR P6, PT, R16, RZ, P6 ;  /* 0x000000ff1000720c */ /* 0x000fe200037c1670 */
[----:B------:R-:W-:Y:S01]  /*2860*/  IMAD R20, R17, 0x4, R2 ;  /* 0x0000000411147824 */ /* 0x000fe200078e0202 */
[----:B------:R-:W-:Y:S01]  /*2870*/  ISETP.GT.AND P0, PT, R15, UR14, PT ;  /* 0x0000000e0f007c0c */ /* 0x000fe2000bf04270 */
[C---:B------:R-:W-:Y:S01]  /*2880*/  VIADD R0, R21.reuse, UR11 ;  /* 0x0000000b15007c36 */ /* 0x040fe20008000000 */
[----:B------:R-:W-:Y:S01]  /*2890*/  ISETP.GT.AND P3, PT, R21, UR15, PT ;  /* 0x0000000f15007c0c */ /* 0x000fe2000bf64270 */
[----:B------:R-:W-:Y:S01]  /*28a0*/  VIADD R17, R14, 0xfffffffd ;  /* 0xfffffffd0e117836 */ /* 0x000fe20000000000 */
[----:B------:R-:W-:Y:S01]  /*28b0*/  ISETP.LT.OR P0, PT, R15, RZ, P0 ;  /* 0x000000ff0f00720c */ /* 0x000fe20000701670 */
[----:B------:R-:W-:Y:S01]  /*28c0*/  IMAD.MOV.U32 R15, RZ, RZ, RZ ;  /* 0x000000ffff0f7224 */ /* 0x000fe200078e00ff */
[----:B------:R-:W-:Y:S01]  /*28d0*/  ISETP.LT.OR P3, PT, R21, RZ, P3 ;  /* 0x000000ff1500720c */ /* 0x000fe20001f61670 */
[----:B------:R-:W-:Y:S01]  /*28e0*/  IMAD.MOV.U32 R23, RZ, RZ, RZ ;  /* 0x000000ffff177224 */ /* 0x000fe200078e00ff */
[----:B------:R-:W-:Y:S01]  /*28f0*/  LEA R19, R13, -UR6, 0x1 ;  /* 0x800000060d137c11 */ /* 0x000fe2000f8e08ff */
[----:B------:R-:W-:Y:S01]  /*2900*/  UMOV UR4, 0x4 ;  /* 0x0000000400047882 */ /* 0x000fe20000000000 */
[----:B------:R-:W-:Y:S01]  /*2910*/  IADD3 R12, PT, PT, R16, -0x2, RZ ;  /* 0xfffffffe100c7810 */ /* 0x000fe20007ffe0ff */
[----:B------:R-:W0:Y:S01]  /*2920*/  @!P6 LDS R15, [R20+-0x4] ;  /* 0xfffffc00140fe984 */ /* 0x000e220000000800 */
[----:B------:R-:W-:-:S02]  /*2930*/  ISETP.GT.AND P2, PT, R0, UR14, PT ;  /* 0x0000000e00007c0c */ /* 0x000fc4000bf44270 */
[----:B------:R-:W-:Y:S02]  /*2940*/  ISETP.LT.OR P4, PT, R14, RZ, P4 ;  /* 0x000000ff0e00720c */ /* 0x000fe40002781670 */
[----:B------:R-:W-:Y:S02]  /*2950*/  IADD3 R16, PT, PT, R16, -0x3, RZ ;  /* 0xfffffffd10107810 */ /* 0x000fe40007ffe0ff */
[----:B------:R-:W-:Y:S02]  /*2960*/  IADD3 R14, PT, PT, R19, R4, RZ ;  /* 0x00000004130e7210 */ /* 0x000fe40007ffe0ff */
[----:B------:R-:W-:Y:S02]  /*2970*/  ISETP.GT.AND P1, PT, R12, UR15, PT ;  /* 0x0000000f0c007c0c */ /* 0x000fe4000bf24270 */
[----:B------:R-:W-:Y:S01]  /*2980*/  ISETP.LT.OR P2, PT, R0, RZ, P2 ;  /* 0x000000ff0000720c */ /* 0x000fe20001741670 */
[----:B------:R-:W-:Y:S01]  /*2990*/  IMAD.MOV.U32 R0, RZ, RZ, RZ ;  /* 0x000000ffff007224 */ /* 0x000fe200078e00ff */
[----:B------:R-:W-:Y:S01]  /*29a0*/  ISETP.GT.AND P5, PT, R16, UR15, PT ;  /* 0x0000000f10007c0c */ /* 0x000fe2000bfa4270 */
[----:B------:R-:W-:Y:S01]  /*29b0*/  IMAD R22, R14, 0x4, R5 ;  /* 0x000000040e167824 */ /* 0x000fe200078e0205 */
[----:B------:R-:W-:Y:S01]  /*29c0*/  ISETP.GT.AND P6, PT, R17, UR14, PT ;  /* 0x0000000e11007c0c */ /* 0x000fe2000bfc4270 */
[----:B------:R-:W-:Y:S01]  /*29d0*/  @!P3 IMAD R14, R21, 0x4, R8 ;  /* 0x00000004150eb824 */ /* 0x000fe200078e0208 */
[----:B------:R-:W-:-:S02]  /*29e0*/  ISETP.LT.OR P1, PT, R12, RZ, P1 ;  /* 0x000000ff0c00720c */ /* 0x000fc40000f21670 */
[----:B------:R-:W-:Y:S01]  /*29f0*/  ISETP.LT.OR P5, PT, R16, RZ, P5 ;  /* 0x000000ff1000720c */ /* 0x000fe20002fa1670 */
[----:B------:R-:W2:Y:S01]  /*2a00*/  @!P4 LDS R0, [R22+-0x8] ;  /* 0xfffff8001600c984 */ /* 0x000ea20000000800 */
[----:B------:R-:W-:Y:S02]  /*2a10*/  ISETP.LT.OR P6, PT, R17, RZ, P6 ;  /* 0x000000ff1100720c */ /* 0x000fe400037c1670 */
[----:B------:R-:W-:Y:S02]  /*2a20*/  CS2R R16, SRZ ;  /* 0x0000000000107805 */ /* 0x000fe4000001ff00 */
[----:B------:R-:W-:Y:S02]  /*2a30*/  MOV R12, RZ ;  /* 0x000000ff000c7202 */ /* 0x000fe40000000f00 */
[----:B------:R-:W-:Y:S02]  /*2a40*/  MOV R21, RZ ;  /* 0x000000ff00157202 */ /* 0x000fe40000000f00 */
[----:B------:R-:W-:Y:S04]  /*2a50*/  @!P2 LDS R17, [R22+-0xc] ;  /* 0xfffff4001611a984 */ /* 0x000fe80000000800 */
[----:B------:R-:W3:Y:S04]  /*2a60*/  @!P3 LDS R12, [R14+0x200] ;  /* 0x000200000e0cb984 */ /* 0x000ee80000000800 */
[----:B------:R-:W5:Y:S04]  /*2a70*/  @!P1 LDS R16, [R20+-0xc] ;  /* 0xfffff40014109984 */ /* 0x000f680000000800 */
[----:B------:R-:W1:Y:S01]  /*2a80*/  @!P0 LDS R21, [R22+-0x10] ;  /* 0xfffff00016158984 */ /* 0x000e620000000800 */
[----:B0-----:R-:W-:-:S03]  /*2a90*/  FADD R19, RZ, R15 ;  /* 0x0000000fff137221 */ /* 0x001fc60000000000 */
[----:B------:R-:W0:Y:S04]  /*2aa0*/  @!P5 LDS R18, [R20+-0x10] ;  /* 0xfffff0001412d984 */ /* 0x000e280000000800 */
[----:B------:R-:W4:Y:S01]  /*2ab0*/  @!P6 LDS R23, [R22+-0x14] ;  /* 0xffffec001617e984 */ /* 0x000f220000000800 */
[----:B--2---:R-:W-:Y:S01]  /*2ac0*/  FFMA R0, R0, R15, RZ ;  /* 0x0000000f00007223 */ /* 0x004fe200000000ff */
[----:B---3--:R-:W-:-:S03]  /*2ad0*/  FADD R19, R19, R12 ;  /* 0x0000000c13137221 */ /* 0x008fc60000000000 */
[----:B------:R-:W-:Y:S01]  /*2ae0*/  FFMA R0, R17, R12, R0 ;  /* 0x0000000c11007223 */ /* 0x000fe20000000000 */
[----:B-----5:R-:W-:-:S03]  /*2af0*/  FADD R19, R19, R16 ;  /* 0x0000001013137221 */ /* 0x020fc60000000000 */
[----:B-1----:R-:W-:Y:S01]  /*2b00*/  FFMA R12, R21, R16, R0 ;  /* 0x00000010150c7223 */ /* 0x002fe20000000000 */
[----:B0-----:R-:W-:-:S03]  /*2b10*/  FADD R0, R19, R18 ;  /* 0x0000001213007221 */ /* 0x001fc60000000000 */
[----:B----4-:R-:W-:-:S07]  /*2b20*/  FFMA R12, R23, R18, R12 ;  /* 0x00000012170c7223 */ /* 0x010fce000000000c */
.L_x_28:
[----:B------:R-:W-:Y:S05]  /*2b30*/  BRA.U !UP0, `(.L_x_29) ;  /* 0x0000000108d07547 */ /* 0x000fea000b800000 */
[----:B------:R-:W-:Y:S01]  /*2b40*/  UISETP.NE.AND UP0, UPT, UR5, 0x1, UPT ;  /* 0x000000010500788c */ /* 0x000fe2000bf05270 */
[----:B------:R-:W-:-:S08]  /*2b50*/  LOP3.LUT P3, RZ, R13, 0x1, RZ, 0xc0, !PT ;  /* 0x000000010dff7812 */ /* 0x000fd0000786c0ff */
[----:B------:R-:W-:Y:S05]  /*2b60*/  BRA.U !UP0, `(.L_x_30) ;  /* 0x0000000108787547 */ /* 0x000fea000b800000 */
[----:B------:R-:W-:Y:S01]  /*2b70*/  UIADD3 UR10, UPT, UPT, UR8, UR4, URZ ;  /* 0x00000004080a7290 */ /* 0x000fe2000fffe0ff */
[----:B------:R-:W-:Y:S01]  /*2b80*/  IMAD.MOV.U32 R19, RZ, RZ, RZ ;  /* 0x000000ffff137224 */ /* 0x000fe200078e00ff */
[----:B------:R-:W-:Y:S02]  /*2b90*/  UIADD3 UR16, UPT, UPT, UR7, UR4, URZ ;  /* 0x0000000407107290 */ /* 0x000fe4000fffe0ff */
[----:B------:R-:W-:Y:S02]  /*2ba0*/  ULOP3.LUT UR9, URZ, UR10, URZ, 0x33, !UPT ;  /* 0x0000000aff097292 */ /* 0x000fe4000f8e33ff */
[----:B------:R-:W-:Y:S01]  /*2bb0*/  ULOP3.LUT UR17, URZ, UR16, URZ, 0x33, !UPT ;  /* 0x00000010ff117292 */ /* 0x000fe2000f8e33ff */
[C---:B------:R-:W-:Y:S01]  /*2bc0*/  IADD3 R15, PT, PT, R4.reuse, -UR10, RZ ;  /* 0x8000000a040f7c10 */ /* 0x040fe2000fffe0ff */
[C---:B0-----:R-:W-:Y:S01]  /*2bd0*/  VIADD R14, R4.reuse, -UR16 ;  /* 0x80000010040e7c36 */ /* 0x041fe20008000000 */
[----:B------:R-:W-:Y:S01]  /*2be0*/  UIADD3 UR4, UPT, UPT, UR4, 0x2, URZ ;  /* 0x0000000204047890 */ /* 0x000fe2000fffe0ff */
[----:B------:R-:W-:Y:S01]  /*2bf0*/  VIADD R16, R4, UR9 ;  /* 0x0000000904107c36 */ /* 0x000fe20008000000 */
[----:B------:R-:W-:Y:S01]  /*2c00*/  ISETP.GT.AND P0, PT, R15, UR15, PT ;  /* 0x0000000f0f007c0c */ /* 0x000fe2000bf04270 */
[C---:B------:R-:W-:Y:S01]  /*2c10*/  IMAD R18, R14.reuse, 0x4, R5 ;  /* 0x000000040e127824 */ /* 0x040fe200078e0205 */
[----:B------:R-:W-:-:S02]  /*2c20*/  ISETP.GT.AND P1, PT, R14, UR14, PT ;  /* 0x0000000e0e007c0c */ /* 0x000fc4000bf24270 */
[----:B------:R-:W-:Y:S02]  /*2c30*/  IADD3 R17, PT, PT, R4, UR17, RZ ;  /* 0x0000001104117c10 */ /* 0x000fe4000fffe0ff */
[----:B------:R-:W-:Y:S02]  /*2c40*/  ISETP.LT.OR P0, PT, R15, RZ, P0 ;  /* 0x000000ff0f00720c */ /* 0x000fe40000701670 */
[----:B------:R-:W-:Y:S02]  /*2c50*/  ISETP.LT.OR P1, PT, R14, RZ, P1 ;  /* 0x000000ff0e00720c */ /* 0x000fe40000f21670 */
[C---:B------:R-:W-:Y:S02]  /*2c60*/  ISETP.GT.AND P2, PT, R16.reuse, UR15, PT ;  /* 0x0000000f10007c0c */ /* 0x040fe4000bf44270 */
[----:B------:R-:W-:Y:S02]  /*2c70*/  ISETP.GT.AND P4, PT, R17, UR14, PT ;  /* 0x0000000e11007c0c */ /* 0x000fe4000bf84270 */
[----:B------:R-:W-:-:S02]  /*2c80*/  ISETP.LT.OR P2, PT, R16, RZ, P2 ;  /* 0x000000ff1000720c */ /* 0x000fc40001741670 */
[----:B------:R-:W-:Y:S01]  /*2c90*/  ISETP.LT.OR P4, PT, R17, RZ, P4 ;  /* 0x000000ff1100720c */ /* 0x000fe20002781670 */
[----:B------:R-:W-:Y:S01]  /*2ca0*/  IMAD.MOV.U32 R17, RZ, RZ, RZ ;  /* 0x000000ffff117224 */ /* 0x000fe200078e00ff */
[----:B------:R-:W-:Y:S02]  /*2cb0*/  LEA R16, R15, R2, 0x2 ;  /* 0x000000020f107211 */ /* 0x000fe400078e10ff */
[----:B------:R-:W-:Y:S01]  /*2cc0*/  CS2R R14, SRZ ;  /* 0x00000000000e7805 */ /* 0x000fe2000001ff00 */
[----:B------:R-:W-:Y:S04]  /*2cd0*/  @!P1 LDS R19, [R18] ;  /* 0x0000000012139984 */ /* 0x000fe80000000800 */
[----:B------:R-:W0:Y:S04]  /*2ce0*/  @!P0 LDS R17, [R16] ;  /* 0x0000000010118984 */ /* 0x000e280000000800 */
[----:B------:R-:W2:Y:S04]  /*2cf0*/  @!P2 LDS R14, [R16+-0x4] ;  /* 0xfffffc00100ea984 */ /* 0x000ea80000000800 */
[----:B------:R-:W3:Y:S01]  /*2d00*/  @!P4 LDS R15, [R18+-0x4] ;  /* 0xfffffc00120fc984 */ /* 0x000ee20000000800 */
[----:B0-----:R-:W-:Y:S01]  /*2d10*/  FADD R21, R0, R17 ;  /* 0x0000001100157221 */ /* 0x001fe20000000000 */
[----:B------:R-:W-:-:S03]  /*2d20*/  FFMA R12, R19, R17, R12 ;  /* 0x00000011130c7223 */ /* 0x000fc6000000000c */
[----:B--2---:R-:W-:Y:S01]  /*2d30*/  FADD R0, R21, R14 ;  /* 0x0000000e15007221 */ /* 0x004fe20000000000 */
[----:B---3--:R-:W-:-:S07]  /*2d40*/  FFMA R12, R15, R14, R12 ;  /* 0x0000000e0f0c7223 */ /* 0x008fce000000000c */
.L_x_30:
[----:B------:R-:W-:Y:S05]  /*2d50*/  @!P3 BRA `(.L_x_29) ;  /* 0x000000000048b947 */ /* 0x000fea0003800000 */
[----:B------:R-:W-:Y:S02]  /*2d60*/  UIADD3 UR8, UPT, UPT, UR8, UR4, URZ ;  /* 0x0000000408087290 */ /* 0x000fe4000fffe0ff */
[----:B------:R-:W-:-:S04]  /*2d70*/  MOV R15, UR4 ;  /* 0x00000004000f7c02 */ /* 0x000fc80008000f00 */
[C---:B------:R-:W-:Y:S01]  /*2d80*/  IADD3 R16, PT, PT, R4.reuse, -UR7, -R15 ;  /* 0x8000000704107c10 */ /* 0x040fe2000fffe80f */
[----:B0-----:R-:W-:Y:S02]  /*2d90*/  VIADD R14, R4, -UR8 ;  /* 0x80000008040e7c36 */ /* 0x001fe40008000000 */
[----:B------:R-:W-:Y:S01]  /*2da0*/  IMAD.U32 R17, RZ, RZ, UR8 ;  /* 0x00000008ff117e24 */ /* 0x000fe2000f8e00ff */
[----:B------:R-:W-:Y:S01]  /*2db0*/  ISETP.GT.AND P1, PT, R16, UR14, PT ;  /* 0x0000000e10007c0c */ /* 0x000fe2000bf24270 */
[----:B------:R-:W-:Y:S01]  /*2dc0*/  IMAD.MOV.U32 R15, RZ, RZ, RZ ;  /* 0x000000ffff0f7224 */ /* 0x000fe200078e00ff */
[----:B------:R-:W-:Y:S02]  /*2dd0*/  ISETP.GT.AND P0, PT, R14, UR15, PT ;  /* 0x0000000f0e007c0c */ /* 0x000fe4000bf04270 */
[----:B------:R-:W-:Y:S02]  /*2de0*/  ISETP.LT.OR P1, PT, R16, RZ, P1 ;  /* 0x000000ff1000720c */ /* 0x000fe40000f21670 */
[----:B------:R-:W-:-:S13]  /*2df0*/  ISETP.LT.OR P0, PT, R14, RZ, P0 ;  /* 0x000000ff0e00720c */ /* 0x000fda0000701670 */
[----:B------:R-:W-:-:S04]  /*2e00*/  @!P0 IADD3 R17, PT, PT, R4, 0x1, -R17 ;  /* 0x0000000104118810 */ /* 0x000fc80007ffe811 */
[----:B------:R-:W-:Y:S01]  /*2e10*/  @!P0 LEA R14, R17, R8, 0x2 ;  /* 0x00000008110e8211 */ /* 0x000fe200078e10ff */
[----:B------:R-:W-:Y:S02]  /*2e20*/  IMAD.MOV.U32 R17, RZ, RZ, RZ ;  /* 0x000000ffff117224 */ /* 0x000fe400078e00ff */
[----:B------:R-:W-:Y:S02]  /*2e30*/  @!P1 IMAD R8, R16, 0x4, R5 ;  /* 0x0000000410089824 */ /* 0x000fe400078e0205 */
[----:B------:R-:W0:Y:S04]  /*2e40*/  @!P0 LDS R15, [R14+0x1fc] ;  /* 0x0001fc000e0f8984 */ /* 0x000e280000000800 */
[----:B------:R-:W2:Y:S01]  /*2e50*/  @!P1 LDS R17, [R8] ;  /* 0x0000000008119984 */ /* 0x000ea20000000800 */
[----:B0-----:R-:W-:Y:S01]  /*2e60*/  FADD R0, R0, R15 ;  /* 0x0000000f00007221 */ /* 0x001fe20000000000 */
[----:B--2---:R-:W-:-:S07]  /*2e70*/  FFMA R12, R17, R15, R12 ;  /* 0x0000000f110c7223 */ /* 0x004fce000000000c */
.L_x_29:
[----:B------:R-:W-:Y:S01]  /*2e80*/  FADD R12, RZ, R12 ;  /* 0x0000000cff0c7221 */ /* 0x000fe20000000000 */
[----:B------:R-:W-:-:S03]  /*2e90*/  FADD R0, RZ, R0 ;  /* 0x00000000ff007221 */ /* 0x000fc60000000000 */
[----:B------:R-:W-:Y:S01]  /*2ea0*/  FADD R15, RZ, R12 ;  /* 0x0000000cff0f7221 */ /* 0x000fe20000000000 */
[----:B------:R-:W-:-:S07]  /*2eb0*/  FADD R8, RZ, R0 ;  /* 0x00000000ff087221 */ /* 0x000fce0000000000 */
.L_x_27:
[----:B------:R-:W-:-:S13]  /*2ec0*/  FSETP.NEU.AND P0, PT, R8, RZ, PT ;  /* 0x000000ff0800720b */ /* 0x000fda0003f0d000 */
[----:B------:R-:W-:Y:S05]  /*2ed0*/  @!P0 BRA `(.L_x_26) ;  /* 0x0000000000388947 */ /* 0x000fea0003800000 */
[----:B------:R-:W2:Y:S01]  /*2ee0*/  MUFU.RCP R3, R8 ;  /* 0x0000000800037308 */ /* 0x000ea20000001000 */
[----:B------:R-:W-:Y:S07]  /*2ef0*/  BSSY.RECONVERGENT B1, `(.L_x_26) ;  /* 0x000000c000017945 */ /* 0x000fee0003800200 */
[----:B------:R-:W3:Y:S01]  /*2f00*/  FCHK P0, R15, R8 ;  /* 0x000000080f007302 */ /* 0x000ee20000000000 */
[----:B--2---:R-:W-:-:S04]  /*2f10*/  FFMA R0, R3, -R8, 1 ;  /* 0x3f80000003007423 */ /* 0x004fc80000000808 */
[----:B------:R-:W-:-:S04]  /*2f20*/  FFMA R0, R3, R0, R3 ;  /* 0x0000000003007223 */ /* 0x000fc80000000003 */
[----:B------:R-:W-:-:S04]  /*2f30*/  FFMA R12, R0, R15, RZ ;  /* 0x0000000f000c7223 */ /* 0x000fc800000000ff */
[----:B------:R-:W-:-:S04]  /*2f40*/  FFMA R3, R12, -R8, R15 ;  /* 0x800000080c037223 */ /* 0x000fc8000000000f */
[----:B------:R-:W-:Y:S01]  /*2f50*/  FFMA R3, R0, R3, R12 ;  /* 0x0000000300037223 */ /* 0x000fe2000000000c */
[----:B---3--:R-:W-:Y:S06]  /*2f60*/  @!P0 BRA `(.L_x_31) ;  /* 0x0000000000108947 */ /* 0x008fec0003800000 */
[----:B------:R-:W-:Y:S01]  /*2f70*/  IMAD.MOV.U32 R3, RZ, RZ, R8 ;  /* 0x000000ffff037224 */ /* 0x000fe200078e0008 */
[----:B------:R-:W-:Y:S02]  /*2f80*/  MOV R0, R15 ;  /* 0x0000000f00007202 */ /* 0x000fe40000000f00 */
[----:B------:R-:W-:-:S07]  /*2f90*/  MOV R8, 0x2fb0 ;  /* 0x00002fb000087802 */ /* 0x000fce0000000f00 */
[----:B01--4-:R-:W-:Y:S05]  /*2fa0*/  CALL.REL.NOINC `($__internal_0_$__cuda_sm3x_div_rn_noftz_f32_slowpath) ;  /* 0x00000000002c7944 */ /* 0x013fea0003c00000 */
.L_x_31:
[----:B0---4-:R-:W-:Y:S05]  /*2fb0*/  BSYNC.RECONVERGENT B1 ;  /* 0x0000000000017941 */ /* 0x011fea0003800200 */
.L_x_26:
[----:B0---4-:R-:W-:Y:S05]  /*2fc0*/  BSYNC.RECONVERGENT B0 ;  /* 0x0000000000007941 */ /* 0x011fea0003800200 */
.L_x_25:
[----:B------:R-:W-:Y:S02]  /*2fd0*/  IMAD R15, R4, UR19, R9 ;  /* 0x00000013040f7c24 */ /* 0x000fe4000f8e0209 */
[----:B------:R-:W-:Y:S02]  /*2fe0*/  VIADD R6, R6, UR18 ;  /* 0x0000001206067c36 */ /* 0x000fe40008000000 */
[----:B-1----:R-:W-:-:S03]  /*2ff0*/  IMAD.WIDE R14, R15, 0x4, R10 ;  /* 0x000000040f0e7825 */ /* 0x002fc600078e020a */
[C---:B------:R-:W-:Y:S02]  /*3000*/  IADD3 R4, PT, PT, R6.reuse, UR6, RZ ;  /* 0x0000000606047c10 */ /* 0x040fe4000fffe0ff */
[----:B------:R2:W-:Y:S01]  /*3010*/  STG.E desc[UR12][R14.64], R3 ;  /* 0x000000030e007986 */ /* 0x0005e2000c10190c */
[----:B------:R-:W-:Y:S02]  /*3020*/  ISETP.LT.U32.AND P1, PT, R6, 0x80, PT ;  /* 0x000000800600780c */ /* 0x000fe40003f21070 */
[----:B------:R-:W-:-:S13]  /*3030*/  ISETP.GE.AND P0, PT, R4, UR20, PT ;  /* 0x0000001404007c0c */ /* 0x000fda000bf06270 */
[----:B--2---:R-:W-:Y:S05]  /*3040*/  @!P0 BRA P1, `(.L_x_32) ;  /* 0xfffffff400988947 */ /* 0x004fea000083ffff */
[----:B------:R-:W-:Y:S05]  /*3050*/  EXIT ;  /* 0x000000000000794d */ /* 0x000fea0003800000 */
        .weak           $__internal_0_$__cuda_sm3x_div_rn_noftz_f32_slowpath
        .type           $__internal_0_$__cuda_sm3x_div_rn_noftz_f32_slowpath,@function
        .size           $__internal_0_$__cuda_sm3x_div_rn_noftz_f32_slowpath,(.L_x_327 - $__internal_0_$__cuda_sm3x_div_rn_noftz_f32_slowpath)
$__internal_0_$__cuda_sm3x_div_rn_noftz_f32_slowpath:
[----:B------:R-:W-:Y:S01]  /*3060*/  SHF.R.U32.HI R14, RZ, 0x17, R3 ;  /* 0x00000017ff0e7819 */ /* 0x000fe20000011603 */
[----:B------:R-:W-:Y:S01]  /*3070*/  BSSY.RECONVERGENT B2, `(.L_x_33) ;  /* 0x0000062000027945 */ /* 0x000fe20003800200 */
[----:B------:R-:W-:Y:S02]  /*3080*/  SHF.R.U32.HI R12, RZ, 0x17, R0 ;  /* 0x00000017ff0c7819 */ /* 0x000fe40000011600 */
[----:B------:R-:W-:Y:S02]  /*3090*/  LOP3.LUT R14, R14, 0xff, RZ, 0xc0, !PT ;  /* 0x000000ff0e0e7812 */ /* 0x000fe400078ec0ff */
[----:B------:R-:W-:-:S03]  /*30a0*/  LOP3.LUT R15, R12, 0xff, RZ, 0xc0, !PT ;  /* 0x000000ff0c0f7812 */ /* 0x000fc600078ec0ff */
[----:B------:R-:W-:Y:S02]  /*30b0*/  VIADD R17, R14, 0xffffffff ;  /* 0xffffffff0e117836 */ /* 0x000fe40000000000 */
[----:B------:R-:W-:-:S03]  /*30c0*/  VIADD R16, R15, 0xffffffff ;  /* 0xffffffff0f107836 */ /* 0x000fc60000000000 */
[----:B------:R-:W-:-:S04]  /*30d0*/  ISETP.GT.U32.AND P0, PT, R17, 0xfd, PT ;  /* 0x000000fd1100780c */ /* 0x000fc80003f04070 */
[----:B------:R-:W-:-:S13]  /*30e0*/  ISETP.GT.U32.OR P0, PT, R16, 0xfd, P0 ;  /* 0x000000fd1000780c */ /* 0x000fda0000704470 */
[----:B------:R-:W-:Y:S01]  /*30f0*/  @!P0 MOV R12, RZ ;  /* 0x000000ff000c8202 */ /* 0x000fe20000000f00 */
[----:B------:R-:W-:Y:S06]  /*3100*/  @!P0 BRA `(.L_x_34) ;  /* 0x00000000005c8947 */ /* 0x000fec0003800000 */
[----:B------:R-:W-:Y:S02]  /*3110*/  FSETP.GTU.FTZ.AND P0, PT, |R0|, +INF , PT ;  /* 0x7f8000000000780b */ /* 0x000fe40003f1c200 */
[----:B------:R-:W-:-:S04]  /*3120*/  FSETP.GTU.FTZ.AND P1, PT, |R3|, +INF , PT ;  /* 0x7f8000000300780b */ /* 0x000fc80003f3c200 */
[----:B------:R-:W-:-:S13]  /*3130*/  PLOP3.LUT P0, PT, P0, P1, PT, 0xf8, 0x8f ;  /* 0x00000000008f781c */ /* 0x000fda0000703f70 */
[----:B------:R-:W-:Y:S05]  /*3140*/  @P0 BRA `(.L_x_35) ;  /* 0x00000004004c0947 */ /* 0x000fea0003800000 */
[----:B------:R-:W-:-:S13]  /*3150*/  LOP3.LUT P0, RZ, R3, 0x7fffffff, R0, 0xc8, !PT ;  /* 0x7fffffff03ff7812 */ /* 0x000fda000780c800 */
[----:B------:R-:W-:Y:S05]  /*3160*/  @!P0 BRA `(.L_x_36) ;  /* 0x00000004003c8947 */ /* 0x000fea0003800000 */
[C---:B------:R-:W-:Y:S02]  /*3170*/  FSETP.NEU.FTZ.AND P0, PT, |R0|.reuse, +INF , PT ;  /* 0x7f8000000000780b */ /* 0x040fe40003f1d200 */
[----:B------:R-:W-:Y:S02]  /*3180*/  FSETP.NEU.FTZ.AND P2, PT, |R3|, +INF , PT ;  /* 0x7f8000000300780b */ /* 0x000fe40003f5d200 */
[----:B------:R-:W-:-:S11]  /*3190*/  FSETP.NEU.FTZ.AND P1, PT, |R0|, +INF , PT ;  /* 0x7f8000000000780b */ /* 0x000fd60003f3d200 */
[----:B------:R-:W-:Y:S05]  /*31a0*/  @!P2 BRA !P0, `(.L_x_36) ;  /* 0x00000004002ca947 */ /* 0x000fea0004000000 */
[----:B------:R-:W-:-:S04]  /*31b0*/  LOP3.LUT P0, RZ, R0, 0x7fffffff, RZ, 0xc0, !PT ;  /* 0x7fffffff00ff7812 */ /* 0x000fc8000780c0ff */
[----:B------:R-:W-:-:S13]  /*31c0*/  PLOP3.LUT P0, PT, P2, P0, PT, 0x2f, 0xf2 ;  /* 0x0000000000f2781c */ /* 0x000fda0001700577 */
[----:B------:R-:W-:Y:S05]  /*31d0*/  @P0 BRA `(.L_x_37) ;  /* 0x0000000400180947 */ /* 0x000fea0003800000 */
[----:B------:R-:W-:-:S04]  /*31e0*/  LOP3.LUT P0, RZ, R3, 0x7fffffff, RZ, 0xc0, !PT ;  /* 0x7fffffff03ff7812 */ /* 0x000fc8000780c0ff */
[----:B------:R-:W-:-:S13]  /*31f0*/  PLOP3.LUT P0, PT, P1, P0, PT, 0x2f, 0xf2 ;  /* 0x0000000000f2781c */ /* 0x000fda0000f00577 */
[----:B------:R-:W-:Y:S05]  /*3200*/  @P0 BRA `(.L_x_38) ;  /* 0x0000000400000947 */ /* 0x000fea0003800000 */
[----:B------:R-:W-:Y:S02]  /*3210*/  ISETP.GE.AND P0, PT, R16, RZ, PT ;  /* 0x000000ff1000720c */ /* 0x000fe40003f06270 */
[----:B------:R-:W-:-:S11]  /*3220*/  ISETP.GE.AND P1, PT, R17, RZ, PT ;  /* 0x000000ff1100720c */ /* 0x000fd60003f26270 */
[----:B------:R-:W-:Y:S02]  /*3230*/  @P0 IMAD.MOV.U32 R12, RZ, RZ, RZ ;  /* 0x000000ffff0c0224 */ /* 0x000fe400078e00ff */
[----:B------:R-:W-:Y:S01]  /*3240*/  @!P0 FFMA R0, R0, 1.84467440737095516160e+19, RZ ;  /* 0x5f80000000008823 */ /* 0x000fe200000000ff */
[----:B------:R-:W-:Y:S02]  /*3250*/  @!P0 IMAD.MOV.U32 R12, RZ, RZ, -0x40 ;  /* 0xffffffc0ff0c8424 */ /* 0x000fe400078e00ff */
[----:B------:R-:W-:-:S03]  /*3260*/  @!P1 FFMA R3, R3, 1.84467440737095516160e+19, RZ ;  /* 0x5f80000003039823 */ /* 0x000fc600000000ff */
[----:B------:R-:W-:-:S07]  /*3270*/  @!P1 IADD3 R12, PT, PT, R12, 0x40, RZ ;  /* 0x000000400c0c9810 */ /* 0x000fce0007ffe0ff */
.L_x_34:
[----:B------:R-:W-:Y:S01]  /*3280*/  LEA R16, R14, 0xc0800000, 0x17 ;  /* 0xc08000000e107811 */ /* 0x000fe200078eb8ff */
[----:B------:R-:W-:Y:S01]  /*3290*/  VIADD R15, R15, 0xffffff81 ;  /* 0xffffff810f0f7836 */ /* 0x000fe20000000000 */
[----:B------:R-:W-:Y:S03]  /*32a0*/  BSSY.RECONVERGENT B3, `(.L_x_39) ;  /* 0x0000035000037945 */ /* 0x000fe60003800200 */
[----:B------:R-:W-:Y:S02]  /*32b0*/  IMAD.IADD R16, R3, 0x1, -R16 ;  /* 0x0000000103107824 */ /* 0x000fe400078e0a10 */
[C---:B------:R-:W-:Y:S01]  /*32c0*/  IMAD R0, R15.reuse, -0x800000, R0 ;  /* 0xff8000000f007824 */ /* 0x040fe200078e0200 */
[----:B------:R-:W-:Y:S01]  /*32d0*/  IADD3 R15, PT, PT, R15, 0x7f, -R14 ;  /* 0x0000007f0f0f7810 */ /* 0x000fe20007ffe80e */
[----:B------:R-:W0:Y:S01]  /*32e0*/  MUFU.RCP R3, R16 ;  /* 0x0000001000037308 */ /* 0x000e220000001000 */
[----:B------:R-:W-:-:S02]  /*32f0*/  FADD.FTZ R17, -R16, -RZ ;  /* 0x800000ff10117221 */ /* 0x000fc40000010100 */
[----:B------:R-:W-:Y:S02]  /*3300*/  IADD3 R15, PT, PT, R15, R12, RZ ;  /* 0x0000000c0f0f7210 */ /* 0x000fe40007ffe0ff */
[----:B0-----:R-:W-:-:S04]  /*3310*/  FFMA R18, R3, R17, 1 ;  /* 0x3f80000003127423 */ /* 0x001fc80000000011 */
[----:B------:R-:W-:-:S04]  /*3320*/  FFMA R3, R3, R18, R3 ;  /* 0x0000001203037223 */ /* 0x000fc80000000003 */
[----:B------:R-:W-:-:S04]  /*3330*/  FFMA R18, R0, R3, RZ ;  /* 0x0000000300127223 */ /* 0x000fc800000000ff */
[----:B------:R-:W-:-:S04]  /*3340*/  FFMA R19, R17, R18, R0 ;  /* 0x0000001211137223 */ /* 0x000fc80000000000 */
[----:B------:R-:W-:-:S04]  /*3350*/  FFMA R18, R3, R19, R18 ;  /* 0x0000001303127223 */ /* 0x000fc80000000012 */
[----:B------:R-:W-:-:S04]  /*3360*/  FFMA R17, R17, R18, R0 ;  /* 0x0000001211117223 */ /* 0x000fc80000000000 */
[----:B------:R-:W-:-:S05]  /*3370*/  FFMA R0, R3, R17, R18 ;  /* 0x0000001103007223 */ /* 0x000fca0000000012 */
[----:B------:R-:W-:-:S04]  /*3380*/  SHF.R.U32.HI R14, RZ, 0x17, R0 ;  /* 0x00000017ff0e7819 */ /* 0x000fc80000011600 */
[----:B------:R-:W-:-:S05]  /*3390*/  LOP3.LUT R14, R14, 0xff, RZ, 0xc0, !PT ;  /* 0x000000ff0e0e7812 */ /* 0x000fca00078ec0ff */
[----:B------:R-:W-:-:S04]  /*33a0*/  IMAD.IADD R16, R14, 0x1, R15 ;  /* 0x000000010e107824 */ /* 0x000fc800078e020f */
[----:B------:R-:W-:-:S05]  /*33b0*/  VIADD R12, R16, 0xffffffff ;  /* 0xffffffff100c7836 */ /* 0x000fca0000000000 */
[----:B------:R-:W-:-:S13]  /*33c0*/  ISETP.GE.U32.AND P0, PT, R12, 0xfe, PT ;  /* 0x000000fe0c00780c */ /* 0x000fda0003f06070 */
[----:B------:R-:W-:Y:S05]  /*33d0*/  @!P0 BRA `(.L_x_40) ;  /* 0x0000000000808947 */ /* 0x000fea0003800000 */
[----:B------:R-:W-:-:S13]  /*33e0*/  ISETP.GT.AND P0, PT, R16, 0xfe, PT ;  /* 0x000000fe1000780c */ /* 0x000fda0003f04270 */
[----:B------:R-:W-:Y:S05]  /*33f0*/  @P0 BRA `(.L_x_41) ;  /* 0x00000000006c0947 */ /* 0x000fea0003800000 */
[----:B------:R-:W-:-:S13]  /*3400*/  ISETP.GE.AND P0, PT, R16, 0x1, PT ;  /* 0x000000011000780c */ /* 0x000fda0003f06270 */
[----:B------:R-:W-:Y:S05]  /*3410*/  @P0 BRA `(.L_x_42) ;  /* 0x0000000000740947 */ /* 0x000fea0003800000 */
[----:B------:R-:W-:Y:S02]  /*3420*/  ISETP.GE.AND P0, PT, R16, -0x18, PT ;  /* 0xffffffe81000780c */ /* 0x000fe40003f06270 */
[----:B------:R-:W-:-:S11]  /*3430*/  LOP3.LUT R0, R0, 0x80000000, RZ, 0xc0, !PT ;  /* 0x8000000000007812 */ /* 0x000fd600078ec0ff */
[----:B------:R-:W-:Y:S05]  /*3440*/  @!P0 BRA `(.L_x_42) ;  /* 0x0000000000688947 */ /* 0x000fea0003800000 */
[CCC-:B------:R-:W-:Y:S01]  /*3450*/  FFMA.RZ R12, R3.reuse, R17.reuse, R18.reuse ;  /* 0x00000011030c7223 */ /* 0x1c0fe2000000c012 */
[C---:B------:R-:W-:Y:S02]  /*3460*/  IADD3 R15, PT, PT, R16.reuse, 0x20, RZ ;  /* 0x00000020100f7810 */ /* 0x040fe40007ffe0ff */
[----:B------:R-:W-:Y:S02]  /*3470*/  ISETP.NE.AND P2, PT, R16, RZ, PT ;  /* 0x000000ff1000720c */ /* 0x000fe40003f45270 */
[----:B------:R-:W-:Y:S01]  /*3480*/  LOP3.LUT R14, R12, 0x7fffff, RZ, 0xc0, !PT ;  /* 0x007fffff0c0e7812 */ /* 0x000fe200078ec0ff */
[CCC-:B------:R-:W-:Y:S01]  /*3490*/  FFMA.RP R12, R3.reuse, R17.reuse, R18.reuse ;  /* 0x00000011030c7223 */ /* 0x1c0fe20000008012 */
[----:B------:R-:W-:Y:S01]  /*34a0*/  FFMA.RM R3, R3, R17, R18 ;  /* 0x0000001103037223 */ /* 0x000fe20000004012 */
[----:B------:R-:W-:Y:S01]  /*34b0*/  ISETP.NE.AND P1, PT, R16, RZ, PT ;  /* 0x000000ff1000720c */ /* 0x000fe20003f25270 */
[----:B------:R-:W-:Y:S01]  /*34c0*/  IMAD.MOV R16, RZ, RZ, -R16 ;  /* 0x000000ffff107224 */ /* 0x000fe200078e0a10 */
[----:B------:R-:W-:-:S02]  /*34d0*/  LOP3.LUT R14, R14, 0x800000, RZ, 0xfc, !PT ;  /* 0x008000000e0e7812 */ /* 0x000fc400078efcff */
[----:B------:R-:W-:Y:S02]  /*34e0*/  FSETP.NEU.FTZ.AND P0, PT, R12, R3, PT ;  /* 0x000000030c00720b */ /* 0x000fe40003f1d000 */
[----:B------:R-:W-:Y:S02]  /*34f0*/  SHF.L.U32 R15, R14, R15, RZ ;  /* 0x0000000f0e0f7219 */ /* 0x000fe400000006ff */
[----:B------:R-:W-:Y:S02]  /*3500*/  SEL R3, R16, RZ, P2 ;  /* 0x000000ff10037207 */ /* 0x000fe40001000000 */
[----:B------:R-:W-:Y:S02]  /*3510*/  ISETP.NE.AND P1, PT, R15, RZ, P1 ;  /* 0x000000ff0f00720c */ /* 0x000fe40000f25270 */
[----:B------:R-:W-:Y:S02]  /*3520*/  SHF.R.U32.HI R3, RZ, R3, R14 ;  /* 0x00000003ff037219 */ /* 0x000fe4000001160e */
[----:B------:R-:W-:-:S02]  /*3530*/  PLOP3.LUT P0, PT, P0, P1, PT, 0xf8, 0x8f ;  /* 0x00000000008f781c */ /* 0x000fc40000703f70 */
[----:B------:R-:W-:Y:S02]  /*3540*/  SHF.R.U32.HI R15, RZ, 0x1, R3 ;  /* 0x00000001ff0f7819 */ /* 0x000fe40000011603 */
[----:B------:R-:W-:-:S04]  /*3550*/  SEL R12, RZ, 0x1, !P0 ;  /* 0x00000001ff0c7807 */ /* 0x000fc80004000000 */
[----:B------:R-:W-:-:S04]  /*3560*/  LOP3.LUT R12, R12, 0x1, R15, 0xf8, !PT ;  /* 0x000000010c0c7812 */ /* 0x000fc800078ef80f */
[----:B------:R-:W-:-:S04]  /*3570*/  LOP3.LUT R12, R12, R3, RZ, 0xc0, !PT ;  /* 0x000000030c0c7212 */ /* 0x000fc800078ec0ff */
[----:B------:R-:W-:-:S04]  /*3580*/  IADD3 R15, PT, PT, R15, R12, RZ ;  /* 0x0000000c0f0f7210 */ /* 0x000fc80007ffe0ff */
[----:B------:R-:W-:Y:S01]  /*3590*/  LOP3.LUT R0, R15, R0, RZ, 0xfc, !PT ;  /* 0x000000000f007212 */ /* 0x000fe200078efcff */
[----:B------:R-:W-:Y:S06]  /*35a0*/  BRA `(.L_x_42) ;  /* 0x0000000000107947 */ /* 0x000fec0003800000 */
.L_x_41:
[----:B------:R-:W-:-:S04]  /*35b0*/  LOP3.LUT R0, R0, 0x80000000, RZ, 0xc0, !PT ;  /* 0x8000000000007812 */ /* 0x000fc800078ec0ff */
[----:B------:R-:W-:Y:S01]  /*35c0*/  LOP3.LUT R0, R0, 0x7f800000, RZ, 0xfc, !PT ;  /* 0x7f80000000007812 */ /* 0x000fe200078efcff */
[----:B------:R-:W-:Y:S06]  /*35d0*/  BRA `(.L_x_42) ;  /* 0x0000000000047947 */ /* 0x000fec0003800000 */
.L_x_40:
[----:B------:R-:W-:-:S07]  /*35e0*/  IMAD R0, R15, 0x800000, R0 ;  /* 0x008000000f007824 */ /* 0x000fce00078e0200 */
.L_x_42:
[----:B------:R-:W-:Y:S05]  /*35f0*/  BSYNC.RECONVERGENT B3 ;  /* 0x0000000000037941 */ /* 0x000fea0003800200 */
.L_x_39:
[----:B------:R-:W-:Y:S05]  /*3600*/  BRA `(.L_x_43) ;  /* 0x0000000000207947 */ /* 0x000fea0003800000 */
.L_x_38:
[----:B------:R-:W-:-:S04]  /*3610*/  LOP3.LUT R0, R3, 0x80000000, R0, 0x48, !PT ;  /* 0x8000000003007812 */ /* 0x000fc800078e4800 */
[----:B------:R-:W-:Y:S01]  /*3620*/  LOP3.LUT R0, R0, 0x7f800000, RZ, 0xfc, !PT ;  /* 0x7f80000000007812 */ /* 0x000fe200078efcff */
[----:B------:R-:W-:Y:S06]  /*3630*/  BRA `(.L_x_43) ;  /* 0x0000000000147947 */ /* 0x000fec0003800000 */
.L_x_37:
[----:B------:R-:W-:Y:S01]  /*3640*/  LOP3.LUT R0, R3, 0x80000000, R0, 0x48, !PT ;  /* 0x8000000003007812 */ /* 0x000fe200078e4800 */
[----:B------:R-:W-:Y:S06]  /*3650*/  BRA `(.L_x_43) ;  /* 0x00000000000c7947 */ /* 0x000fec0003800000 */
.L_x_36:
[----:B------:R-:W0:Y:S01]  /*3660*/  MUFU.RSQ R0, -QNAN ;  /* 0xffc0000000007908 */ /* 0x000e220000001400 */
[----:B------:R-:W-:Y:S05]  /*3670*/  BRA `(.L_x_43) ;  /* 0x0000000000047947 */ /* 0x000fea0003800000 */
.L_x_35:
[----:B------:R-:W-:-:S07]  /*3680*/  FADD.FTZ R0, R0, R3 ;  /* 0x0000000300007221 */ /* 0x000fce0000010000 */
.L_x_43:
[----:B------:R-:W-:Y:S05]  /*3690*/  BSYNC.RECONVERGENT B2 ;  /* 0x0000000000027941 */ /* 0x000fea0003800200 */
.L_x_33:
[----:B------:R-:W-:Y:S02]  /*36a0*/  HFMA2 R15, -RZ, RZ, 0, 0 ;  /* 0x00000000ff0f7431 */ /* 0x000fe400000001ff */
[----:B------:R-:W-:Y:S01]  /*36b0*/  IMAD.MOV.U32 R14, RZ, RZ, R8 ;  /* 0x000000ffff0e7224 */ /* 0x000fe200078e0008 */
[----:B0-----:R-:W-:-:S03]  /*36c0*/  MOV R3, R0 ;  /* 0x0000000000037202 */ /* 0x001fc60000000f00 */
[----:B------:R-:W-:Y:S05]  /*36d0*/  RET.REL.NODEC R14 `(edcf_ms1p_tiled_f32_tx128_ty4) ;  /* 0xffffffc80e487950 */ /* 0x000fea0003c3ffff */
.L_x_44:
[----:B------:R-:W-:-:S00]  /*36e0*/  BRA `(.L_x_44) ;  /* 0xfffffffc00fc7947 */ /* 0x000fc0000383ffff */
[----:B------:R-:W-:-:S00]  /*36f0*/  NOP ;  /* 0x0000000000007918 */ /* 0x000fc00000000000 */
        /* <DEDUP_REMOVED lines=8> */
.L_x_327:


//--------------------- .text.edcf_ms1p_tiled_f32_tx128_ty2 --------------------------
	.section	.text.edcf_ms1p_tiled_f32_tx128_ty2,"ax",@progbits
	.align	128
        .global         edcf_ms1p_tiled_f32_tx128_ty2
        .type           edcf_ms1p_tiled_f32_tx128_ty2,@function
        .size           edcf_ms1p_tiled_f32_tx128_ty2,(.L_x_328 - edcf_ms1p_tiled_f32_tx128_ty2)
        .other          edcf_ms1p_tiled_f32_tx128_ty2,@"STO_CUDA_ENTRY STV_DEFAULT"
edcf_ms1p_tiled_f32_tx128_ty2:
.text.edcf_ms1p_tiled_f32_tx128_ty2:
        /* <DEDUP_REMOVED lines=46> */
.L_x_49:
        /* <DEDUP_REMOVED lines=10> */
.L_x_48:
[----:B------:R-:W-:Y:S05]  /*0380*/  BSYNC.RECONVERGENT B1 ;  /* 0x0000000000017941 */ /* 0x000fea0003800200 */
.L_x_47:
[----:B-----5:R3:W-:Y:S01]  /*0390*/  STS [R13], R2 ;  /* 0x000000020d007388 */ /* 0x0207e20000000800 */
[----:B0-----:R-:W-:-:S05]  /*03a0*/  IMAD.IADD R0, R15, 0x1, R0 ;  /* 0x000000010f007824 */ /* 0x001fca00078e0200 */
[----:B------:R-:W-:-:S13]  /*03b0*/  ISETP.GT.AND P0, PT, R0, UR14, PT ;  /* 0x0000000e00007c0c */ /* 0x000fda000bf04270 */
[----:B---3--:R-:W-:Y:S05]  /*03c0*/  @!P0 BRA `(.L_x_49) ;  /* 0xfffffffc00c48947 */ /* 0x008fea000383ffff */
.L_x_46:
[----:B------:R-:W-:Y:S05]  /*03d0*/  BSYNC.RECONVERGENT B0 ;  /* 0x0000000000007941 */ /* 0x000fea0003800200 */
.L_x_45:
        /* <DEDUP_REMOVED lines=13> */
.L_x_53:
[----:B------:R-:W-:Y:S01]  /*04b0*/  IMAD R4, R3, 0x4, R2 ;  /* 0x0000000403047824 */ /* 0x000fe200078e0202 */
[----:B------:R-:W-:-:S04]  /*04c0*/  IADD3 R3, PT, PT, R0, R3, RZ ;  /* 0x0000000300037210 */ /* 0x000fc80007ffe0ff */
[----:B------:R0:W-:Y:S01]  /*04d0*/  STS [R4+0x200], RZ ;  /* 0x000200ff04007388 */ /* 0x0001e20000000800 */
[----:B------:R-:W-:-:S13]  /*04e0*/  ISETP.GT.AND P0, PT, R3, UR15, PT ;  /* 0x0000000f03007c0c */ /* 0x000fda000bf04270 */
[----:B0-----:R-:W-:Y:S05]  /*04f0*/  @!P0 BRA `(.L_x_53) ;  /* 0xfffffffc00ec8947 */ /* 0x001fea000383ffff */
[----:B------:R-:W-:Y:S05]  /*0500*/  BRA `(.L_x_51) ;  /* 0x00000008007c7947 */ /* 0x000fea0003800000 */
.L_x_52:
[----:B------:R-:W-:Y:S01]  /*0510*/  VIADD R3, R3, 0xfffffffe ;  /* 0xfffffffe03037836 */ /* 0x000fe20000000000 */
[----:B------:R-:W-:Y:S01]  /*0520*/  MOV R8, UR11 ;  /* 0x0000000b00087c02 */ /* 0x000fe20008000f00 */
[----:B------:R-:W-:-:S03]  /*0530*/  IMAD.U32 R4, RZ, RZ, UR11 ;  /* 0x0000000bff047e24 */ /* 0x000fc6000f8e00ff */
[----:B------:R-:W-:Y:S01]  /*0540*/  ISETP.GE.U32.AND P2, PT, R3, 0x3, PT ;  /* 0x000000030300780c */ /* 0x000fe20003f46070 */
[----:B------:R-:W-:Y:S01]  /*0550*/  IMAD.MOV.U32 R3, RZ, RZ, R6 ;  /* 0x000000ffff037224 */ /* 0x000fe200078e0006 */
[----:B------:R-:W-:Y:S02]  /*0560*/  LOP3.LUT R4, R4, 0x3, RZ, 0xc0, !PT ;  /* 0x0000000304047812 */ /* 0x000fe400078ec0ff */
[----:B------:R-:W-:-:S09]  /*0570*/  LOP3.LUT R8, R8, 0xfffffffc, RZ, 0xc0, !PT ;  /* 0xfffffffc08087812 */ /* 0x000fd200078ec0ff */
.L_x_57:
        /* <DEDUP_REMOVED lines=15> */
.L_x_55:
        /* <DEDUP_REMOVED lines=72> */
.L_x_54:
        /* <DEDUP_REMOVED lines=59> */
.L_x_56:
[----:B------:R-:W-:Y:S01]  /*0ea0*/  FADD R12, R12, R13 ;  /* 0x0000000d0c0c7221 */ /* 0x000fe20000000000 */
[----:B------:R-:W-:Y:S01]  /*0eb0*/  IMAD R11, R3, 0x4, R2 ;  /* 0x00000004030b7824 */ /* 0x000fe200078e0202 */
[----:B------:R-:W-:-:S04]  /*0ec0*/  IADD3 R3, PT, PT, R0, R3, RZ ;  /* 0x0000000300037210 */ /* 0x000fc80007ffe0ff */
[----:B------:R3:W-:Y:S01]  /*0ed0*/  STS [R11+0x200], R12 ;  /* 0x0002000c0b007388 */ /* 0x0007e20000000800 */
[----:B------:R-:W-:-:S13]  /*0ee0*/  ISETP.GT.AND P0, PT, R3, UR15, PT ;  /* 0x0000000f03007c0c */ /* 0x000fda000bf04270 */
[----:B---3--:R-:W-:Y:S05]  /*0ef0*/  @!P0 BRA `(.L_x_57) ;  /* 0xfffffff400a08947 */ /* 0x008fea000383ffff */
.L_x_51:
[----:B------:R-:W-:Y:S05]  /*0f00*/  BSYNC.RECONVERGENT B0 ;  /* 0x0000000000007941 */ /* 0x000fea0003800200 */
.L_x_50:
        /* <DEDUP_REMOVED lines=14> */
.L_x_69:
        /* <DEDUP_REMOVED lines=27> */
.L_x_62:
        /* <DEDUP_REMOVED lines=111> */
.L_x_61:
        /* <DEDUP_REMOVED lines=57> */
.L_x_63:
        /* <DEDUP_REMOVED lines=10> */
.L_x_66:
        /* <DEDUP_REMOVED lines=62> */
.L_x_65:
        /* <DEDUP_REMOVED lines=37> */
.L_x_67:
        /* <DEDUP_REMOVED lines=21> */
.L_x_64:
        /* <DEDUP_REMOVED lines=19> */
[----:B------:R-:W-:Y:S05]  /*2570*/  CALL.REL.NOINC `($__internal_1_$__cuda_sm3x_div_rn_noftz_f32_slowpath) ;  /* 0x0000000800b87944 */ /* 0x000fea0003c00000 */
.L_x_68:
[----:B------:R-:W-:Y:S05]  /*2580*/  BSYNC.RECONVERGENT B1 ;  /* 0x0000000000017941 */ /* 0x000fea0003800200 */
.L_x_60:
[----:B------:R-:W-:Y:S05]  /*2590*/  BSYNC.RECONVERGENT B0 ;  /* 0x0000000000007941 */ /* 0x000fea0003800200 */
.L_x_59:
        /* <DEDUP_REMOVED lines=12> */
.L_x_58:
[----:B------:R-:W3:Y:S01]  /*2660*/  LDC R13, c[0x0][0x390] ;  /* 0x0000e400ff0d7b82 */ /* 0x000ee20000000800 */
[----:B------:R-:W4:Y:S01]  /*2670*/  LDCU UR20, c[0x0][0x398] ;  /* 0x00007300ff1477ac */ /* 0x000f220008000800 */
[----:B------:R-:W0:Y:S06]  /*2680*/  LDCU UR19, c[0x0][0x394] ;  /* 0x00007280ff1377ac */ /* 0x000e2c0008000800 */
[----:B-12---:R-:W1:Y:S01]  /*2690*/  LDC.64 R10, c[0x0][0x3a0] ;  /* 0x0000e800ff0a7b82 */ /* 0x006e620000000a00 */
[----:B------:R-:W-:-:S12]  /*26a0*/  ULOP3.LUT UR5, UR5, 0x3, URZ, 0xc0, !UPT ;  /* 0x0000000305057892 */ /* 0x000fd8000f8ec0ff */
.L_x_77:
        /* <DEDUP_REMOVED lines=72> */
.L_x_73:
        /* <DEDUP_REMOVED lines=34> */
.L_x_75:
        /* <DEDUP_REMOVED lines=19> */
.L_x_74:
[----:B------:R-:W-:Y:S01]  /*2e80*/  FADD R12, RZ, R12 ;  /* 0x0000000cff0c7221 */ /* 0x000fe20000000000 */
[----:B------:R-:W-:-:S03]  /*2e90*/  FADD R0, RZ, R0 ;  /* 0x00000000ff007221 */ /* 0x000fc60000000000 */
[----:B------:R-:W-:Y:S01]  /*2ea0*/  FADD R15, RZ, R12 ;  /* 0x0000000cff0f7221 */ /* 0x000fe20000000000 */
[----:B------:R-:W-:-:S07]  /*2eb0*/  FADD R8, RZ, R0 ;  /* 0x00000000ff087221 */ /* 0x000fce0000000000 */
.L_x_72:
        /* <DEDUP_REMOVED lines=14> */
[----:B01--4-:R-:W-:Y:S05]  /*2fa0*/  CALL.REL.NOINC `($__internal_1_$__cuda_sm3x_div_rn_noftz_f32_slowpath) ;  /* 0x00000000002c7944 */ /* 0x013fea0003c00000 */
.L_x_76:
[----:B0---4-:R-:W-:Y:S05]  /*2fb0*/  BSYNC.RECONVERGENT B1 ;  /* 0x0000000000017941 */ /* 0x011fea0003800200 */
.L_x_71:
[----:B0---4-:R-:W-:Y:S05]  /*2fc0*/  BSYNC.RECONVERGENT B0 ;  /* 0x0000000000007941 */ /* 0x011fea0003800200 */
.L_x_70:
        /* <DEDUP_REMOVED lines=9> */
        .weak           $__internal_1_$__cuda_sm3x_div_rn_noftz_f32_slowpath
        .type           $__internal_1_$__cuda_sm3x_div_rn_noftz_f32_slowpath,@function
        .size           $__internal_1_$__cuda_sm3x_div_rn_noftz_f32_slowpath,(.L_x_328 - $__internal_1_$__cuda_sm3x_div_rn_noftz_f32_slowpath)
$__internal_1_$__cuda_sm3x_div_rn_noftz_f32_slowpath:
        /* <DEDUP_REMOVED lines=34> */
.L_x_79:
        /* <DEDUP_REMOVED lines=51> */
.L_x_86:
[----:B------:R-:W-:-:S04]  /*35b0*/  LOP3.LUT R0, R0, 0x80000000, RZ, 0xc0, !PT ;  /* 0x8000000000007812 */ /* 0x000fc800078ec0ff */
[----:B------:R-:W-:Y:S01]  /*35c0*/  LOP3.LUT R0, R0, 0x7f800000, RZ, 0xfc, !PT ;  /* 0x7f80000000007812 */ /* 0x000fe200078efcff */
[----:B------:R-:W-:Y:S06]  /*35d0*/  BRA `(.L_x_87) ;  /* 0x0000000000047947 */ /* 0x000fec0003800000 */
.L_x_85:
[----:B------:R-:W-:-:S07]  /*35e0*/  IMAD R0, R15, 0x800000, R0 ;  /* 0x008000000f007824 */ /* 0x000fce00078e0200 */
.L_x_87:
[----:B------:R-:W-:Y:S05]  /*35f0*/  BSYNC.RECONVERGENT B3 ;  /* 0x0000000000037941 */ /* 0x000fea0003800200 */
.L_x_84:
[----:B------:R-:W-:Y:S05]  /*3600*/  BRA `(.L_x_88) ;  /* 0x0000000000207947 */ /* 0x000fea0003800000 */
.L_x_83:
[----:B------:R-:W-:-:S04]  /*3610*/  LOP3.LUT R0, R3, 0x80000000, R0, 0x48, !PT ;  /* 0x8000000003007812 */ /* 0x000fc800078e4800 */
[----:B------:R-:W-:Y:S01]  /*3620*/  LOP3.LUT R0, R0, 0x7f800000, RZ, 0xfc, !PT ;  /* 0x7f80000000007812 */ /* 0x000fe200078efcff */
[----:B------:R-:W-:Y:S06]  /*3630*/  BRA `(.L_x_88) ;  /* 0x0000000000147947 */ /* 0x000fec0003800000 */
.L_x_82:
[----:B------:R-:W-:Y:S01]  /*3640*/  LOP3.LUT R0, R3, 0x80000000, R0, 0x48, !PT ;  /* 0x8000000003007812 */ /* 0x000fe200078e4800 */
[----:B------:R-:W-:Y:S06]  /*3650*/  BRA `(.L_x_88) ;  /* 0x00000000000c7947 */ /* 0x000fec0003800000 */
.L_x_81:
[----:B------:R-:W0:Y:S01]  /*3660*/  MUFU.RSQ R0, -QNAN ;  /* 0xffc0000000007908 */ /* 0x000e220000001400 */
[----:B------:R-:W-:Y:S05]  /*3670*/  BRA `(.L_x_88) ;  /* 0x0000000000047947 */ /* 0x000fea0003800000 */
.L_x_80:
[----:B------:R-:W-:-:S07]  /*3680*/  FADD.FTZ R0, R0, R3 ;  /* 0x0000000300007221 */ /* 0x000fce0000010000 */
.L_x_88:
[----:B------:R-:W-:Y:S05]  /*3690*/  BSYNC.RECONVERGENT B2 ;  /* 0x0000000000027941 */ /* 0x000fea0003800200 */
.L_x_78:
[----:B------:R-:W-:Y:S02]  /*36a0*/  HFMA2 R15, -RZ, RZ, 0, 0 ;  /* 0x00000000ff0f7431 */ /* 0x000fe400000001ff */
[----:B------:R-:W-:Y:S01]  /*36b0*/  IMAD.MOV.U32 R14, RZ, RZ, R8 ;  /* 0x000000ffff0e7224 */ /* 0x000fe200078e0008 */
[----:B0-----:R-:W-:-:S03]  /*36c0*/  MOV R3, R0 ;  /* 0x0000000000037202 */ /* 0x001fc60000000f00 */
[----:B------:R-:W-:Y:S05]  /*36d0*/  RET.REL.NODEC R14 `(edcf_ms1p_tiled_f32_tx128_ty2) ;  /* 0xffffffc80e487950 */ /* 0x000fea0003c3ffff */
.L_x_89:
        /* <DEDUP_REMOVED lines=10> */
.L_x_328:


//--------------------- .text.edcf_many_series_one_param_f32 --------------------------
	.section	.text.edcf_many_series_one_param_f32,"ax",@progbits
	.align	128
        .global         edcf_many_series_one_param_f32
        .type           edcf_many_series_one_param_f32,@function
        .size           edcf_many_series_one_param_f32,(.L_x_329 - edcf_many_series_one_param_f32)
        .other          edcf_many_series_one_param_f32,@"STO_CUDA_ENTRY STV_DEFAULT"
edcf_many_series_one_param_f32:
.text.edcf_many_series_one_param_f32:
[----:B------:R-:W-:Y:S08]  /*0000*/  LDC R1, c[0x0][0x37c] ;  /* 0x0000df00ff017b82 */ /* 0x000ff00000000800 */
[----:B------:R-:W0:Y:S01]  /*0010*/  S2UR UR14, SR_CTAID.X ;  /* 0x00000000000e79c3 */ /* 0x000e220000002500 */
[----:B------:R-:W0:Y:S02]  /*0020*/  LDCU UR4, c[0x0][0x394] ;  /* 0x00007280ff0477ac */ /* 0x000e240008000800 */
[----:B0-----:R-:W-:-:S06]  /*0030*/  UISETP.GE.AND UP0, UPT, UR14, UR4, UPT ;  /* 0x000000040e00728c */ /* 0x001fcc000bf06270 */
[----:B------:R-:W-:-:S13]  /*0040*/  PLOP3.LUT P0, PT, PT, PT, UP0, 0x80, 0x8 ;  /* 0x000000000008781c */ /* 0x000fda0003f0f008 */
[----:B------:R-:W-:Y:S05]  /*0050*/  @P0 EXIT ;  /* 0x000000000000094d */ /* 0x000fea0003800000 */
[----:B------:R-:W0:Y:S01]  /*0060*/  S2R R0, SR_TID.X ;  /* 0x0000000000007919 */ /* 0x000e220000002100 */
[----:B------:R-:W0:Y:S01]  /*0070*/  LDCU UR19, c[0x0][0x398] ;  /* 0x00007300ff1377ac */ /* 0x000e220008000800 */
[----:B------:R-:W-:Y:S01]  /*0080*/  BSSY.RECONVERGENT B0, `(.L_x_90) ;  /* 0x000000f000007945 */ /* 0x000fe20003800200 */
[----:B------:R-:W1:Y:S01]  /*0090*/  LDCU.64 UR10, c[0x0][0x358] ;  /* 0x00006b00ff0a77ac */ /* 0x000e620008000a00 */
[C---:B0-----:R-:W-:Y:S02]  /*00a0*/  ISETP.GE.AND P0, PT, R0.reuse, UR19, PT ;  /* 0x0000001300007c0c */ /* 0x041fe4000bf06270 */
[----:B------:R-:W-:-:S11]  /*00b0*/  ISETP.NE.AND P1, PT, R0, RZ, PT ;  /* 0x000000ff0000720c */ /* 0x000fd60003f25270 */
[----:B-1----:R-:W-:Y:S05]  /*00c0*/  @P0 BRA `(.L_x_91) ;  /* 0x0000000000280947 */ /* 0x002fea0003800000 */
[----:B------:R-:W0:Y:S01]  /*00d0*/  LDC R7, c[0x0][0x360] ;  /* 0x0000d800ff077b82 */ /* 0x000e220000000800 */
[----:B------:R-:W-:-:S07]  /*00e0*/  IMAD.MOV.U32 R9, RZ, RZ, 0x7fffffff ;  /* 0x7fffffffff097424 */ /* 0x000fce00078e00ff */
[----:B------:R-:W1:Y:S02]  /*00f0*/  LDC.64 R4, c[0x0][0x3a0] ;  /* 0x0000e800ff047b82 */ /* 0x000e640000000a00 */
.L_x_92:
[----:B--2---:R-:W-:-:S04]  /*0100*/  IMAD.U32 R3, RZ, RZ, UR4 ;  /* 0x00000004ff037e24 */ /* 0x004fc8000f8e00ff */
[----:B------:R-:W-:Y:S01]  /*0110*/  IMAD R3, R0, R3, UR14 ;  /* 0x0000000e00037e24 */ /* 0x000fe2000f8e0203 */
[----:B0-----:R-:W-:-:S03]  /*0120*/  IADD3 R0, PT, PT, R7, R0, RZ ;  /* 0x0000000007007210 */ /* 0x001fc60007ffe0ff */
[----:B-1----:R-:W-:Y:S01]  /*0130*/  IMAD.WIDE R2, R3, 0x4, R4 ;  /* 0x0000000403027825 */ /* 0x002fe200078e0204 */
[----:B------:R-:W-:-:S04]  /*0140*/  ISETP.GE.AND P0, PT, R0, UR19, PT ;  /* 0x0000001300007c0c */ /* 0x000fc8000bf06270 */
[----:B------:R2:W-:Y:S09]  /*0150*/  STG.E desc[UR10][R2.64], R9 ;  /* 0x0000000902007986 */ /* 0x0005f2000c10190a */
[----:B------:R-:W-:Y:S05]  /*0160*/  @!P0 BRA `(.L_x_92) ;  /* 0xfffffffc00e48947 */ /* 0x000fea000383ffff */
.L_x_91:
[----:B------:R-:W-:Y:S05]  /*0170*/  BSYNC.RECONVERGENT B0 ;  /* 0x0000000000007941 */ /* 0x000fea0003800200 */
.L_x_90:
[----:B------:R-:W-:Y:S06]  /*0180*/  BAR.SYNC.DEFER_BLOCKING 0x0 ;  /* 0x0000000000007b1d */ /* 0x000fec0000010000 */
[----:B------:R-:W-:Y:S05]  /*0190*/  @P1 EXIT ;  /* 0x000000000000194d */ /* 0x000fea0003800000 */
[----:B------:R-:W0:Y:S02]  /*01a0*/  LDCU.64 UR4, c[0x0][0x388] ;  /* 0x00007100ff0477ac */ /* 0x000e240008000a00 */
[----:B0-----:R-:W-:-:S06]  /*01b0*/  UIMAD.WIDE.U32 UR4, UR14, 0x4, UR4 ;  /* 0x000000040e0478a5 */ /* 0x001fcc000f8e0004 */
[----:B--2---:R-:W-:Y:S02]  /*01c0*/  IMAD.U32 R2, RZ, RZ, UR4 ;  /* 0x00000004ff027e24 */ /* 0x004fe4000f8e00ff */
[----:B------:R-:W-:-:S05]  /*01d0*/  IMAD.U32 R3, RZ, RZ, UR5 ;  /* 0x00000005ff037e24 */ /* 0x000fca000f8e00ff */
[----:B------:R-:W2:Y:S02]  /*01e0*/  LDG.E.CONSTANT R2, desc[UR10][R2.64] ;  /* 0x0000000a02027981 */ /* 0x000ea4000c1e9900 */
[----:B--2---:R-:W-:-:S04]  /*01f0*/  ISETP.GE.AND P0, PT, R2, UR19, PT ;  /* 0x0000001302007c0c */ /* 0x004fc8000bf06270 */
[----:B------:R-:W-:-:S13]  /*0200*/  ISETP.LT.OR P0, PT, R2, RZ, P0 ;  /* 0x000000ff0200720c */ /* 0x000fda0000701670 */
[----:B------:R-:W-:Y:S05]  /*0210*/  @P0 EXIT ;  /* 0x000000000000094d */ /* 0x000fea0003800000 */
[----:B------:R-:W0:Y:S01]  /*0220*/  LDCU UR9, c[0x0][0x390] ;  /* 0x00007200ff0977ac */ /* 0x000e220008000800 */
[----:B------:R-:W-:-:S13]  /*0230*/  R2UR UR18, R2 ;  /* 0x00000000021272ca */ /* 0x000fda00000e0000 */
[----:B0-----:R-:W-:-:S04]  /*0240*/  ULEA UR15, UR9, UR18, 0x1 ;  /* 0x00000012090f7291 */ /* 0x001fc8000f8e08ff */
[----:B------:R-:W-:-:S06]  /*0250*/  UISETP.GE.AND UP0, UPT, UR15, UR19, UPT ;  /* 0x000000130f00728c */ /* 0x000fcc000bf06270 */
[----:B------:R-:W-:-:S13]  /*0260*/  PLOP3.LUT P0, PT, PT, PT, UP0, 0x80, 0x8 ;  /* 0x000000000008781c */ /* 0x000fda0003f0f008 */
[----:B------:R-:W-:Y:S05]  /*0270*/  @P0 EXIT ;  /* 0x000000000000094d */ /* 0x000fea0003800000 */
[----:B------:R-:W0:Y:S01]  /*0280*/  S2UR UR8, SR_CgaCtaId ;  /* 0x00000000000879c3 */ /* 0x000e220000008800 */
[----:B------:R-:W-:Y:S01]  /*0290*/  UISETP.GE.AND UP0, UPT, UR9, 0x1, UPT ;  /* 0x000000010900788c */ /* 0x000fe2000bf06270 */
[----:B------:R-:W-:Y:S02]  /*02a0*/  UMOV UR4, 0x400 ;  /* 0x0000040000047882 */ /* 0x000fe40000000000 */
[----:B0-----:R-:W-:-:S04]  /*02b0*/  ULEA UR8, UR8, UR4, 0x18 ;  /* 0x0000000408087291 */ /* 0x001fc8000f8ec0ff */
[----:B------:R-:W-:Y:S02]  /*02c0*/  ULEA UR16, UR9, UR8, 0x2 ;  /* 0x0000000809107291 */ /* 0x000fe4000f8e10ff */
[----:B------:R-:W-:Y:S10]  /*02d0*/  BRA.U !UP0, `(.L_x_93) ;  /* 0x0000000108f87547 */ /* 0x000ff4000b800000 */
[----:B------:R-:W-:Y:S02]  /*02e0*/  UIADD3 UR4, UPT, UPT, UR9, -0x1, URZ ;  /* 0xffffffff09047890 */ /* 0x000fe4000fffe0ff */
[----:B------:R-:W-:Y:S02]  /*02f0*/  ULOP3.LUT UR6, UR9, 0x7, URZ, 0xc0, !UPT ;  /* 0x0000000709067892 */ /* 0x000fe4000f8ec0ff */
[----:B------:R-:W-:Y:S02]  /*0300*/  UISETP.GE.U32.AND UP2, UPT, UR4, 0x7, UPT ;  /* 0x000000070400788c */ /* 0x000fe4000bf46070 */
[----:B------:R-:W-:Y:S01]  /*0310*/  UISETP.NE.AND UP1, UPT, UR6, URZ, UPT ;  /* 0x000000ff0600728c */ /* 0x000fe2000bf25270 */
[----:B------:R-:W-:-:S06]  /*0320*/  UMOV UR4, URZ ;  /* 0x000000ff00047c82 */ /* 0x000fcc0008000000 */
[----:B------:R-:W-:Y:S05]  /*0330*/  BRA.U !UP2, `(.L_x_94) ;  /* 0x000000010a5c7547 */ /* 0x000fea000b800000 */
[----:B------:R-:W-:Y:S01]  /*0340*/  ULOP3.LUT UR4, UR9, 0x7ffffff8, URZ, 0xc0, !UPT ;  /* 0x7ffffff809047892 */ /* 0x000fe2000f8ec0ff */
[----:B------:R-:W-:-:S11]  /*0350*/  UMOV UR5, URZ ;  /* 0x000000ff00057c82 */ /* 0x000fd60008000000 */
.L_x_95:
[----:B------:R-:W-:Y:S02]  /*0360*/  ULEA UR7, UR5, UR8, 0x2 ;  /* 0x0000000805077291 */ /* 0x000fe4000f8e10ff */
[----:B------:R-:W-:Y:S02]  /*0370*/  ULEA UR12, UR5, UR16, 0x2 ;  /* 0x00000010050c7291 */ /* 0x000fe4000f8e10ff */
[----:B------:R-:W-:-:S04]  /*0380*/  UIADD3 UR5, UPT, UPT, UR5, 0x8, URZ ;  /* 0x0000000805057890 */ /* 0x000fc8000fffe0ff */
[----:B------:R-:W-:Y:S01]  /*0390*/  UISETP.NE.AND UP2, UPT, UR5, UR4, UPT ;  /* 0x000000040500728c */ /* 0x000fe2000bf45270 */
[----:B------:R-:W-:Y:S04]  /*03a0*/  STS [UR7], RZ ;  /* 0x000000ffff007988 */ /* 0x000fe80008000807 */
[----:B------:R-:W-:Y:S04]  /*03b0*/  STS [UR12], RZ ;  /* 0x000000ffff007988 */ /* 0x000fe8000800080c */
[----:B------:R-:W-:Y:S04]  /*03c0*/  STS [UR7+0x4], RZ ;  /* 0x000004ffff007988 */ /* 0x000fe80008000807 */
        /* <DEDUP_REMOVED lines=12> */
[----:B------:R-:W-:Y:S01]  /*0490*/  STS [UR12+0x1c], RZ ;  /* 0x00001cffff007988 */ /* 0x000fe2000800080c */
[----:B------:R-:W-:Y:S05]  /*04a0*/  BRA.U UP2, `(.L_x_95) ;  /* 0xfffffffd02ac7547 */ /* 0x000fea000b83ffff */
.L_x_94:
[----:B------:R-:W-:Y:S05]  /*04b0*/  BRA.U !UP1, `(.L_x_93) ;  /* 0x0000000109807547 */ /* 0x000fea000b800000 */
[----:B------:R-:W-:Y:S02]  /*04c0*/  UISETP.GE.U32.AND UP1, UPT, UR6, 0x4, UPT ;  /* 0x000000040600788c */ /* 0x000fe4000bf26070 */
[----:B------:R-:W-:-:S04]  /*04d0*/  ULOP3.LUT UR5, UR9, 0x3, URZ, 0xc0, !UPT ;  /* 0x0000000309057892 */ /* 0x000fc8000f8ec0ff */
[----:B------:R-:W-:-:S03]  /*04e0*/  UISETP.NE.AND UP2, UPT, UR5, URZ, UPT ;  /* 0x000000ff0500728c */ /* 0x000fc6000bf45270 */
[----:B------:R-:W-:Y:S08]  /*04f0*/  BRA.U !UP1, `(.L_x_96) ;  /* 0x00000001092c7547 */ /* 0x000ff0000b800000 */
[----:B------:R-:W-:Y:S02]  /*0500*/  ULEA UR6, UR4, UR8, 0x2 ;  /* 0x0000000804067291 */ /* 0x000fe4000f8e10ff */
[----:B------:R-:W-:Y:S02]  /*0510*/  ULEA UR7, UR4, UR16, 0x2 ;  /* 0x0000001004077291 */ /* 0x000fe4000f8e10ff */
[----:B------:R-:W-:-:S05]  /*0520*/  UIADD3 UR4, UPT, UPT, UR4, 0x4, URZ ;  /* 0x0000000404047890 */ /* 0x000fca000fffe0ff */
[----:B------:R-:W-:Y:S04]  /*0530*/  STS [UR6], RZ ;  /* 0x000000ffff007988 */ /* 0x000fe80008000806 */
[----:B------:R-:W-:Y:S04]  /*0540*/  STS [UR7], RZ ;  /* 0x000000ffff007988 */ /* 0x000fe80008000807 */
[----:B------:R-:W-:Y:S04]  /*0550*/  STS [UR6+0x4], RZ ;  /* 0x000004ffff007988 */ /* 0x000fe80008000806 */
[----:B------:R-:W-:Y:S04]  /*0560*/  STS [UR7+0x4], RZ ;  /* 0x000004ffff007988 */ /* 0x000fe80008000807 */
[----:B------:R-:W-:Y:S04]  /*0570*/  STS [UR6+0x8], RZ ;  /* 0x000008ffff007988 */ /* 0x000fe80008000806 */
[----:B------:R-:W-:Y:S04]  /*0580*/  STS [UR7+0x8], RZ ;  /* 0x000008ffff007988 */ /* 0x000fe80008000807 */
[----:B------:R-:W-:Y:S04]  /*0590*/  STS [UR6+0xc], RZ ;  /* 0x00000cffff007988 */ /* 0x000fe80008000806 */
[----:B------:R-:W-:Y:S01]  /*05a0*/  STS [UR7+0xc], RZ ;  /* 0x00000cffff007988 */ /* 0x000fe20008000807 */
.L_x_96:
[----:B------:R-:W-:Y:S05]  /*05b0*/  BRA.U !UP2, `(.L_x_93) ;  /* 0x000000010a407547 */ /* 0x000fea000b800000 */
[----:B------:R-:W-:Y:S02]  /*05c0*/  UISETP.NE.AND UP1, UPT, UR5, 0x1, UPT ;  /* 0x000000010500788c */ /* 0x000fe4000bf25270 */
[----:B------:R-:W-:-:S04]  /*05d0*/  ULOP3.LUT UR6, UR9, 0x1, URZ, 0xc0, !UPT ;  /* 0x0000000109067892 */ /* 0x000fc8000f8ec0ff */
[----:B------:R-:W-:-:S06]  /*05e0*/  UISETP.NE.U32.AND UP2, UPT, UR6, 0x1, UPT ;  /* 0x000000010600788c */ /* 0x000fcc000bf45070 */
[----:B------:R-:W-:Y:S01]  /*05f0*/  PLOP3.LUT P0, PT, PT, PT, UP2, 0x80, 0x8 ;  /* 0x000000000008781c */ /* 0x000fe20003f0f028 */
[----:B------:R-:W-:-:S12]  /*0600*/  BRA.U !UP1, `(.L_x_97) ;  /* 0x00000001091c7547 */ /* 0x000fd8000b800000 */
[----:B------:R-:W-:Y:S02]  /*0610*/  ULEA UR5, UR4, UR8, 0x2 ;  /* 0x0000000804057291 */ /* 0x000fe4000f8e10ff */
[----:B------:R-:W-:Y:S02]  /*0620*/  ULEA UR6, UR4, UR16, 0x2 ;  /* 0x0000001004067291 */ /* 0x000fe4000f8e10ff */
[----:B------:R-:W-:-:S05]  /*0630*/  UIADD3 UR4, UPT, UPT, UR4, 0x2, URZ ;  /* 0x0000000204047890 */ /* 0x000fca000fffe0ff */
[----:B------:R-:W-:Y:S04]  /*0640*/  STS [UR5], RZ ;  /* 0x000000ffff007988 */ /* 0x000fe80008000805 */
[----:B------:R-:W-:Y:S04]  /*0650*/  STS [UR6], RZ ;  /* 0x000000ffff007988 */ /* 0x000fe80008000806 */
[----:B------:R-:W-:Y:S04]  /*0660*/  STS [UR5+0x4], RZ ;  /* 0x000004ffff007988 */ /* 0x000fe80008000805 */
[----:B------:R-:W-:Y:S01]  /*0670*/  STS [UR6+0x4], RZ ;  /* 0x000004ffff007988 */ /* 0x000fe20008000806 */
.L_x_97:
[----:B------:R-:W-:Y:S02]  /*0680*/  @!UP2 ULEA UR5, UR4, UR8, 0x2 ;  /* 0x000000080405a291 */ /* 0x000fe4000f8e10ff */
[----:B------:R-:W-:-:S07]  /*0690*/  @!UP2 ULEA UR4, UR4, UR16, 0x2 ;  /* 0x000000100404a291 */ /* 0x000fce000f8e10ff */
[----:B------:R-:W-:Y:S04]  /*06a0*/  @!P0 STS [UR5], RZ ;  /* 0x000000ffff008988 */ /* 0x000fe80008000805 */
[----:B------:R-:W-:Y:S01]  /*06b0*/  @!P0 STS [UR4], RZ ;  /* 0x000000ffff008988 */ /* 0x000fe20008000804 */
.L_x_93:
[----:B------:R-:W-:Y:S01]  /*06c0*/  HFMA2 R2, -RZ, RZ, 0, 0 ;  /* 0x00000000ff027431 */ /* 0x000fe200000001ff */
[----:B------:R-:W-:Y:S01]  /*06d0*/  UIADD3 UR17, UPT, UPT, UR15, -UR9, URZ ;  /* 0x800000090f117290 */ /* 0x000fe2000fffe0ff */
[----:B------:R-:W-:Y:S11]  /*06e0*/  BRA.U !UP0, `(.L_x_98) ;  /* 0x0000000908887547 */ /* 0x000ff6000b800000 */
[----:B------:R-:W-:Y:S01]  /*06f0*/  UISETP.LT.AND UP0, UPT, UR17, UR19, UPT ;  /* 0x000000131100728c */ /* 0x000fe2000bf01270 */
[----:B------:R-:W-:Y:S02]  /*0700*/  IMAD.U32 R3, RZ, RZ, UR18 ;  /* 0x00000012ff037e24 */ /* 0x000fe4000f8e00ff */
[----:B------:R-:W-:Y:S01]  /*0710*/  IMAD.MOV.U32 R2, RZ, RZ, RZ ;  /* 0x000000ffff027224 */ /* 0x000fe200078e00ff */
[----:B------:R-:W-:-:S06]  /*0720*/  USEL UR4, UR17, UR19, UP0 ;  /* 0x0000001311047287 */ /* 0x000fcc0008000000 */
[----:B------:R-:W-:-:S05]  /*0730*/  IMAD.U32 R0, RZ, RZ, UR4 ;  /* 0x00000004ff007e24 */ /* 0x000fca000f8e00ff */
[----:B------:R-:W-:-:S04]  /*0740*/  VIADDMNMX R0, R3, 0x1, R0, !PT ;  /* 0x0000000103007846 */ /* 0x000fc80007800100 */
[C---:B------:R-:W-:Y:S02]  /*0750*/  IADD3 R4, PT, PT, R0.reuse, -UR18, RZ ;  /* 0x8000001200047c10 */ /* 0x040fe4000fffe0ff */
[----:B------:R-:W-:Y:S02]  /*0760*/  IADD3 R0, PT, PT, -R0, UR18, RZ ;  /* 0x0000001200007c10 */ /* 0x000fe4000fffe1ff */
[----:B------:R-:W-:Y:S02]  /*0770*/  LOP3.LUT R18, R4, 0x3, RZ, 0xc0, !PT ;  /* 0x0000000304127812 */ /* 0x000fe400078ec0ff */
[----:B------:R-:W-:Y:S02]  /*0780*/  ISETP.GT.U32.AND P1, PT, R0, -0x4, PT ;  /* 0xfffffffc0000780c */ /* 0x000fe40003f24070 */
[----:B------:R-:W-:-:S11]  /*0790*/  ISETP.NE.AND P0, PT, R18, RZ, PT ;  /* 0x000000ff1200720c */ /* 0x000fd60003f05270 */
[----:B------:R-:W-:Y:S05]  /*07a0*/  @P1 BRA `(.L_x_99) ;  /* 0x0000000400ac1947 */ /* 0x000fea0003800000 */
[----:B------:R-:W-:Y:S01]  /*07b0*/  IMAD.U32 R0, RZ, RZ, UR9 ;  /* 0x00000009ff007e24 */ /* 0x000fe2000f8e00ff */
[----:B------:R-:W0:Y:S01]  /*07c0*/  LDCU.64 UR22, c[0x0][0x380] ;  /* 0x00007000ff1677ac */ /* 0x000e220008000a00 */
[----:B------:R-:W-:-:S03]  /*07d0*/  IMAD.MOV.U32 R6, RZ, RZ, RZ ;  /* 0x000000ffff067224 */ /* 0x000fc600078e00ff */
[----:B------:R-:W-:Y:S01]  /*07e0*/  IABS R0, R0 ;  /* 0x0000000000007213 */ /* 0x000fe20000000000 */
[----:B------:R-:W1:Y:S03]  /*07f0*/  LDCU.64 UR12, c[0x0][0x390] ;  /* 0x00007200ff0c77ac */ /* 0x000e660008000a00 */
[----:B------:R-:W2:Y:S01]  /*0800*/  I2F.RP R2, R0 ;  /* 0x0000000000027306 */ /* 0x000ea20000209400 */
[----:B------:R-:W-:-:S07]  /*0810*/  UMOV UR4, URZ ;  /* 0x000000ff00047c82 */ /* 0x000fce0008000000 */
[----:B--2---:R-:W2:Y:S02]  /*0820*/  MUFU.RCP R2, R2 ;  /* 0x0000000200027308 */ /* 0x004ea40000001000 */
[----:B--2---:R-:W-:Y:S02]  /*0830*/  IADD3 R7, PT, PT, R2, 0xffffffe, RZ ;  /* 0x0ffffffe02077810 */ /* 0x004fe40007ffe0ff */
[----:B------:R-:W-:-:S04]  /*0840*/  MOV R2, RZ ;  /* 0x000000ff00027202 */ /* 0x000fc80000000f00 */
[----:B------:R-:W2:Y:S02]  /*0850*/  F2I.FTZ.U32.TRUNC.NTZ R7, R7 ;  /* 0x0000000700077305 */ /* 0x000ea4000021f000 */
[----:B--2---:R-:W-:-:S04]  /*0860*/  IMAD.MOV R3, RZ, RZ, -R7 ;  /* 0x000000ffff037224 */ /* 0x004fc800078e0a07 */
[----:B------:R-:W-:-:S04]  /*0870*/  IMAD R3, R3, R0, RZ ;  /* 0x0000000003037224 */ /* 0x000fc800078e02ff */
[----:B------:R-:W-:Y:S01]  /*0880*/  IMAD.HI.U32 R6, R7, R3, R6 ;  /* 0x0000000307067227 */ /* 0x000fe200078e0006 */
[----:B01----:R-:W-:-:S07]  /*0890*/  LOP3.LUT R3, R4, 0xfffffffc, RZ, 0xc0, !PT ;  /* 0xfffffffc04037812 */ /* 0x003fce00078ec0ff */
.L_x_100:
[----:B------:R-:W-:-:S04]  /*08a0*/  UIMAD UR6, UR18, UR13, UR14 ;  /* 0x0000000d120672a4 */ /* 0x000fc8000f8e020e */
[----:B------:R-:W-:-:S04]  /*08b0*/  UIMAD.WIDE UR6, UR6, 0x4, UR22 ;  /* 0x00000004060678a5 */ /* 0x000fc8000f8e0216 */
[----:B------:R-:W-:Y:S02]  /*08c0*/  UIMAD.WIDE UR24, UR13, 0x4, UR6 ;  /* 0x000000040d1878a5 */ /* 0x000fe4000f8e0206 */
[----:B------:R-:W-:Y:S02]  /*08d0*/  IMAD.U32 R10, RZ, RZ, UR6 ;  /* 0x00000006ff0a7e24 */ /* 0x000fe4000f8e00ff */
[----:B------:R-:W-:Y:S01]  /*08e0*/  UIMAD.WIDE UR26, UR13, 0x4, UR24 ;  /* 0x000000040d1a78a5 */ /* 0x000fe2000f8e0218 */
[----:B------:R-:W-:Y:S01]  /*08f0*/  IMAD.U32 R11, RZ, RZ, UR7 ;  /* 0x00000007ff0b7e24 */ /* 0x000fe2000f8e00ff */
[----:B0-----:R-:W-:Y:S01]  /*0900*/  MOV R12, UR24 ;  /* 0x00000018000c7c02 */ /* 0x001fe20008000f00 */
[----:B------:R-:W-:Y:S01]  /*0910*/  IMAD.U32 R13, RZ, RZ, UR25 ;  /* 0x00000019ff0d7e24 */ /* 0x000fe2000f8e00ff */
[----:B------:R-:W-:Y:S02]  /*0920*/  UIMAD.WIDE UR20, UR13, 0x4, UR26 ;  /* 0x000000040d1478a5 */ /* 0x000fe4000f8e021a */
[----:B------:R-:W-:Y:S01]  /*0930*/  IMAD.U32 R14, RZ, RZ, UR26 ;  /* 0x0000001aff0e7e24 */ /* 0x000fe2000f8e00ff */
[----:B------:R-:W-:Y:S01]  /*0940*/  MOV R15, UR27 ;  /* 0x0000001b000f7c02 */ /* 0x000fe20008000f00 */
[----:B------:R0:W2:Y:S02]  /*0950*/  LDG.E.CONSTANT R4, desc[UR10][R10.64] ;  /* 0x0000000a0a047981 */ /* 0x0000a4000c1e9900 */
[----:B------:R-:W-:-:S02]  /*0960*/  IMAD.U32 R16, RZ, RZ, UR20 ;  /* 0x00000014ff107e24 */ /* 0x000fc4000f8e00ff */
[----:B------:R-:W-:Y:S01]  /*0970*/  IMAD.U32 R17, RZ, RZ, UR21 ;  /* 0x00000015ff117e24 */ /* 0x000fe2000f8e00ff */
[----:B------:R1:W3:Y:S04]  /*0980*/  LDG.E.CONSTANT R5, desc[UR10][R12.64] ;  /* 0x0000000a0c057981 */ /* 0x0002e8000c1e9900 */
[----:B------:R4:W5:Y:S04]  /*0990*/  LDG.E.CONSTANT R7, desc[UR10][R14.64] ;  /* 0x0000000a0e077981 */ /* 0x000968000c1e9900 */
[----:B------:R4:W5:Y:S01]  /*09a0*/  LDG.E.CONSTANT R9, desc[UR10][R16.64] ;  /* 0x0000000a10097981 */ /* 0x000962000c1e9900 */
[----:B------:R-:W-:Y:S01]  /*09b0*/  IADD3 R19, PT, PT, R2, 0x1, RZ ;  /* 0x0000000102137810 */ /* 0x000fe20007ffe0ff */
[----:B------:R-:W-:-:S03]  /*09c0*/  UMOV UR9, UR12 ;  /* 0x0000000c00097c82 */ /* 0x000fc60008000000 */
[----:B------:R-:W-:Y:S01]  /*09d0*/  IABS R21, R19 ;  /* 0x0000001300157213 */ /* 0x000fe20000000000 */
[----:B------:R-:W-:-:S04]  /*09e0*/  IMAD.U32 R8, RZ, RZ, UR9 ;  /* 0x00000009ff087e24 */ /* 0x000fc8000f8e00ff */
[----:B------:R-:W-:Y:S01]  /*09f0*/  IMAD.HI.U32 R6, R6, R21, RZ ;  /* 0x0000001506067227 */ /* 0x000fe200078e00ff */
[----:B------:R-:W-:-:S03]  /*0a00*/  IABS R8, R8 ;  /* 0x0000000800087213 */ /* 0x000fc60000000000 */
[----:B------:R-:W-:Y:S01]  /*0a10*/  IMAD.MOV R6, RZ, RZ, -R6 ;  /* 0x000000ffff067224 */ /* 0x000fe200078e0a06 */
[----:B------:R-:W1:Y:S03]  /*0a20*/  I2F.RP R20, R8 ;  /* 0x0000000800147306 */ /* 0x000e660000209400 */
[----:B0-----:R-:W-:-:S05]  /*0a30*/  IMAD R11, R8, R6, R21 ;  /* 0x00000006080b7224 */ /* 0x001fca00078e0215 */
[----:B------:R-:W-:Y:S01]  /*0a40*/  ISETP.GT.U32.AND P1, PT, R0, R11, PT ;  /* 0x0000000b0000720c */ /* 0x000fe20003f24070 */
[----:B-1----:R-:W0:-:S12]  /*0a50*/  MUFU.RCP R20, R20 ;  /* 0x0000001400147308 */ /* 0x002e180000001000 */
[----:B------:R-:W-:-:S04]  /*0a60*/  @!P1 IADD3 R11, PT, PT, R11, -R8, RZ ;  /* 0x800000080b0b9210 */ /* 0x000fc80007ffe0ff */
[----:B------:R-:W-:Y:S02]  /*0a70*/  ISETP.GT.U32.AND P1, PT, R0, R11, PT ;  /* 0x0000000b0000720c */ /* 0x000fe40003f24070 */
[----:B------:R-:W-:Y:S01]  /*0a80*/  ISETP.GE.AND P2, PT, R19, RZ, PT ;  /* 0x000000ff1300720c */ /* 0x000fe20003f46270 */
[----:B0-----:R-:W-:-:S04]  /*0a90*/  VIADD R12, R20, 0xffffffe ;  /* 0x0ffffffe140c7836 */ /* 0x001fc80000000000 */
[----:B------:R0:W4:Y:S06]  /*0aa0*/  F2I.FTZ.U32.TRUNC.NTZ R13, R12 ;  /* 0x0000000c000d7305 */ /* 0x00012c000021f000 */
[----:B------:R-:W-:Y:S01]  /*0ab0*/  @!P1 IMAD.IADD R11, R11, 0x1, -R8 ;  /* 0x000000010b0b9824 */ /* 0x000fe200078e0a08 */
[----:B------:R-:W-:Y:S02]  /*0ac0*/  ISETP.NE.AND P1, PT, RZ, UR9, PT ;  /* 0x00000009ff007c0c */ /* 0x000fe4000bf25270 */
[----:B------:R-:W-:Y:S02]  /*0ad0*/  LOP3.LUT R10, RZ, UR9, RZ, 0x33, !PT ;  /* 0x00000009ff0a7c12 */ /* 0x000fe4000f8e33ff */
[----:B------:R-:W-:-:S04]  /*0ae0*/  @!P2 IADD3 R11, PT, PT, -R11, RZ, RZ ;  /* 0x000000ff0b0ba210 */ /* 0x000fc80007ffe1ff */
[----:B------:R-:W-:Y:S01]  /*0af0*/  SEL R11, R10, R11, !P1 ;  /* 0x0000000b0a0b7207 */ /* 0x000fe20004800000 */
[----:B0-----:R-:W-:Y:S02]  /*0b00*/  HFMA2 R12, -RZ, RZ, 0, 0 ;  /* 0x00000000ff0c7431 */ /* 0x001fe400000001ff */
[----:B----4-:R-:W-:Y:S02]  /*0b10*/  IMAD.MOV R15, RZ, RZ, -R13 ;  /* 0x000000ffff0f7224 */ /* 0x010fe400078e0a0d */
[----:B------:R-:W-:Y:S02]  /*0b20*/  VIADD R14, R11, 0x1 ;  /* 0x000000010b0e7836 */ /* 0x000fe40000000000 */
[----:B------:R-:W-:-:S03]  /*0b30*/  IMAD R15, R15, R8, RZ ;  /* 0x000000080f0f7224 */ /* 0x000fc600078e02ff */
[----:B------:R-:W-:Y:S01]  /*0b40*/  IABS R0, R14 ;  /* 0x0000000e00007213 */ /* 0x000fe20000000000 */
[----:B------:R-:W-:-:S04]  /*0b50*/  IMAD.HI.U32 R6, R13, R15, R12 ;  /* 0x0000000f0d067227 */ /* 0x000fc800078e000c */
[----:B------:R-:W-:-:S04]  /*0b60*/  IMAD.MOV.U32 R13, RZ, RZ, R0 ;  /* 0x000000ffff0d7224 */ /* 0x000fc800078e0000 */
[----:B------:R-:W-:-:S04]  /*0b70*/  IMAD.HI.U32 R0, R6, R13, RZ ;  /* 0x0000000d06007227 */ /* 0x000fc800078e00ff */
[----:B------:R-:W-:-:S04]  /*0b80*/  IMAD.MOV R0, RZ, RZ, -R0 ;  /* 0x000000ffff007224 */ /* 0x000fc800078e0a00 */
[----:B------:R-:W-:Y:S01]  /*0b90*/  IMAD R13, R8, R0, R13 ;  /* 0x00000000080d7224 */ /* 0x000fe200078e020d */
[----:B------:R-:W-:-:S04]  /*0ba0*/  MOV R0, R8 ;  /* 0x0000000800007202 */ /* 0x000fc80000000f00 */
[----:B------:R-:W-:Y:S02]  /*0bb0*/  ISETP.GT.U32.AND P2, PT, R0, R13, PT ;  /* 0x0000000d0000720c */ /* 0x000fe40003f44070 */
[----:B------:R-:W-:-:S11]  /*0bc0*/  ISETP.GE.AND P3, PT, R14, RZ, PT ;  /* 0x000000ff0e00720c */ /* 0x000fd60003f66270 */
[----:B------:R-:W-:-:S05]  /*0bd0*/  @!P2 IMAD.IADD R13, R13, 0x1, -R8 ;  /* 0x000000010d0da824 */ /* 0x000fca00078e0a08 */
[----:B------:R-:W-:-:S13]  /*0be0*/  ISETP.GT.U32.AND P2, PT, R0, R13, PT ;  /* 0x0000000d0000720c */ /* 0x000fda0003f44070 */
[----:B------:R-:W-:-:S05]  /*0bf0*/  @!P2 IMAD.IADD R13, R13, 0x1, -R8 ;  /* 0x000000010d0da824 */ /* 0x000fca00078e0a08 */
[----:B------:R-:W-:-:S04]  /*0c00*/  @!P3 IADD3 R13, PT, PT, -R13, RZ, RZ ;  /* 0x000000ff0d0db210 */ /* 0x000fc80007ffe1ff */
[----:B------:R-:W-:-:S05]  /*0c10*/  SEL R14, R10, R13, !P1 ;  /* 0x0000000d0a0e7207 */ /* 0x000fca0004800000 */
[----:B------:R-:W-:-:S05]  /*0c20*/  VIADD R15, R14, 0x1 ;  /* 0x000000010e0f7836 */ /* 0x000fca0000000000 */
[----:B------:R-:W-:-:S05]  /*0c30*/  IABS R13, R15 ;  /* 0x0000000f000d7213 */ /* 0x000fca0000000000 */
[----:B------:R-:W-:-:S04]  /*0c40*/  IMAD.HI.U32 R12, R6, R13, RZ ;  /* 0x0000000d060c7227 */ /* 0x000fc800078e00ff */
[----:B------:R-:W-:-:S04]  /*0c50*/  IMAD.MOV R12, RZ, RZ, -R12 ;  /* 0x000000ffff0c7224 */ /* 0x000fc800078e0a0c */
[----:B------:R-:W-:-:S05]  /*0c60*/  IMAD R13, R8, R12, R13 ;  /* 0x0000000c080d7224 */ /* 0x000fca00078e020d */
[----:B------:R-:W-:Y:S02]  /*0c70*/  ISETP.GT.U32.AND P2, PT, R0, R13, PT ;  /* 0x0000000d0000720c */ /* 0x000fe40003f44070 */
[----:B------:R-:W-:-:S11]  /*0c80*/  ISETP.GE.AND P3, PT, R15, RZ, PT ;  /* 0x000000ff0f00720c */ /* 0x000fd60003f66270 */
[----:B------:R-:W-:-:S04]  /*0c90*/  @!P2 IADD3 R13, PT, PT, R13, -R8, RZ ;  /* 0x800000080d0da210 */ /* 0x000fc80007ffe0ff */
[----:B------:R-:W-:-:S13]  /*0ca0*/  ISETP.GT.U32.AND P2, PT, R0, R13, PT ;  /* 0x0000000d0000720c */ /* 0x000fda0003f44070 */
[----:B------:R-:W-:-:S04]  /*0cb0*/  @!P2 IMAD.IADD R13, R13, 0x1, -R8 ;  /* 0x000000010d0da824 */ /* 0x000fc800078e0a08 */
[----:B------:R-:W-:-:S05]  /*0cc0*/  @!P3 IMAD.MOV R13, RZ, RZ, -R13 ;  /* 0x000000ffff0db224 */ /* 0x000fca00078e0a0d */
[----:B------:R-:W-:-:S04]  /*0cd0*/  SEL R15, R10, R13, !P1 ;  /* 0x0000000d0a0f7207 */ /* 0x000fc80004800000 */
[----:B------:R-:W-:-:S04]  /*0ce0*/  IADD3 R19, PT, PT, R15, 0x1, RZ ;  /* 0x000000010f137810 */ /* 0x000fc80007ffe0ff */
[----:B------:R-:W-:-:S05]  /*0cf0*/  IABS R17, R19 ;  /* 0x0000001300117213 */ /* 0x000fca0000000000 */
[----:B------:R-:W-:-:S04]  /*0d00*/  IMAD.HI.U32 R12, R6, R17, RZ ;  /* 0x00000011060c7227 */ /* 0x000fc800078e00ff */
[----:B------:R-:W-:-:S04]  /*0d10*/  IMAD.MOV R12, RZ, RZ, -R12 ;  /* 0x000000ffff0c7224 */ /* 0x000fc800078e0a0c */
[----:B------:R-:W-:-:S05]  /*0d20*/  IMAD R17, R8, R12, R17 ;  /* 0x0000000c08117224 */ /* 0x000fca00078e0211 */
[----:B------:R-:W-:Y:S02]  /*0d30*/  ISETP.GT.U32.AND P2, PT, R0, R17, PT ;  /* 0x000000110000720c */ /* 0x000fe40003f44070 */
[----:B------:R-:W-:Y:S02]  /*0d40*/  LEA R13, R2, UR8, 0x2 ;  /* 0x00000008020d7c11 */ /* 0x000fe4000f8e10ff */
[----:B------:R-:W-:-:S09]  /*0d50*/  LEA R12, R11, UR8, 0x2 ;  /* 0x000000080b0c7c11 */ /* 0x000fd2000f8e10ff */
[----:B------:R-:W-:Y:S01]  /*0d60*/  @!P2 IMAD.IADD R17, R17, 0x1, -R8 ;  /* 0x000000011111a824 */ /* 0x000fe200078e0a08 */
[----:B------:R-:W-:-:S04]  /*0d70*/  LEA R14, R14, UR8, 0x2 ;  /* 0x000000080e0e7c11 */ /* 0x000fc8000f8e10ff */
[----:B------:R-:W-:Y:S02]  /*0d80*/  ISETP.GT.U32.AND P2, PT, R0, R17, PT ;  /* 0x000000110000720c */ /* 0x000fe40003f44070 */
[----:B------:R-:W-:Y:S01]  /*0d90*/  LEA R16, R15, UR8, 0x2 ;  /* 0x000000080f107c11 */ /* 0x000fe2000f8e10ff */
[----:B------:R-:W-:Y:S01]  /*0da0*/  UIADD3 UR4, UPT, UPT, UR4, 0x4, URZ ;  /* 0x0000000404047890 */ /* 0x000fe2000fffe0ff */
[----:B------:R-:W-:-:S09]  /*0db0*/  ISETP.GE.AND P3, PT, R19, RZ, PT ;  /* 0x000000ff1300720c */ /* 0x000fd20003f66270 */
[----:B------:R-:W-:Y:S02]  /*0dc0*/  @!P2 IADD3 R17, PT, PT, R17, -R8, RZ ;  /* 0x800000081111a210 */ /* 0x000fe40007ffe0ff */
[----:B------:R-:W-:Y:S01]  /*0dd0*/  ISETP.NE.AND P2, PT, R3, UR4, PT ;  /* 0x0000000403007c0c */ /* 0x000fe2000bf45270 */
[----:B------:R-:W-:Y:S02]  /*0de0*/  UIADD3 UR18, UPT, UPT, UR18, 0x4, URZ ;  /* 0x0000000412127890 */ /* 0x000fe4000fffe0ff */
[----:B------:R-:W-:Y:S01]  /*0df0*/  @!P3 IMAD.MOV R17, RZ, RZ, -R17 ;  /* 0x000000ffff11b224 */ /* 0x000fe200078e0a11 */
[----:B--2---:R0:W-:Y:S04]  /*0e00*/  STS [R13], R4 ;  /* 0x000000040d007388 */ /* 0x0041e80000000800 */
[----:B---3--:R0:W-:Y:S04]  /*0e10*/  STS [R12], R5 ;  /* 0x000000050c007388 */ /* 0x0081e80000000800 */
[----:B-----5:R0:W-:Y:S04]  /*0e20*/  STS [R14], R7 ;  /* 0x000000070e007388 */ /* 0x0201e80000000800 */
[----:B------:R0:W-:Y:S01]  /*0e30*/  STS [R16], R9 ;  /* 0x0000000910007388 */ /* 0x0001e20000000800 */
[----:B------:R-:W-:Y:S01]  /*0e40*/  SEL R2, R10, R17, !P1 ;  /* 0x000000110a027207 */ /* 0x000fe20004800000 */
[----:B------:R-:W-:Y:S06]  /*0e50*/  @P2 BRA `(.L_x_100) ;  /* 0xfffffff800902947 */ /* 0x000fec000383ffff */
.L_x_99:
[----:B------:R-:W-:Y:S05]  /*0e60*/  @!P0 BRA `(.L_x_98) ;  /* 0x0000000000a88947 */ /* 0x000fea0003800000 */
[----:B------:R-:W-:Y:S01]  /*0e70*/  IMAD.U32 R0, RZ, RZ, UR9 ;  /* 0x00000009ff007e24 */ /* 0x000fe2000f8e00ff */
[----:B------:R-:W-:Y:S01]  /*0e80*/  ISETP.NE.AND P1, PT, RZ, UR9, PT ;  /* 0x00000009ff007c0c */ /* 0x000fe2000bf25270 */
[----:B------:R-:W1:Y:S03]  /*0e90*/  LDCU.64 UR20, c[0x0][0x380] ;  /* 0x00007000ff1477ac */ /* 0x000e660008000a00 */
[----:B------:R-:W-:Y:S01]  /*0ea0*/  IABS R0, R0 ;  /* 0x0000000000007213 */ /* 0x000fe20000000000 */
[----:B------:R-:W2:Y:S03]  /*0eb0*/  LDCU.64 UR12, c[0x0][0x390] ;  /* 0x00007200ff0c77ac */ /* 0x000ea60008000a00 */
[----:B------:R-:W3:Y:S01]  /*0ec0*/  I2F.RP R3, R0 ;  /* 0x0000000000037306 */ /* 0x000ee20000209400 */
[----:B------:R-:W-:-:S07]  /*0ed0*/  UMOV UR4, URZ ;  /* 0x000000ff00047c82 */ /* 0x000fce0008000000 */
[----:B---3--:R-:W0:Y:S02]  /*0ee0*/  MUFU.RCP R3, R3 ;  /* 0x0000000300037308 */ /* 0x008e240000001000 */
[----:B0-----:R-:W-:Y:S02]  /*0ef0*/  IADD3 R4, PT, PT, R3, 0xffffffe, RZ ;  /* 0x0ffffffe03047810 */ /* 0x001fe40007ffe0ff */
[----:B------:R-:W-:-:S04]  /*0f00*/  LOP3.LUT R3, RZ, UR9, RZ, 0x33, !PT ;  /* 0x00000009ff037c12 */ /* 0x000fc8000f8e33ff */
[----:B------:R0:W3:Y:S02]  /*0f10*/  F2I.FTZ.U32.TRUNC.NTZ R5, R4 ;  /* 0x0000000400057305 */ /* 0x0000e4000021f000 */
[----:B0-----:R-:W-:Y:S02]  /*0f20*/  IMAD.MOV.U32 R4, RZ, RZ, RZ ;  /* 0x000000ffff047224 */ /* 0x001fe400078e00ff */
[----:B---3--:R-:W-:-:S04]  /*0f30*/  IMAD.MOV R7, RZ, RZ, -R5 ;  /* 0x000000ffff077224 */ /* 0x008fc800078e0a05 */
[----:B------:R-:W-:-:S04]  /*0f40*/  IMAD R7, R7, R0, RZ ;  /* 0x0000000007077224 */ /* 0x000fc800078e02ff */
[----:B-12---:R-:W-:-:S07]  /*0f50*/  IMAD.HI.U32 R7, R5, R7, R4 ;  /* 0x0000000705077227 */ /* 0x006fce00078e0004 */
.L_x_101:
[----:B------:R-:W-:-:S04]  /*0f60*/  UIMAD UR6, UR18, UR13, UR14 ;  /* 0x0000000d120672a4 */ /* 0x000fc8000f8e020e */
[----:B------:R-:W-:-:S06]  /*0f70*/  UIMAD.WIDE UR6, UR6, 0x4, UR20 ;  /* 0x00000004060678a5 */ /* 0x000fcc000f8e0214 */
[----:B-1----:R-:W-:Y:S01]  /*0f80*/  MOV R4, UR6 ;  /* 0x0000000600047c02 */ /* 0x002fe20008000f00 */
[----:B------:R-:W-:-:S05]  /*0f90*/  IMAD.U32 R5, RZ, RZ, UR7 ;  /* 0x00000007ff057e24 */ /* 0x000fca000f8e00ff */
[----:B------:R0:W2:Y:S01]  /*0fa0*/  LDG.E.CONSTANT R4, desc[UR10][R4.64] ;  /* 0x0000000a04047981 */ /* 0x0000a2000c1e9900 */
[C---:B------:R-:W-:Y:S01]  /*0fb0*/  VIADD R6, R2.reuse, 0x1 ;  /* 0x0000000102067836 */ /* 0x040fe20000000000 */
[----:B------:R-:W-:Y:S01]  /*0fc0*/  UMOV UR9, UR12 ;  /* 0x0000000c00097c82 */ /* 0x000fe20008000000 */
[----:B------:R-:W-:Y:S01]  /*0fd0*/  UIADD3 UR4, UPT, UPT, UR4, 0x1, URZ ;  /* 0x0000000104047890 */ /* 0x000fe2000fffe0ff */
[----:B------:R-:W-:Y:S01]  /*0fe0*/  MOV R9, UR9 ;  /* 0x0000000900097c02 */ /* 0x000fe20008000f00 */
[----:B------:R-:W-:Y:S01]  /*0ff0*/  UIADD3 UR18, UPT, UPT, UR18, 0x1, URZ ;  /* 0x0000000112127890 */ /* 0x000fe2000fffe0ff */
[----:B------:R-:W-:Y:S02]  /*1000*/  IABS R8, R6 ;  /* 0x0000000600087213 */ /* 0x000fe40000000000 */
[----:B------:R-:W-:Y:S02]  /*1010*/  IABS R10, R9 ;  /* 0x00000009000a7213 */ /* 0x000fe40000000000 */
[----:B0-----:R-:W-:Y:S01]  /*1020*/  LEA R5, R2, UR8, 0x2 ;  /* 0x0000000802057c11 */ /* 0x001fe2000f8e10ff */
[----:B------:R-:W-:Y:S01]  /*1030*/  IMAD.HI.U32 R9, R7, R8, RZ ;  /* 0x0000000807097227 */ /* 0x000fe200078e00ff */
[----:B------:R-:W-:-:S03]  /*1040*/  ISETP.GE.AND P2, PT, R6, RZ, PT ;  /* 0x000000ff0600720c */ /* 0x000fc60003f46270 */
[----:B------:R-:W-:-:S04]  /*1050*/  IMAD.MOV R9, RZ, RZ, -R9 ;  /* 0x000000ffff097224 */ /* 0x000fc800078e0a09 */
[----:B------:R-:W-:-:S05]  /*1060*/  IMAD R9, R10, R9, R8 ;  /* 0x000000090a097224 */ /* 0x000fca00078e0208 */
[----:B------:R-:W-:-:S13]  /*1070*/  ISETP.GT.U32.AND P0, PT, R0, R9, PT ;  /* 0x000000090000720c */ /* 0x000fda0003f04070 */
[----:B------:R-:W-:-:S05]  /*1080*/  @!P0 IMAD.IADD R9, R9, 0x1, -R10 ;  /* 0x0000000109098824 */ /* 0x000fca00078e0a0a */
[----:B------:R-:W-:-:S13]  /*1090*/  ISETP.GT.U32.AND P0, PT, R0, R9, PT ;  /* 0x000000090000720c */ /* 0x000fda0003f04070 */
[----:B------:R-:W-:Y:S02]  /*10a0*/  @!P0 IADD3 R9, PT, PT, R9, -R10, RZ ;  /* 0x8000000a09098210 */ /* 0x000fe40007ffe0ff */
[----:B------:R-:W-:-:S03]  /*10b0*/  ISETP.NE.AND P0, PT, R18, UR4, PT ;  /* 0x0000000412007c0c */ /* 0x000fc6000bf05270 */
[----:B------:R-:W-:-:S04]  /*10c0*/  IMAD.MOV.U32 R2, RZ, RZ, R9 ;  /* 0x000000ffff027224 */ /* 0x000fc800078e0009 */
[----:B------:R-:W-:-:S05]  /*10d0*/  @!P2 IMAD.MOV R2, RZ, RZ, -R2 ;  /* 0x000000ffff02a224 */ /* 0x000fca00078e0a02 */
[----:B------:R-:W-:Y:S01]  /*10e0*/  SEL R2, R3, R2, !P1 ;  /* 0x0000000203027207 */ /* 0x000fe20004800000 */
[----:B--2---:R1:W-:Y:S01]  /*10f0*/  STS [R5], R4 ;  /* 0x0000000405007388 */ /* 0x0043e20000000800 */
[----:B------:R-:W-:Y:S05]  /*1100*/  @P0 BRA `(.L_x_101) ;  /* 0xfffffffc00940947 */ /* 0x000fea000383ffff */
.L_x_98:
[----:B------:R-:W2:Y:S02]  /*1110*/  LDCU UR4, c[0x0][0x398] ;  /* 0x00007300ff0477ac */ /* 0x000ea40008000800 */
[----:B--2---:R-:W-:-:S06]  /*1120*/  UISETP.GE.AND UP0, UPT, UR17, UR4, UPT ;  /* 0x000000041100728c */ /* 0x004fcc000bf06270 */
[----:B------:R-:W-:-:S13]  /*1130*/  PLOP3.LUT P0, PT, PT, PT, UP0, 0x80, 0x8 ;  /* 0x000000000008781c */ /* 0x000fda0003f0f008 */
[----:B------:R-:W-:Y:S05]  /*1140*/  @P0 EXIT ;  /* 0x000000000000094d */ /* 0x000fea0003800000 */
[----:B------:R-:W-:Y:S02]  /*1150*/  UISETP.GE.AND UP0, UPT, UR9, 0x4, UPT ;  /* 0x000000040900788c */ /* 0x000fe4000bf06270 */
[----:B------:R-:W-:-:S07]  /*1160*/  UIADD3 UR20, UPT, UPT, UR9, -0x1, URZ ;  /* 0xffffffff09147890 */ /* 0x000fce000fffe0ff */
[----:B------:R-:W-:Y:S05]  /*1170*/  BRA.U !UP0, `(.L_x_102) ;  /* 0x0000004908ac7547 */ /* 0x000fea000b800000 */
[----:B------:R-:W-:Y:S02]  /*1180*/  UIADD3 UR13, UPT, UPT, UR9, -0x4, URZ ;  /* 0xfffffffc090d7890 */ /* 0x000fe4000fffe0ff */
[----:B------:R-:W-:Y:S02]  /*1190*/  ULOP3.LUT UR5, UR9, 0x4, URZ, 0x3c, !UPT ;  /* 0x0000000409057892 */ /* 0x000fe4000f8e3cff */
[----:B------:R-:W-:Y:S02]  /*11a0*/  ULOP3.LUT UR6, UR13, 0x4, URZ, 0xc0, !UPT ;  /* 0x000000040d067892 */ /* 0x000fe4000f8ec0ff */
[----:B------:R-:W-:Y:S02]  /*11b0*/  UIADD3 UR18, UPT, UPT, UR9, 0x3, URZ ;  /* 0x0000000309127890 */ /* 0x000fe4000fffe0ff */
[----:B------:R-:W-:Y:S02]  /*11c0*/  UIADD3 UR6, UPT, UPT, UR5, -UR6, URZ ;  /* 0x8000000605067290 */ /* 0x000fe4000fffe0ff */
[----:B------:R-:W-:-:S02]  /*11d0*/  ULOP3.LUT UR4, UR13, 0xfffffffc, URZ, 0xc0, !UPT ;  /* 0xfffffffc0d047892 */ /* 0x000fc4000f8ec0ff */
[----:B------:R-:W-:Y:S02]  /*11e0*/  ULEA.HI UR5, UR13, 0x1, URZ, 0x1e ;  /* 0x000000010d057891 */ /* 0x000fe4000f8ff0ff */
[----:B------:R-:W-:Y:S02]  /*11f0*/  ULOP3.LUT UR7, UR6, 0x7, URZ, 0xc0, !UPT ;  /* 0x0000000706077892 */ /* 0x000fe4000f8ec0ff */
[----:B------:R-:W-:Y:S02]  /*1200*/  ULOP3.LUT UR21, UR9, 0x3, URZ, 0xc0, !UPT ;  /* 0x0000000309157892 */ /* 0x000fe4000f8ec0ff */
[----:B------:R-:W-:Y:S02]  /*1210*/  ULOP3.LUT UR19, UR18, 0x3, URZ, 0xc0, !UPT ;  /* 0x0000000312137892 */ /* 0x000fe4000f8ec0ff */
[----:B------:R-:W-:Y:S02]  /*1220*/  UIADD3 UR6, UPT, UPT, -UR4, -0x5, UR9 ;  /* 0xfffffffb04067890 */ /* 0x000fe4000fffe109 */
[----:B------:R-:W-:-:S02]  /*1230*/  ULOP3.LUT UR8, UR5, 0x3, URZ, 0xc0, !UPT ;  /* 0x0000000305087892 */ /* 0x000fc4000f8ec0ff */
[----:B------:R-:W-:-:S12]  /*1240*/  UIADD3 UR7, UPT, UPT, UR7, -0x1, URZ ;  /* 0xffffffff07077890 */ /* 0x000fd8000fffe0ff */
.L_x_118:
[----:B------:R-:W2:Y:S01]  /*1250*/  LDCU.64 UR22, c[0x0][0x390] ;  /* 0x00007200ff1677ac */ /* 0x000ea20008000a00 */
[----:B------:R-:W3:Y:S01]  /*1260*/  LDCU.64 UR4, c[0x0][0x380] ;  /* 0x00007000ff0477ac */ /* 0x000ee20008000a00 */
[----:B--2---:R-:W-:-:S04]  /*1270*/  UIMAD UR9, UR17, UR23, UR14 ;  /* 0x00000017110972a4 */ /* 0x004fc8000f8e020e */
[----:B---3--:R-:W-:-:S06]  /*1280*/  UIMAD.WIDE UR4, UR9, 0x4, UR4 ;  /* 0x00000004090478a5 */ /* 0x008fcc000f8e0204 */
[----:B01----:R-:W-:Y:S01]  /*1290*/  MOV R4, UR4 ;  /* 0x0000000400047c02 */ /* 0x003fe20008000f00 */
[----:B------:R-:W-:-:S05]  /*12a0*/  IMAD.U32 R5, RZ, RZ, UR5 ;  /* 0x00000005ff057e24 */ /* 0x000fca000f8e00ff */
[----:B------:R0:W5:Y:S01]  /*12b0*/  LDG.E.CONSTANT R7, desc[UR10][R4.64] ;  /* 0x0000000a04077981 */ /* 0x000162000c1e9900 */
[----:B------:R-:W-:Y:S02]  /*12c0*/  IMAD.U32 R11, RZ, RZ, UR22 ;  /* 0x00000016ff0b7e24 */ /* 0x000fe4000f8e00ff */
[----:B------:R-:W-:-:S03]  /*12d0*/  HFMA2 R8, -RZ, RZ, 0, 0 ;  /* 0x00000000ff087431 */ /* 0x000fc600000001ff */
[----:B------:R-:W-:-:S13]  /*12e0*/  ISETP.GT.AND P0, PT, R11, 0x1, PT ;  /* 0x000000010b00780c */ /* 0x000fda0003f04270 */
[----:B0-----:R-:W-:Y:S05]  /*12f0*/  @!P0 BRA `(.L_x_103) ;  /* 0x0000000c00ec8947 */ /* 0x001fea0003800000 */
[----:B------:R-:W-:Y:S01]  /*1300*/  VIADD R0, R11, 0xfffffffe ;  /* 0xfffffffe0b007836 */ /* 0x000fe20000000000 */
[----:B------:R-:W-:Y:S01]  /*1310*/  MOV R5, R2 ;  /* 0x0000000200057202 */ /* 0x000fe20000000f00 */
[----:B------:R-:W-:-:S03]  /*1320*/  IMAD.MOV.U32 R3, RZ, RZ, RZ ;  /* 0x000000ffff037224 */ /* 0x000fc600078e00ff */
[----:B------:R-:W-:Y:S01]  /*1330*/  ISETP.GE.U32.AND P0, PT, R0, 0x3, PT ;  /* 0x000000030000780c */ /* 0x000fe20003f06070 */
[----:B------:R-:W-:-:S12]  /*1340*/  IMAD.MOV.U32 R0, RZ, RZ, RZ ;  /* 0x000000ffff007224 */ /* 0x000fd800078e00ff */
[----:B------:R-:W-:Y:S05]  /*1350*/  @!P0 BRA `(.L_x_104) ;  /* 0x0000000800188947 */ /* 0x000fea0003800000 */
[----:B------:R-:W-:Y:S01]  /*1360*/  IABS R4, R11 ;  /* 0x0000000b00047213 */ /* 0x000fe20000000000 */
[----:B------:R-:W-:Y:S01]  /*1370*/  ULOP3.LUT UR4, UR20, 0xfffffffc, URZ, 0xc0, !UPT ;  /* 0xfffffffc14047892 */ /* 0x000fe2000f8ec0ff */
[----:B------:R-:W0:Y:S02]  /*1380*/  LDC R11, c[0x0][0x390] ;  /* 0x0000e400ff0b7b82 */ /* 0x000e240000000800 */
[----:B------:R-:W1:Y:S01]  /*1390*/  I2F.RP R3, R4 ;  /* 0x0000000400037306 */ /* 0x000e620000209400 */
[----:B------:R-:W-:-:S07]  /*13a0*/  UIADD3 UR4, UPT, UPT, -UR4, URZ, URZ ;  /* 0x000000ff04047290 */ /* 0x000fce000fffe1ff */
[----:B-1----:R-:W1:Y:S02]  /*13b0*/  MUFU.RCP R3, R3 ;  /* 0x0000000300037308 */ /* 0x002e640000001000 */
[----:B-1----:R-:W-:Y:S02]  /*13c0*/  VIADD R8, R3, 0xffffffe ;  /* 0x0ffffffe03087836 */ /* 0x002fe40000000000 */
[----:B------:R-:W-:-:S04]  /*13d0*/  IMAD.MOV.U32 R3, RZ, RZ, RZ ;  /* 0x000000ffff037224 */ /* 0x000fc800078e00ff */
[----:B------:R1:W2:Y:S02]  /*13e0*/  F2I.FTZ.U32.TRUNC.NTZ R9, R8 ;  /* 0x0000000800097305 */ /* 0x0002a4000021f000 */
[----:B-1----:R-:W-:Y:S01]  /*13f0*/  IMAD.MOV.U32 R8, RZ, RZ, RZ ;  /* 0x000000ffff087224 */ /* 0x002fe200078e00ff */
[----:B--2---:R-:W-:-:S05]  /*1400*/  IADD3 R5, PT, PT, RZ, -R9, RZ ;  /* 0x80000009ff057210 */ /* 0x004fca0007ffe0ff */
[----:B------:R-:W-:-:S04]  /*1410*/  IMAD R5, R5, R4, RZ ;  /* 0x0000000405057224 */ /* 0x000fc800078e02ff */
[----:B------:R-:W-:Y:S01]  /*1420*/  IMAD.HI.U32 R6, R9, R5, R8 ;  /* 0x0000000509067227 */ /* 0x000fe200078e0008 */
[----:B0-----:R-:W-:-:S07]  /*1430*/  MOV R5, R2 ;  /* 0x0000000200057202 */ /* 0x001fce0000000f00 */
.L_x_105:
[----:B------:R-:W-:Y:S01]  /*1440*/  VIADD R10, R5, UR20 ;  /* 0x00000014050a7c36 */ /* 0x000fe20008000000 */
[----:B------:R-:W-:Y:S01]  /*1450*/  IABS R5, R11 ;  /* 0x0000000b00057213 */ /* 0x000fe20000000000 */
[----:B------:R-:W0:Y:S01]  /*1460*/  S2UR UR12, SR_CgaCtaId ;  /* 0x00000000000c79c3 */ /* 0x000e220000008800 */
[----:B------:R-:W-:Y:S01]  /*1470*/  UMOV UR5, 0x400 ;  /* 0x0000040000057882 */ /* 0x000fe20000000000 */
[----:B------:R-:W-:Y:S01]  /*1480*/  UIADD3 UR4, UPT, UPT, UR4, 0x4, URZ ;  /* 0x0000000404047890 */ /* 0x000fe2000fffe0ff */
[----:B------:R-:W-:Y:S01]  /*1490*/  IABS R8, R10 ;  /* 0x0000000a00087213 */ /* 0x000fe20000000000 */
[----:B------:R-:W1:Y:S01]  /*14a0*/  I2F.RP R9, R5 ;  /* 0x0000000500097306 */ /* 0x000e620000209400 */
[----:B------:R-:W-:Y:S01]  /*14b0*/  ISETP.GE.AND P1, PT, R10, RZ, PT ;  /* 0x000000ff0a00720c */ /* 0x000fe20003f26270 */
[----:B------:R-:W-:Y:S02]  /*14c0*/  UISETP.NE.AND UP0, UPT, UR4, URZ, UPT ;  /* 0x000000ff0400728c */ /* 0x000fe4000bf05270 */
[----:B------:R-:W-:-:S04]  /*14d0*/  IMAD.HI.U32 R6, R6, R8, RZ ;  /* 0x0000000806067227 */ /* 0x000fc800078e00ff */
[----:B------:R-:W-:-:S04]  /*14e0*/  IMAD.MOV R6, RZ, RZ, -R6 ;  /* 0x000000ffff067224 */ /* 0x000fc800078e0a06 */
[----:B------:R-:W-:Y:S01]  /*14f0*/  IMAD R6, R5, R6, R8 ;  /* 0x0000000605067224 */ /* 0x000fe200078e0208 */
[----:B------:R-:W-:Y:S01]  /*1500*/  LOP3.LUT R8, RZ, R11, RZ, 0x33, !PT ;  /* 0x0000000bff087212 */ /* 0x000fe200078e33ff */
[----:B-1----:R-:W1:Y:S03]  /*1510*/  MUFU.RCP R9, R9 ;  /* 0x0000000900097308 */ /* 0x002e660000001000 */
[----:B------:R-:W-:Y:S01]  /*1520*/  ISETP.GT.U32.AND P0, PT, R4, R6, PT ;  /* 0x000000060400720c */ /* 0x000fe20003f04070 */
[----:B0-----:R-:W-:-:S12]  /*1530*/  ULEA UR5, UR12, UR5, 0x18 ;  /* 0x000000050c057291 */ /* 0x001fd8000f8ec0ff */
[----:B------:R-:W-:Y:S01]  /*1540*/  @!P0 IADD3 R6, PT, PT, R6, -R5, RZ ;  /* 0x8000000506068210 */ /* 0x000fe20007ffe0ff */
[----:B-1----:R-:W-:-:S03]  /*1550*/  VIADD R12, R9, 0xffffffe ;  /* 0x0ffffffe090c7836 */ /* 0x002fc60000000000 */
[----:B------:R-:W-:Y:S01]  /*1560*/  ISETP.GT.U32.AND P0, PT, R4, R6, PT ;  /* 0x000000060400720c */ /* 0x000fe20003f04070 */
[----:B------:R0:W1:Y:S02]  /*1570*/  F2I.FTZ.U32.TRUNC.NTZ R13, R12 ;  /* 0x0000000c000d7305 */ /* 0x000064000021f000 */
[----:B0-----:R-:W-:-:S10]  /*1580*/  HFMA2 R12, -RZ, RZ, 0, 0 ;  /* 0x00000000ff0c7431 */ /* 0x001fd400000001ff */
[----:B------:R-:W-:Y:S01]  /*1590*/  @!P0 IMAD.IADD R6, R6, 0x1, -R5 ;  /* 0x0000000106068824 */ /* 0x000fe200078e0a05 */
[----:B------:R-:W-:Y:S01]  /*15a0*/  ISETP.NE.AND P0, PT, R11, RZ, PT ;  /* 0x000000ff0b00720c */ /* 0x000fe20003f05270 */
[----:B-1----:R-:W-:-:S03]  /*15b0*/  IMAD.MOV R4, RZ, RZ, -R13 ;  /* 0x000000ffff047224 */ /* 0x002fc600078e0a0d */
[----:B------:R-:W-:Y:S01]  /*15c0*/  @!P1 IADD3 R6, PT, PT, -R6, RZ, RZ ;  /* 0x000000ff06069210 */ /* 0x000fe20007ffe1ff */
[----:B------:R-:W-:-:S03]  /*15d0*/  IMAD R15, R4, R5, RZ ;  /* 0x00000005040f7224 */ /* 0x000fc600078e02ff */
[----:B------:R-:W-:Y:S01]  /*15e0*/  SEL R9, R8, R6, !P0 ;  /* 0x0000000608097207 */ /* 0x000fe20004000000 */
[----:B------:R-:W-:-:S04]  /*15f0*/  IMAD.HI.U32 R6, R13, R15, R12 ;  /* 0x0000000f0d067227 */ /* 0x000fc800078e000c */
[C---:B------:R-:W-:Y:S01]  /*1600*/  VIADD R10, R9.reuse, UR20 ;  /* 0x00000014090a7c36 */ /* 0x040fe20008000000 */
[----:B------:R-:W-:-:S04]  /*1610*/  LEA R9, R9, UR5, 0x2 ;  /* 0x0000000509097c11 */ /* 0x000fc8000f8e10ff */
[----:B------:R-:W-:Y:S02]  /*1620*/  IABS R4, R10 ;  /* 0x0000000a00047213 */ /* 0x000fe40000000000 */
[----:B------:R-:W-:-:S03]  /*1630*/  ISETP.GE.AND P2, PT, R10, RZ, PT ;  /* 0x000000ff0a00720c */ /* 0x000fc60003f46270 */
[----:B------:R-:W-:-:S04]  /*1640*/  IMAD.MOV.U32 R12, RZ, RZ, R4 ;  /* 0x000000ffff0c7224 */ /* 0x000fc800078e0004 */
[----:B------:R-:W-:-:S04]  /*1650*/  IMAD.HI.U32 R4, R6, R12, RZ ;  /* 0x0000000c06047227 */ /* 0x000fc800078e00ff */
[----:B------:R-:W-:-:S04]  /*1660*/  IMAD.MOV R4, RZ, RZ, -R4 ;  /* 0x000000ffff047224 */ /* 0x000fc800078e0a04 */
[----:B------:R-:W-:Y:S01]  /*1670*/  IMAD R12, R5, R4, R12 ;  /* 0x00000004050c7224 */ /* 0x000fe200078e020c */
[----:B------:R-:W-:-:S04]  /*1680*/  MOV R4, R5 ;  /* 0x0000000500047202 */ /* 0x000fc80000000f00 */
[----:B------:R-:W-:-:S13]  /*1690*/  ISETP.GT.U32.AND P1, PT, R4, R12, PT ;  /* 0x0000000c0400720c */ /* 0x000fda0003f24070 */
[----:B------:R-:W-:-:S05]  /*16a0*/  @!P1 IMAD.IADD R12, R12, 0x1, -R5 ;  /* 0x000000010c0c9824 */ /* 0x000fca00078e0a05 */
[----:B------:R-:W-:-:S13]  /*16b0*/  ISETP.GT.U32.AND P1, PT, R4, R12, PT ;  /* 0x0000000c0400720c */ /* 0x000fda0003f24070 */
[----:B------:R-:W-:-:S05]  /*16c0*/  @!P1 IMAD.IADD R12, R12, 0x1, -R5 ;  /* 0x000000010c0c9824 */ /* 0x000fca00078e0a05 */
[----:B------:R-:W-:-:S04]  /*16d0*/  @!P2 IADD3 R12, PT, PT, -R12, RZ, RZ ;  /* 0x000000ff0c0ca210 */ /* 0x000fc80007ffe1ff */
[----:B------:R-:W-:-:S05]  /*16e0*/  SEL R12, R8, R12, !P0 ;  /* 0x0000000c080c7207 */ /* 0x000fca0004000000 */
[C---:B------:R-:W-:Y:S01]  /*16f0*/  VIADD R14, R12.reuse, UR20 ;  /* 0x000000140c0e7c36 */ /* 0x040fe20008000000 */
[----:B------:R-:W-:-:S04]  /*1700*/  LEA R12, R12, UR5, 0x2 ;  /* 0x000000050c0c7c11 */ /* 0x000fc8000f8e10ff */
[----:B------:R-:W-:Y:S02]  /*1710*/  IABS R13, R14 ;  /* 0x0000000e000d7213 */ /* 0x000fe40000000000 */
[----:B------:R-:W-:-:S03]  /*1720*/  ISETP.GE.AND P2, PT, R14, RZ, PT ;  /* 0x000000ff0e00720c */ /* 0x000fc60003f46270 */
[----:B------:R-:W-:-:S04]  /*1730*/  IMAD.HI.U32 R10, R6, R13, RZ ;  /* 0x0000000d060a7227 */ /* 0x000fc800078e00ff */
[----:B------:R-:W-:-:S04]  /*1740*/  IMAD.MOV R10, RZ, RZ, -R10 ;  /* 0x000000ffff0a7224 */ /* 0x000fc800078e0a0a */
[----:B------:R-:W-:-:S05]  /*1750*/  IMAD R10, R5, R10, R13 ;  /* 0x0000000a050a7224 */ /* 0x000fca00078e020d */
[----:B------:R-:W-:-:S13]  /*1760*/  ISETP.GT.U32.AND P1, PT, R4, R10, PT ;  /* 0x0000000a0400720c */ /* 0x000fda0003f24070 */
[----:B------:R-:W-:-:S04]  /*1770*/  @!P1 IADD3 R10, PT, PT, R10, -R5, RZ ;  /* 0x800000050a0a9210 */ /* 0x000fc80007ffe0ff */
[----:B------:R-:W-:-:S13]  /*1780*/  ISETP.GT.U32.AND P1, PT, R4, R10, PT ;  /* 0x0000000a0400720c */ /* 0x000fda0003f24070 */
[----:B------:R-:W-:-:S04]  /*1790*/  @!P1 IMAD.IADD R10, R10, 0x1, -R5 ;  /* 0x000000010a0a9824 */ /* 0x000fc800078e0a05 */
[----:B------:R-:W-:-:S05]  /*17a0*/  @!P2 IMAD.MOV R10, RZ, RZ, -R10 ;  /* 0x000000ffff0aa224 */ /* 0x000fca00078e0a0a */
[----:B------:R-:W-:-:S04]  /*17b0*/  SEL R13, R8, R10, !P0 ;  /* 0x0000000a080d7207 */ /* 0x000fc80004000000 */
[----:B------:R-:W-:-:S04]  /*17c0*/  IADD3 R14, PT, PT, R13, UR20, RZ ;  /* 0x000000140d0e7c10 */ /* 0x000fc8000fffe0ff */
[----:B------:R-:W-:Y:S02]  /*17d0*/  IABS R15, R14 ;  /* 0x0000000e000f7213 */ /* 0x000fe40000000000 */
[----:B------:R-:W-:Y:S02]  /*17e0*/  ISETP.GE.AND P2, PT, R14, RZ, PT ;  /* 0x000000ff0e00720c */ /* 0x000fe40003f46270 */
[----:B------:R-:W-:Y:S01]  /*17f0*/  LDS R14, [R12] ;  /* 0x000000000c0e7984 */ /* 0x000fe20000000800 */
[----:B------:R-:W-:-:S04]  /*1800*/  IMAD.HI.U32 R10, R6, R15, RZ ;  /* 0x0000000f060a7227 */ /* 0x000fc800078e00ff */
[----:B------:R-:W-:-:S04]  /*1810*/  IMAD.MOV R10, RZ, RZ, -R10 ;  /* 0x000000ffff0a7224 */ /* 0x000fc800078e0a0a */
[----:B------:R-:W-:Y:S02]  /*1820*/  IMAD R15, R5, R10, R15 ;  /* 0x0000000a050f7224 */ /* 0x000fe400078e020f */
[----:B------:R-:W0:Y:S03]  /*1830*/  LDS R10, [R9] ;  /* 0x00000000090a7984 */ /* 0x000e260000000800 */
[----:B------:R-:W-:-:S13]  /*1840*/  ISETP.GT.U32.AND P1, PT, R4, R15, PT ;  /* 0x0000000f0400720c */ /* 0x000fda0003f24070 */
[----:B------:R-:W-:-:S05]  /*1850*/  @!P1 IMAD.IADD R15, R15, 0x1, -R5 ;  /* 0x000000010f0f9824 */ /* 0x000fca00078e0a05 */
[----:B------:R-:W-:-:S13]  /*1860*/  ISETP.GT.U32.AND P1, PT, R4, R15, PT ;  /* 0x0000000f0400720c */ /* 0x000fda0003f24070 */
[----:B------:R-:W-:-:S05]  /*1870*/  @!P1 IADD3 R15, PT, PT, R15, -R5, RZ ;  /* 0x800000050f0f9210 */ /* 0x000fca0007ffe0ff */
[----:B------:R-:W-:Y:S01]  /*1880*/  IMAD.MOV.U32 R5, RZ, RZ, R15 ;  /* 0x000000ffff057224 */ /* 0x000fe200078e000f */
[----:B------:R-:W-:-:S03]  /*1890*/  LEA R15, R13, UR5, 0x2 ;  /* 0x000000050d0f7c11 */ /* 0x000fc6000f8e10ff */
[----:B------:R-:W-:Y:S02]  /*18a0*/  @!P2 IMAD.MOV R5, RZ, RZ, -R5 ;  /* 0x000000ffff05a224 */ /* 0x000fe400078e0a05 */
[----:B------:R1:W2:Y:S03]  /*18b0*/  LDS R16, [R15] ;  /* 0x000000000f107984 */ /* 0x0002a60000000800 */
[----:B------:R-:W-:Y:S01]  /*18c0*/  SEL R5, R8, R5, !P0 ;  /* 0x0000000508057207 */ /* 0x000fe20004000000 */
[C---:B0----5:R-:W-:Y:S01]  /*18d0*/  FADD R8, R7.reuse, -R10 ;  /* 0x8000000a07087221 */ /* 0x061fe20000000000 */
[----:B------:R-:W-:Y:S02]  /*18e0*/  FADD R10, R7, -R14 ;  /* 0x8000000e070a7221 */ /* 0x000fe40000000000 */
[----:B------:R-:W-:Y:S01]  /*18f0*/  LEA R18, R5, UR5, 0x2 ;  /* 0x0000000505127c11 */ /* 0x000fe2000f8e10ff */
[----:B------:R-:W-:Y:S01]  /*1900*/  FMUL R13, R8, R8 ;  /* 0x00000008080d7220 */ /* 0x000fe20000400000 */
[----:B-1----:R-:W-:-:S03]  /*1910*/  FMUL R15, R10, R10 ;  /* 0x0000000a0a0f7220 */ /* 0x002fc60000400000 */
[--C-:B------:R-:W-:Y:S01]  /*1920*/  FADD R9, R13, R0.reuse ;  /* 0x000000000d097221 */ /* 0x100fe20000000000 */
[----:B------:R-:W0:Y:S01]  /*1930*/  LDS R18, [R18] ;  /* 0x0000000012127984 */ /* 0x000e220000000800 */
[----:B------:R-:W-:Y:S01]  /*1940*/  FSETP.GE.AND P0, PT, |R0|, R13, PT ;  /* 0x0000000d0000720b */ /* 0x000fe20003f06200 */
[----:B------:R-:W-:Y:S01]  /*1950*/  FFMA R10, R10, R10, -R15 ;  /* 0x0000000a0a0a7223 */ /* 0x000fe2000000080f */
[----:B------:R-:W-:Y:S01]  /*1960*/  FADD R12, -R9, R0 ;  /* 0x00000000090c7221 */ /* 0x000fe20000000100 */
[----:B------:R-:W-:-:S03]  /*1970*/  FADD R17, R13, -R9 ;  /* 0x800000090d117221 */ /* 0x000fc60000000000 */
[----:B------:R-:W-:Y:S01]  /*1980*/  FADD R14, R13, R12 ;  /* 0x0000000c0d0e7221 */ /* 0x000fe20000000000 */
[----:B------:R-:W-:Y:S01]  /*1990*/  FFMA R13, R8, R8, -R13 ;  /* 0x00000008080d7223 */ /* 0x000fe2000000080d */
[----:B------:R-:W-:-:S05]  /*19a0*/  FADD R8, R9, R15 ;  /* 0x0000000f09087221 */ /* 0x000fca0000000000 */
[----:B------:R-:W-:Y:S01]  /*19b0*/  @!P0 FADD R14, R17, R0 ;  /* 0x00000000110e8221 */ /* 0x000fe20000000000 */
[C---:B------:R-:W-:Y:S01]  /*19c0*/  FSETP.GE.AND P0, PT, |R9|.reuse, R15, PT ;  /* 0x0000000f0900720b */ /* 0x040fe20003f06200 */
[----:B------:R-:W-:Y:S02]  /*19d0*/  FADD R0, R9, -R8 ;  /* 0x8000000809007221 */ /* 0x000fe40000000000 */
[----:B------:R-:W-:Y:S02]  /*19e0*/  FADD R14, R13, R14 ;  /* 0x0000000e0d0e7221 */ /* 0x000fe40000000000 */
[----:B------:R-:W-:Y:S02]  /*19f0*/  FADD R17, R15, R0 ;  /* 0x000000000f117221 */ /* 0x000fe40000000000 */
[----:B------:R-:W-:Y:S01]  /*1a00*/  FADD R21, R14, R3 ;  /* 0x000000030e157221 */ /* 0x000fe20000000000 */
[----:B--2---:R-:W-:Y:S01]  /*1a10*/  FADD R12, R7, -R16 ;  /* 0x80000010070c7221 */ /* 0x004fe20000000000 */
[----:B------:R-:W-:-:S03]  /*1a20*/  FADD R16, R15, -R8 ;  /* 0x800000080f107221 */ /* 0x000fc60000000000 */
[----:B------:R-:W-:Y:S01]  /*1a30*/  FMUL R19, R12, R12 ;  /* 0x0000000c0c137220 */ /* 0x000fe20000400000 */
[----:B------:R-:W-:-:S03]  /*1a40*/  @!P0 FADD R17, R9, R16 ;  /* 0x0000001009118221 */ /* 0x000fc60000000000 */
[C---:B------:R-:W-:Y:S01]  /*1a50*/  FADD R3, R8.reuse, R19 ;  /* 0x0000001308037221 */ /* 0x040fe20000000000 */
[----:B------:R-:W-:Y:S01]  /*1a60*/  FSETP.GE.AND P1, PT, |R8|, R19, PT ;  /* 0x000000130800720b */ /* 0x000fe20003f26200 */
[----:B------:R-:W-:Y:S01]  /*1a70*/  FADD R10, R10, R17 ;  /* 0x000000110a0a7221 */ /* 0x000fe20000000000 */
[----:B------:R-:W-:Y:S01]  /*1a80*/  FFMA R12, R12, R12, -R19 ;  /* 0x0000000c0c0c7223 */ /* 0x000fe20000000813 */
[--C-:B------:R-:W-:Y:S01]  /*1a90*/  FADD R16, R8, -R3.reuse ;  /* 0x8000000308107221 */ /* 0x100fe20000000000 */
[----:B0-----:R-:W-:Y:S01]  /*1aa0*/  FADD R13, R7, -R18 ;  /* 0x80000012070d7221 */ /* 0x001fe20000000000 */
[----:B------:R-:W-:Y:S01]  /*1ab0*/  FADD R9, R19, -R3 ;  /* 0x8000000313097221 */ /* 0x000fe20000000000 */
[----:B------:R-:W-:Y:S01]  /*1ac0*/  FADD R21, R21, R10 ;  /* 0x0000000a15157221 */ /* 0x000fe20000000000 */
[----:B------:R-:W-:Y:S01]  /*1ad0*/  FADD R15, R19, R16 ;  /* 0x00000010130f7221 */ /* 0x000fe20000000000 */
[----:B------:R-:W-:-:S04]  /*1ae0*/  FMUL R14, R13, R13 ;  /* 0x0000000d0d0e7220 */ /* 0x000fc80000400000 */
[C-C-:B------:R-:W-:Y:S01]  /*1af0*/  FADD R0, R3.reuse, R14.reuse ;  /* 0x0000000e03007221 */ /* 0x140fe20000000000 */
[----:B------:R-:W-:Y:S01]  /*1b00*/  FSETP.GE.AND P0, PT, |R3|, R14, PT ;  /* 0x0000000e0300720b */ /* 0x000fe20003f06200 */
[----:B------:R-:W-:Y:S01]  /*1b10*/  @!P1 FADD R15, R8, R9 ;  /* 0x00000009080f9221 */ /* 0x000fe20000000000 */
[----:B------:R-:W-:Y:S01]  /*1b20*/  FFMA R13, R13, R13, -R14 ;  /* 0x0000000d0d0d7223 */ /* 0x000fe2000000080e */
[--C-:B------:R-:W-:Y:S01]  /*1b30*/  FADD R17, R3, -R0.reuse ;  /* 0x8000000003117221 */ /* 0x100fe20000000000 */
[----:B------:R-:W-:Y:S01]  /*1b40*/  FADD R8, R14, -R0 ;  /* 0x800000000e087221 */ /* 0x000fe20000000000 */
[----:B------:R-:W-:Y:S02]  /*1b50*/  FADD R12, R12, R15 ;  /* 0x0000000f0c0c7221 */ /* 0x000fe40000000000 */
[----:B------:R-:W-:Y:S02]  /*1b60*/  FADD R10, R14, R17 ;  /* 0x000000110e0a7221 */ /* 0x000fe40000000000 */
[----:B------:R-:W-:-:S04]  /*1b70*/  FADD R21, R21, R12 ;  /* 0x0000000c15157221 */ /* 0x000fc80000000000 */
[----:B------:R-:W-:-:S04]  /*1b80*/  @!P0 FADD R10, R3, R8 ;  /* 0x00000008030a8221 */ /* 0x000fc80000000000 */
[----:B------:R-:W-:-:S04]  /*1b90*/  FADD R10, R13, R10 ;  /* 0x0000000a0d0a7221 */ /* 0x000fc80000000000 */
[----:B------:R-:W-:Y:S01]  /*1ba0*/  FADD R3, R21, R10 ;  /* 0x0000000a15037221 */ /* 0x000fe20000000000 */
[----:B------:R-:W-:Y:S06]  /*1bb0*/  BRA.U UP0, `(.L_x_105) ;  /* 0xfffffff900207547 */ /* 0x000fec000b83ffff */
.L_x_104:
[----:B------:R-:W-:-:S09]  /*1bc0*/  ULOP3.LUT UP0, URZ, UR20, 0x3, URZ, 0xc0, !UPT ;  /* 0x0000000314ff7892 */ /* 0x000fd2000f80c0ff */
[----:B------:R-:W-:Y:S05]  /*1bd0*/  BRA.U !UP0, `(.L_x_106) ;  /* 0x0000000508b07547 */ /* 0x000fea000b800000 */
[----:B------:R-:W-:Y:S02]  /*1be0*/  UISETP.NE.AND UP0, UPT, UR19, 0x1, UPT ;  /* 0x000000011300788c */ /* 0x000fe4000bf05270 */
[----:B------:R-:W-:-:S07]  /*1bf0*/  ULOP3.LUT UP1, URZ, UR18, 0x1, URZ, 0xc0, !UPT ;  /* 0x0000000112ff7892 */ /* 0x000fce000f82c0ff */
[----:B------:R-:W-:Y:S05]  /*1c00*/  BRA.U !UP0, `(.L_x_107) ;  /* 0x0000000508047547 */ /* 0x000fea000b800000 */
[----:B------:R-:W-:Y:S01]  /*1c10*/  IABS R4, R11 ;  /* 0x0000000b00047213 */ /* 0x000fe20000000000 */
[----:B------:R-:W-:Y:S01]  /*1c20*/  VIADD R5, R5, UR20 ;  /* 0x0000001405057c36 */ /* 0x000fe20008000000 */
[----:B------:R-:W-:Y:S01]  /*1c30*/  ISETP.NE.AND P2, PT, R11, RZ, PT ;  /* 0x000000ff0b00720c */ /* 0x000fe20003f45270 */
[----:B------:R-:W0:Y:S01]  /*1c40*/  S2R R15, SR_CgaCtaId ;  /* 0x00000000000f7919 */ /* 0x000e220000008800 */
[----:B------:R-:W1:Y:S02]  /*1c50*/  I2F.RP R6, R4 ;  /* 0x0000000400067306 */ /* 0x000e640000209400 */
[----:B------:R-:W-:Y:S02]  /*1c60*/  IABS R12, R5 ;  /* 0x00000005000c7213 */ /* 0x000fe40000000000 */
[----:B------:R-:W-:-:S04]  /*1c70*/  ISETP.GE.AND P1, PT, R5, RZ, PT ;  /* 0x000000ff0500720c */ /* 0x000fc80003f26270 */
[----:B-1----:R-:W1:Y:S02]  /*1c80*/  MUFU.RCP R6, R6 ;  /* 0x0000000600067308 */ /* 0x002e640000001000 */
[----:B-1----:R-:W-:-:S06]  /*1c90*/  IADD3 R8, PT, PT, R6, 0xffffffe, RZ ;  /* 0x0ffffffe06087810 */ /* 0x002fcc0007ffe0ff */
[----:B------:R1:W2:Y:S02]  /*1ca0*/  F2I.FTZ.U32.TRUNC.NTZ R9, R8 ;  /* 0x0000000800097305 */ /* 0x0002a4000021f000 */
[----:B-1----:R-:W-:Y:S02]  /*1cb0*/  HFMA2 R8, -RZ, RZ, 0, 0 ;  /* 0x00000000ff087431 */ /* 0x002fe400000001ff */
[----:B--2---:R-:W-:-:S04]  /*1cc0*/  IMAD.MOV R13, RZ, RZ, -R9 ;  /* 0x000000ffff0d7224 */ /* 0x004fc800078e0a09 */
[----:B------:R-:W-:-:S04]  /*1cd0*/  IMAD R13, R13, R4, RZ ;  /* 0x000000040d0d7224 */ /* 0x000fc800078e02ff */
[----:B------:R-:W-:Y:S01]  /*1ce0*/  IMAD.HI.U32 R10, R9, R13, R8 ;  /* 0x0000000d090a7227 */ /* 0x000fe200078e0008 */
[----:B------:R-:W-:-:S03]  /*1cf0*/  MOV R8, 0x400 ;  /* 0x0000040000087802 */ /* 0x000fc60000000f00 */
[----:B------:R-:W-:Y:S01]  /*1d00*/  IMAD.MOV.U32 R9, RZ, RZ, R12 ;  /* 0x000000ffff097224 */ /* 0x000fe200078e000c */
[----:B0-----:R-:W-:-:S03]  /*1d10*/  LEA R8, R15, R8, 0x18 ;  /* 0x000000080f087211 */ /* 0x001fc600078ec0ff */
[----:B------:R-:W-:-:S04]  /*1d20*/  IMAD.HI.U32 R6, R10, R9, RZ ;  /* 0x000000090a067227 */ /* 0x000fc800078e00ff */
[----:B------:R-:W-:-:S04]  /*1d30*/  IMAD.MOV R6, RZ, RZ, -R6 ;  /* 0x000000ffff067224 */ /* 0x000fc800078e0a06 */
[----:B------:R-:W-:Y:S01]  /*1d40*/  IMAD R9, R4, R6, R9 ;  /* 0x0000000604097224 */ /* 0x000fe200078e0209 */
[----:B------:R-:W-:-:S04]  /*1d50*/  LOP3.LUT R6, RZ, R11, RZ, 0x33, !PT ;  /* 0x0000000bff067212 */ /* 0x000fc800078e33ff */
[----:B------:R-:W-:-:S13]  /*1d60*/  ISETP.GT.U32.AND P0, PT, R4, R9, PT ;  /* 0x000000090400720c */ /* 0x000fda0003f04070 */
[----:B------:R-:W-:-:S04]  /*1d70*/  @!P0 IADD3 R9, PT, PT, R9, -R4, RZ ;  /* 0x8000000409098210 */ /* 0x000fc80007ffe0ff */
[----:B------:R-:W-:-:S13]  /*1d80*/  ISETP.GT.U32.AND P0, PT, R4, R9, PT ;  /* 0x000000090400720c */ /* 0x000fda0003f04070 */
[----:B------:R-:W-:-:S04]  /*1d90*/  @!P0 IMAD.IADD R9, R9, 0x1, -R4 ;  /* 0x0000000109098824 */ /* 0x000fc800078e0a04 */
[----:B------:R-:W-:-:S05]  /*1da0*/  @!P1 IMAD.MOV R9, RZ, RZ, -R9 ;  /* 0x000000ffff099224 */ /* 0x000fca00078e0a09 */
[----:B------:R-:W-:-:S04]  /*1db0*/  SEL R9, R6, R9, !P2 ;  /* 0x0000000906097207 */ /* 0x000fc80005000000 */
[C---:B------:R-:W-:Y:S01]  /*1dc0*/  IADD3 R12, PT, PT, R9.reuse, UR20, RZ ;  /* 0x00000014090c7c10 */ /* 0x040fe2000fffe0ff */
[----:B------:R-:W-:-:S03]  /*1dd0*/  IMAD R9, R9, 0x4, R8 ;  /* 0x0000000409097824 */ /* 0x000fc600078e0208 */
[----:B------:R-:W-:Y:S02]  /*1de0*/  IABS R13, R12 ;  /* 0x0000000c000d7213 */ /* 0x000fe40000000000 */
[----:B------:R-:W-:-:S03]  /*1df0*/  ISETP.GE.AND P1, PT, R12, RZ, PT ;  /* 0x000000ff0c00720c */ /* 0x000fc60003f26270 */
[----:B------:R-:W-:-:S04]  /*1e00*/  IMAD.HI.U32 R5, R10, R13, RZ ;  /* 0x0000000d0a057227 */ /* 0x000fc800078e00ff */
[----:B------:R-:W-:-:S04]  /*1e10*/  IMAD.MOV R5, RZ, RZ, -R5 ;  /* 0x000000ffff057224 */ /* 0x000fc800078e0a05 */
[----:B------:R-:W-:-:S05]  /*1e20*/  IMAD R5, R4, R5, R13 ;  /* 0x0000000504057224 */ /* 0x000fca00078e020d */
[----:B------:R-:W-:-:S13]  /*1e30*/  ISETP.GT.U32.AND P0, PT, R4, R5, PT ;  /* 0x000000050400720c */ /* 0x000fda0003f04070 */
[----:B------:R-:W-:-:S05]  /*1e40*/  @!P0 IMAD.IADD R5, R5, 0x1, -R4 ;  /* 0x0000000105058824 */ /* 0x000fca00078e0a04 */
[----:B------:R-:W-:-:S13]  /*1e50*/  ISETP.GT.U32.AND P0, PT, R4, R5, PT ;  /* 0x000000050400720c */ /* 0x000fda0003f04070 */
[----:B------:R-:W-:Y:S02]  /*1e60*/  @!P0 IADD3 R5, PT, PT, R5, -R4, RZ ;  /* 0x8000000405058210 */ /* 0x000fe40007ffe0ff */
[----:B------:R-:W0:Y:S03]  /*1e70*/  LDS R4, [R9] ;  /* 0x0000000009047984 */ /* 0x000e260000000800 */
[----:B------:R-:W-:-:S05]  /*1e80*/  @!P1 IMAD.MOV R5, RZ, RZ, -R5 ;  /* 0x000000ffff059224 */ /* 0x000fca00078e0a05 */
[----:B------:R-:W-:-:S04]  /*1e90*/  SEL R5, R6, R5, !P2 ;  /* 0x0000000506057207 */ /* 0x000fc80005000000 */
[----:B------:R-:W-:-:S06]  /*1ea0*/  LEA R8, R5, R8, 0x2 ;  /* 0x0000000805087211 */ /* 0x000fcc00078e10ff */
[----:B------:R-:W1:Y:S01]  /*1eb0*/  LDS R8, [R8] ;  /* 0x0000000008087984 */ /* 0x000e620000000800 */
[----:B0----5:R-:W-:-:S04]  /*1ec0*/  FADD R4, R7, -R4 ;  /* 0x8000000407047221 */ /* 0x021fc80000000000 */
[----:B------:R-:W-:-:S04]  /*1ed0*/  FMUL R13, R4, R4 ;  /* 0x00000004040d7220 */ /* 0x000fc80000400000 */
[C-C-:B------:R-:W-:Y:S01]  /*1ee0*/  FADD R12, R0.reuse, R13.reuse ;  /* 0x0000000d000c7221 */ /* 0x140fe20000000000 */
[----:B------:R-:W-:Y:S01]  /*1ef0*/  FSETP.GE.AND P0, PT, |R0|, R13, PT ;  /* 0x0000000d0000720b */ /* 0x000fe20003f06200 */
[----:B------:R-:W-:Y:S02]  /*1f00*/  FFMA R4, R4, R4, -R13 ;  /* 0x0000000404047223 */ /* 0x000fe4000000080d */
[--C-:B------:R-:W-:Y:S01]  /*1f10*/  FADD R6, R0, -R12.reuse ;  /* 0x8000000c00067221 */ /* 0x100fe20000000000 */
[----:B------:R-:W-:-:S03]  /*1f20*/  FADD R9, R13, -R12 ;  /* 0x8000000c0d097221 */ /* 0x000fc60000000000 */
[----:B------:R-:W-:Y:S01]  /*1f30*/  FADD R15, R13, R6 ;  /* 0x000000060d0f7221 */ /* 0x000fe20000000000 */
[----:B-1----:R-:W-:-:S04]  /*1f40*/  FADD R10, R7, -R8 ;  /* 0x80000008070a7221 */ /* 0x002fc80000000000 */
[----:B------:R-:W-:Y:S01]  /*1f50*/  FMUL R17, R10, R10 ;  /* 0x0000000a0a117220 */ /* 0x000fe20000400000 */
[----:B------:R-:W-:-:S03]  /*1f60*/  @!P0 FADD R15, R0, R9 ;  /* 0x00000009000f8221 */ /* 0x000fc60000000000 */
[C---:B------:R-:W-:Y:S01]  /*1f70*/  FADD R0, R12.reuse, R17 ;  /* 0x000000110c007221 */ /* 0x040fe20000000000 */
[----:B------:R-:W-:Y:S01]  /*1f80*/  FSETP.GE.AND P0, PT, |R12|, R17, PT ;  /* 0x000000110c00720b */ /* 0x000fe20003f06200 */
[----:B------:R-:W-:Y:S01]  /*1f90*/  FADD R4, R4, R15 ;  /* 0x0000000f04047221 */ /* 0x000fe20000000000 */
[----:B------:R-:W-:Y:S01]  /*1fa0*/  FFMA R10, R10, R10, -R17 ;  /* 0x0000000a0a0a7223 */ /* 0x000fe20000000811 */
[--C-:B------:R-:W-:Y:S01]  /*1fb0*/  FADD R6, R12, -R0.reuse ;  /* 0x800000000c067221 */ /* 0x100fe20000000000 */
[----:B------:R-:W-:Y:S01]  /*1fc0*/  FADD R8, R17, -R0 ;  /* 0x8000000011087221 */ /* 0x000fe20000000000 */
[----:B------:R-:W-:Y:S02]  /*1fd0*/  FADD R4, R3, R4 ;  /* 0x0000000403047221 */ /* 0x000fe40000000000 */
[----:B------:R-:W-:-:S06]  /*1fe0*/  FADD R9, R17, R6 ;  /* 0x0000000611097221 */ /* 0x000fcc0000000000 */
[----:B------:R-:W-:-:S04]  /*1ff0*/  @!P0 FADD R9, R12, R8 ;  /* 0x000000080c098221 */ /* 0x000fc80000000000 */
[----:B------:R-:W-:-:S04]  /*2000*/  FADD R9, R10, R9 ;  /* 0x000000090a097221 */ /* 0x000fc80000000000 */
[----:B------:R-:W-:-:S07]  /*2010*/  FADD R3, R4, R9 ;  /* 0x0000000904037221 */ /* 0x000fce0000000000 */
.L_x_107:
[----:B------:R-:W-:Y:S05]  /*2020*/  BRA.U !UP1, `(.L_x_106) ;  /* 0x00000001099c7547 */ /* 0x000fea000b800000 */
[----:B------:R-:W-:Y:S02]  /*2030*/  IABS R10, R11 ;  /* 0x0000000b000a7213 */ /* 0x000fe40000000000 */
[----:B------:R-:W-:Y:S02]  /*2040*/  IADD3 R4, PT, PT, R5, UR20, RZ ;  /* 0x0000001405047c10 */ /* 0x000fe4000fffe0ff */
[----:B------:R-:W0:Y:S01]  /*2050*/  I2F.RP R12, R10 ;  /* 0x0000000a000c7306 */ /* 0x000e220000209400 */
[----:B------:R-:W-:Y:S02]  /*2060*/  ISETP.NE.AND P2, PT, R11, RZ, PT ;  /* 0x000000ff0b00720c */ /* 0x000fe40003f45270 */
[----:B------:R-:W-:Y:S02]  /*2070*/  IABS R6, R4 ;  /* 0x0000000400067213 */ /* 0x000fe40000000000 */
[----:B------:R-:W-:Y:S02]  /*2080*/  ISETP.GE.AND P1, PT, R4, RZ, PT ;  /* 0x000000ff0400720c */ /* 0x000fe40003f26270 */
[----:B------:R-:W-:Y:S01]  /*2090*/  MOV R4, 0x400 ;  /* 0x0000040000047802 */ /* 0x000fe20000000f00 */
[----:B0-----:R-:W0:Y:S02]  /*20a0*/  MUFU.RCP R12, R12 ;  /* 0x0000000c000c7308 */ /* 0x001e240000001000 */
[----:B0-----:R-:W-:-:S06]  /*20b0*/  VIADD R8, R12, 0xffffffe ;  /* 0x0ffffffe0c087836 */ /* 0x001fcc0000000000 */
[----:B------:R0:W1:Y:S02]  /*20c0*/  F2I.FTZ.U32.TRUNC.NTZ R9, R8 ;  /* 0x0000000800097305 */ /* 0x000064000021f000 */
[----:B0-----:R-:W-:Y:S02]  /*20d0*/  IMAD.MOV.U32 R8, RZ, RZ, RZ ;  /* 0x000000ffff087224 */ /* 0x001fe400078e00ff */
[----:B-1----:R-:W-:-:S04]  /*20e0*/  IMAD.MOV R13, RZ, RZ, -R9 ;  /* 0x000000ffff0d7224 */ /* 0x002fc800078e0a09 */
[----:B------:R-:W-:-:S04]  /*20f0*/  IMAD R5, R13, R10, RZ ;  /* 0x0000000a0d057224 */ /* 0x000fc800078e02ff */
[----:B------:R-:W-:Y:S02]  /*2100*/  IMAD.HI.U32 R5, R9, R5, R8 ;  /* 0x0000000509057227 */ /* 0x000fe400078e0008 */
[----:B------:R-:W0:Y:S04]  /*2110*/  S2R R9, SR_CgaCtaId ;  /* 0x0000000000097919 */ /* 0x000e280000008800 */
[----:B------:R-:W-:-:S04]  /*2120*/  IMAD.HI.U32 R5, R5, R6, RZ ;  /* 0x0000000605057227 */ /* 0x000fc800078e00ff */
[----:B------:R-:W-:-:S04]  /*2130*/  IMAD.MOV R5, RZ, RZ, -R5 ;  /* 0x000000ffff057224 */ /* 0x000fc800078e0a05 */
[----:B------:R-:W-:-:S05]  /*2140*/  IMAD R5, R10, R5, R6 ;  /* 0x000000050a057224 */ /* 0x000fca00078e0206 */
[----:B------:R-:W-:-:S13]  /*2150*/  ISETP.GT.U32.AND P0, PT, R10, R5, PT ;  /* 0x000000050a00720c */ /* 0x000fda0003f04070 */
[----:B------:R-:W-:Y:S02]  /*2160*/  @!P0 IADD3 R5, PT, PT, R5, -R10, RZ ;  /* 0x8000000a05058210 */ /* 0x000fe40007ffe0ff */
[----:B0-----:R-:W-:Y:S02]  /*2170*/  LEA R4, R9, R4, 0x18 ;  /* 0x0000000409047211 */ /* 0x001fe400078ec0ff */
[----:B------:R-:W-:-:S13]  /*2180*/  ISETP.GT.U32.AND P0, PT, R10, R5, PT ;  /* 0x000000050a00720c */ /* 0x000fda0003f04070 */
[----:B------:R-:W-:-:S04]  /*2190*/  @!P0 IMAD.IADD R5, R5, 0x1, -R10 ;  /* 0x0000000105058824 */ /* 0x000fc800078e0a0a */
[----:B------:R-:W-:Y:S01]  /*21a0*/  @!P1 IMAD.MOV R5, RZ, RZ, -R5 ;  /* 0x000000ffff059224 */ /* 0x000fe200078e0a05 */
[----:B------:R-:W-:-:S04]  /*21b0*/  @!P2 LOP3.LUT R5, RZ, R11, RZ, 0x33, !PT ;  /* 0x0000000bff05a212 */ /* 0x000fc800078e33ff */
[----:B------:R-:W-:-:S05]  /*21c0*/  LEA R5, R5, R4, 0x2 ;  /* 0x0000000405057211 */ /* 0x000fca00078e10ff */
[----:B------:R-:W0:Y:S02]  /*21d0*/  LDS R4, [R5] ;  /* 0x0000000005047984 */ /* 0x000e240000000800 */
[----:B0----5:R-:W-:-:S04]  /*21e0*/  FADD R4, R7, -R4 ;  /* 0x8000000407047221 */ /* 0x021fc80000000000 */
        /* <DEDUP_REMOVED lines=8> */
[----:B------:R-:W-:-:S03]  /*2270*/  IMAD.MOV.U32 R0, RZ, RZ, R6 ;  /* 0x000000ffff007224 */ /* 0x000fc600078e0006 */
[----:B------:R-:W-:-:S04]  /*2280*/  FADD R4, R4, R15 ;  /* 0x0000000f04047221 */ /* 0x000fc80000000000 */
[----:B------:R-:W-:-:S07]  /*2290*/  FADD R3, R3, R4 ;  /* 0x0000000403037221 */ /* 0x000fce0000000000 */
.L_x_106:
[----:B------:R-:W-:-:S07]  /*22a0*/  FADD R8, R3, R0 ;  /* 0x0000000003087221 */ /* 0x000fce0000000000 */
.L_x_103:
[-C--:B------:R-:W-:Y:S01]  /*22b0*/  IABS R6, R11.reuse ;  /* 0x0000000b00067213 */ /* 0x080fe20000000000 */
[----:B------:R-:W0:Y:S01]  /*22c0*/  S2R R10, SR_CgaCtaId ;  /* 0x00000000000a7919 */ /* 0x000e220000008800 */
[----:B------:R-:W-:Y:S01]  /*22d0*/  IADD3 R0, PT, PT, R2, 0x1, RZ ;  /* 0x0000000102007810 */ /* 0x000fe20007ffe0ff */
[----:B------:R-:W-:Y:S01]  /*22e0*/  UISETP.GE.AND UP0, UPT, UR17, UR15, UPT ;  /* 0x0000000f1100728c */ /* 0x000fe2000bf06270 */
[----:B------:R-:W1:Y:S02]  /*22f0*/  I2F.RP R3, R6 ;  /* 0x0000000600037306 */ /* 0x000e640000209400 */
[----:B------:R-:W-:Y:S02]  /*2300*/  IABS R13, R0 ;  /* 0x00000000000d7213 */ /* 0x000fe40000000000 */
[----:B------:R-:W-:Y:S02]  /*2310*/  ISETP.GE.AND P1, PT, R0, RZ, PT ;  /* 0x000000ff0000720c */ /* 0x000fe40003f26270 */
[----:B------:R-:W-:-:S02]  /*2320*/  LOP3.LUT R0, RZ, R11, RZ, 0x33, !PT ;  /* 0x0000000bff007212 */ /* 0x000fc400078e33ff */
[----:B-1----:R-:W1:Y:S02]  /*2330*/  MUFU.RCP R3, R3 ;  /* 0x0000000300037308 */ /* 0x002e640000001000 */
[----:B-1----:R-:W-:-:S06]  /*2340*/  VIADD R4, R3, 0xffffffe ;  /* 0x0ffffffe03047836 */ /* 0x002fcc0000000000 */
[----:B------:R1:W2:Y:S02]  /*2350*/  F2I.FTZ.U32.TRUNC.NTZ R5, R4 ;  /* 0x0000000400057305 */ /* 0x0002a4000021f000 */
[----:B-1----:R-:W-:Y:S02]  /*2360*/  IMAD.MOV.U32 R4, RZ, RZ, RZ ;  /* 0x000000ffff047224 */ /* 0x002fe400078e00ff */
[----:B--2---:R-:W-:-:S04]  /*2370*/  IMAD R9, R5, R6, RZ ;  /* 0x0000000605097224 */ /* 0x004fc800078e02ff */
[----:B------:R-:W-:-:S04]  /*2380*/  IMAD.MOV R9, RZ, RZ, -R9 ;  /* 0x000000ffff097224 */ /* 0x000fc800078e0a09 */
[----:B------:R-:W-:Y:S01]  /*2390*/  IMAD.HI.U32 R5, R5, R9, R4 ;  /* 0x0000000905057227 */ /* 0x000fe200078e0004 */
[----:B------:R-:W-:-:S03]  /*23a0*/  LEA R9, R2, UR16, 0x2 ;  /* 0x0000001002097c11 */ /* 0x000fc6000f8e10ff */
[----:B------:R-:W-:Y:S02]  /*23b0*/  IMAD.MOV.U32 R4, RZ, RZ, R6 ;  /* 0x000000ffff047224 */ /* 0x000fe400078e0006 */
[----:B------:R-:W-:-:S05]  /*23c0*/  IMAD.HI.U32 R3, R5, R13, RZ ;  /* 0x0000000d05037227 */ /* 0x000fca00078e00ff */
[----:B------:R-:W-:-:S05]  /*23d0*/  IADD3 R3, PT, PT, -R3, RZ, RZ ;  /* 0x000000ff03037210 */ /* 0x000fca0007ffe1ff */
[----:B------:R-:W-:Y:S01]  /*23e0*/  IMAD R13, R6, R3, R13 ;  /* 0x00000003060d7224 */ /* 0x000fe200078e020d */
[----:B------:R-:W-:-:S04]  /*23f0*/  MOV R3, 0x400 ;  /* 0x0000040000037802 */ /* 0x000fc80000000f00 */
[----:B------:R-:W-:Y:S02]  /*2400*/  ISETP.GT.U32.AND P0, PT, R4, R13, PT ;  /* 0x0000000d0400720c */ /* 0x000fe40003f04070 */
[----:B0-----:R-:W-:-:S04]  /*2410*/  LEA R3, R10, R3, 0x18 ;  /* 0x000000030a037211 */ /* 0x001fc800078ec0ff */
[----:B------:R-:W-:-:S05]  /*2420*/  LEA R10, R2, R3, 0x2 ;  /* 0x00000003020a7211 */ /* 0x000fca00078e10ff */
[----:B-----5:R0:W-:Y:S02]  /*2430*/  STS [R10], R7 ;  /* 0x000000070a007388 */ /* 0x0201e40000000800 */
[----:B------:R-:W-:Y:S02]  /*2440*/  @!P0 IMAD.IADD R13, R13, 0x1, -R6 ;  /* 0x000000010d0d8824 */ /* 0x000fe400078e0a06 */
[----:B------:R0:W-:Y:S03]  /*2450*/  STS [R9], R8 ;  /* 0x0000000809007388 */ /* 0x0001e60000000800 */
[----:B------:R-:W-:-:S13]  /*2460*/  ISETP.GT.U32.AND P0, PT, R4, R13, PT ;  /* 0x0000000d0400720c */ /* 0x000fda0003f04070 */
[----:B------:R-:W-:Y:S01]  /*2470*/  @!P0 IMAD.IADD R13, R13, 0x1, -R6 ;  /* 0x000000010d0d8824 */ /* 0x000fe200078e0a06 */
[----:B------:R-:W-:-:S03]  /*2480*/  ISETP.NE.AND P0, PT, R11, RZ, PT ;  /* 0x000000ff0b00720c */ /* 0x000fc60003f05270 */
[----:B------:R-:W-:-:S05]  /*2490*/  @!P1 IMAD.MOV R13, RZ, RZ, -R13 ;  /* 0x000000ffff0d9224 */ /* 0x000fca00078e0a0d */
[----:B------:R-:W-:Y:S01]  /*24a0*/  SEL R2, R0, R13, !P0 ;  /* 0x0000000d00027207 */ /* 0x000fe20004000000 */
[----:B0-----:R-:W-:Y:S06]  /*24b0*/  BRA.U !UP0, `(.L_x_108) ;  /* 0x0000003508c87547 */ /* 0x001fec000b800000 */
[----:B------:R-:W-:Y:S01]  /*24c0*/  IADD3 R9, PT, PT, R2, UR20, RZ ;  /* 0x0000001402097c10 */ /* 0x000fe2000fffe0ff */
[----:B------:R-:W-:Y:S01]  /*24d0*/  UISETP.GE.U32.AND UP0, UPT, UR13, 0xc, UPT ;  /* 0x0000000c0d00788c */ /* 0x000fe2000bf06070 */
[----:B------:R-:W-:Y:S02]  /*24e0*/  CS2R R16, SRZ ;  /* 0x0000000000107805 */ /* 0x000fe4000001ff00 */
[----:B------:R-:W-:Y:S02]  /*24f0*/  CS2R R12, SRZ ;  /* 0x00000000000c7805 */ /* 0x000fe4000001ff00 */
[----:B------:R-:W-:Y:S01]  /*2500*/  IABS R8, R9 ;  /* 0x0000000900087213 */ /* 0x000fe20000000000 */
[----:B------:R-:W-:Y:S01]  /*2510*/  IMAD.MOV.U32 R15, RZ, RZ, RZ ;  /* 0x000000ffff0f7224 */ /* 0x000fe200078e00ff */
[----:B------:R-:W-:Y:S02]  /*2520*/  ISETP.GE.AND P2, PT, R9, RZ, PT ;  /* 0x000000ff0900720c */ /* 0x000fe40003f46270 */
[----:B------:R-:W-:-:S02]  /*2530*/  CS2R R18, SRZ ;  /* 0x0000000000127805 */ /* 0x000fc4000001ff00 */
[----:B------:R-:W-:Y:S01]  /*2540*/  MOV R24, RZ ;  /* 0x000000ff00187202 */ /* 0x000fe20000000f00 */
[----:B------:R-:W-:-:S04]  /*2550*/  IMAD.HI.U32 R7, R5, R8, RZ ;  /* 0x0000000805077227 */ /* 0x000fc800078e00ff */
[----:B------:R-:W-:-:S04]  /*2560*/  IMAD.MOV R7, RZ, RZ, -R7 ;  /* 0x000000ffff077224 */ /* 0x000fc800078e0a07 */
[----:B------:R-:W-:-:S05]  /*2570*/  IMAD R7, R6, R7, R8 ;  /* 0x0000000706077224 */ /* 0x000fca00078e0208 */
[----:B------:R-:W-:-:S13]  /*2580*/  ISETP.GT.U32.AND P1, PT, R4, R7, PT ;  /* 0x000000070400720c */ /* 0x000fda0003f24070 */
[----:B------:R-:W-:-:S05]  /*2590*/  @!P1 IMAD.IADD R7, R7, 0x1, -R6 ;  /* 0x0000000107079824 */ /* 0x000fca00078e0a06 */
[----:B------:R-:W-:-:S13]  /*25a0*/  ISETP.GT.U32.AND P1, PT, R4, R7, PT ;  /* 0x000000070400720c */ /* 0x000fda0003f24070 */
[----:B------:R-:W-:-:S05]  /*25b0*/  @!P1 IADD3 R7, PT, PT, R7, -R6, RZ ;  /* 0x8000000607079210 */ /* 0x000fca0007ffe0ff */
[----:B------:R-:W-:-:S05]  /*25c0*/  @!P2 IMAD.MOV R7, RZ, RZ, -R7 ;  /* 0x000000ffff07a224 */ /* 0x000fca00078e0a07 */
[----:B------:R-:W-:Y:S01]  /*25d0*/  SEL R10, R0, R7, !P0 ;  /* 0x00000007000a7207 */ /* 0x000fe20004000000 */
[----:B------:R-:W-:Y:S06]  /*25e0*/  BRA.U !UP0, `(.L_x_109) ;  /* 0x0000001108d47547 */ /* 0x000fec000b800000 */
[----:B------:R-:W0:Y:S01]  /*25f0*/  LDC R11, c[0x0][0x390] ;  /* 0x0000e400ff0b7b82 */ /* 0x000e220000000800 */
[----:B------:R-:W-:Y:S01]  /*2600*/  ULEA.HI UR5, UR13, 0x1, URZ, 0x1e ;  /* 0x000000010d057891 */ /* 0x000fe2000f8ff0ff */
[----:B------:R-:W-:Y:S01]  /*2610*/  IMAD.MOV.U32 R17, RZ, RZ, RZ ;  /* 0x000000ffff117224 */ /* 0x000fe200078e00ff */
[----:B------:R-:W-:Y:S02]  /*2620*/  UMOV UR4, URZ ;  /* 0x000000ff00047c82 */ /* 0x000fe40008000000 */
[----:B------:R-:W-:-:S12]  /*2630*/  ULOP3.LUT UR5, UR5, 0x7ffffffc, URZ, 0xc0, !UPT ;  /* 0x7ffffffc05057892 */ /* 0x000fd8000f8ec0ff */
.L_x_110:
[----:B------:R-:W-:Y:S01]  /*2640*/  VIADD R0, R10, UR20 ;  /* 0x000000140a007c36 */ /* 0x000fe20008000000 */
[----:B0-----:R-:W-:Y:S01]  /*2650*/  IABS R6, R11 ;  /* 0x0000000b00067213 */ /* 0x001fe20000000000 */
[----:B------:R-:W-:-:S03]  /*2660*/  UIADD3 UR4, UPT, UPT, UR4, 0x4, URZ ;  /* 0x0000000404047890 */ /* 0x000fc6000fffe0ff */
[----:B------:R-:W-:Y:S01]  /*2670*/  IABS R7, R0 ;  /* 0x0000000000077213 */ /* 0x000fe20000000000 */
[----:B------:R-:W0:Y:S01]  /*2680*/  I2F.RP R8, R6 ;  /* 0x0000000600087306 */ /* 0x000e220000209400 */
[----:B------:R-:W-:Y:S01]  /*2690*/  ISETP.GE.AND P1, PT, R0, RZ, PT ;  /* 0x000000ff0000720c */ /* 0x000fe20003f26270 */
[----:B------:R-:W-:Y:S01]  /*26a0*/  UISETP.NE.AND UP0, UPT, UR4, UR5, UPT ;  /* 0x000000050400728c */ /* 0x000fe2000bf05270 */
[----:B------:R-:W-:Y:S01]  /*26b0*/  LOP3.LUT R0, RZ, R11, RZ, 0x33, !PT ;  /* 0x0000000bff007212 */ /* 0x000fe200078e33ff */
[----:B------:R-:W-:-:S05]  /*26c0*/  IMAD.HI.U32 R5, R5, R7, RZ ;  /* 0x0000000705057227 */ /* 0x000fca00078e00ff */
[----:B------:R-:W-:-:S05]  /*26d0*/  IADD3 R5, PT, PT, -R5, RZ, RZ ;  /* 0x000000ff05057210 */ /* 0x000fca0007ffe1ff */
[----:B------:R-:W-:Y:S01]  /*26e0*/  IMAD R7, R6, R5, R7 ;  /* 0x0000000506077224 */ /* 0x000fe200078e0207 */
[----:B0-----:R-:W0:Y:S04]  /*26f0*/  MUFU.RCP R8, R8 ;  /* 0x0000000800087308 */ /* 0x001e280000001000 */
[----:B------:R-:W-:-:S13]  /*2700*/  ISETP.GT.U32.AND P0, PT, R4, R7, PT ;  /* 0x000000070400720c */ /* 0x000fda0003f04070 */
[----:B------:R-:W-:-:S05]  /*2710*/  @!P0 IMAD.IADD R7, R7, 0x1, -R6 ;  /* 0x0000000107078824 */ /* 0x000fca00078e0a06 */
[----:B------:R-:W-:Y:S01]  /*2720*/  ISETP.GT.U32.AND P0, PT, R4, R7, PT ;  /* 0x000000070400720c */ /* 0x000fe20003f04070 */
[----:B0-----:R-:W-:-:S04]  /*2730*/  VIADD R4, R8, 0xffffffe ;  /* 0x0ffffffe08047836 */ /* 0x001fc80000000000 */
[----:B------:R0:W1:Y:S08]  /*2740*/  F2I.FTZ.U32.TRUNC.NTZ R5, R4 ;  /* 0x0000000400057305 */ /* 0x000070000021f000 */
[----:B------:R-:W-:Y:S01]  /*2750*/  @!P0 IADD3 R7, PT, PT, R7, -R6, RZ ;  /* 0x8000000607078210 */ /* 0x000fe20007ffe0ff */
[----:B0-----:R-:W-:Y:S01]  /*2760*/  IMAD.MOV.U32 R4, RZ, RZ, RZ ;  /* 0x000000ffff047224 */ /* 0x001fe200078e00ff */
[----:B------:R-:W-:-:S03]  /*2770*/  ISETP.NE.AND P0, PT, R11, RZ, PT ;  /* 0x000000ff0b00720c */ /* 0x000fc60003f05270 */
[----:B------:R-:W-:Y:S02]  /*2780*/  @!P1 IMAD.MOV R7, RZ, RZ, -R7 ;  /* 0x000000ffff079224 */ /* 0x000fe400078e0a07 */
[----:B-1----:R-:W-:-:S03]  /*2790*/  IMAD.MOV R9, RZ, RZ, -R5 ;  /* 0x000000ffff097224 */ /* 0x002fc600078e0a05 */
[----:B------:R-:W-:Y:S01]  /*27a0*/  SEL R28, R0, R7, !P0 ;  /* 0x00000007001c7207 */ /* 0x000fe20004000000 */
[----:B------:R-:W-:-:S03]  /*27b0*/  IMAD R9, R9, R6, RZ ;  /* 0x0000000609097224 */ /* 0x000fc600078e02ff */
[----:B------:R-:W-:Y:S01]  /*27c0*/  IADD3 R7, PT, PT, R28, UR20, RZ ;  /* 0x000000141c077c10 */ /* 0x000fe2000fffe0ff */
[----:B------:R-:W-:-:S03]  /*27d0*/  IMAD.HI.U32 R5, R5, R9, R4 ;  /* 0x0000000905057227 */ /* 0x000fc600078e0004 */
[----:B------:R-:W-:Y:S02]  /*27e0*/  IABS R8, R7 ;  /* 0x0000000700087213 */ /* 0x000fe40000000000 */
[----:B------:R-:W-:-:S03]  /*27f0*/  ISETP.GE.AND P2, PT, R7, RZ, PT ;  /* 0x000000ff0700720c */ /* 0x000fc60003f46270 */
[----:B------:R-:W-:-:S04]  /*2800*/  IMAD.MOV.U32 R9, RZ, RZ, R8 ;  /* 0x000000ffff097224 */ /* 0x000fc800078e0008 */
[----:B------:R-:W-:-:S05]  /*2810*/  IMAD.HI.U32 R4, R5, R9, RZ ;  /* 0x0000000905047227 */ /* 0x000fca00078e00ff */
[----:B------:R-:W-:-:S05]  /*2820*/  IADD3 R4, PT, PT, -R4, RZ, RZ ;  /* 0x000000ff04047210 */ /* 0x000fca0007ffe1ff */
[----:B------:R-:W-:Y:S02]  /*2830*/  IMAD R9, R6, R4, R9 ;  /* 0x0000000406097224 */ /* 0x000fe400078e0209 */
[----:B------:R-:W-:-:S05]  /*2840*/  IMAD.MOV.U32 R4, RZ, RZ, R6 ;  /* 0x000000ffff047224 */ /* 0x000fca00078e0006 */
[----:B------:R-:W-:-:S13]  /*2850*/  ISETP.GT.U32.AND P1, PT, R4, R9, PT ;  /* 0x000000090400720c */ /* 0x000fda0003f24070 */
[----:B------:R-:W-:-:S05]  /*2860*/  @!P1 IMAD.IADD R9, R9, 0x1, -R6 ;  /* 0x0000000109099824 */ /* 0x000fca00078e0a06 */
[----:B------:R-:W-:-:S13]  /*2870*/  ISETP.GT.U32.AND P1, PT, R4, R9, PT ;  /* 0x000000090400720c */ /* 0x000fda0003f24070 */
[----:B------:R-:W-:-:S05]  /*2880*/  @!P1 IADD3 R9, PT, PT, R9, -R6, RZ ;  /* 0x8000000609099210 */ /* 0x000fca0007ffe0ff */
[----:B------:R-:W-:-:S05]  /*2890*/  @!P2 IMAD.MOV R9, RZ, RZ, -R9 ;  /* 0x000000ffff09a224 */ /* 0x000fca00078e0a09 */
[----:B------:R-:W-:-:S04]  /*28a0*/  SEL R14, R0, R9, !P0 ;  /* 0x00000009000e7207 */ /* 0x000fc80004000000 */
[C---:B------:R-:W-:Y:S01]  /*28b0*/  LEA R25, R14.reuse, R3, 0x2 ;  /* 0x000000030e197211 */ /* 0x040fe200078e10ff */
[----:B------:R-:W-:-:S05]  /*28c0*/  VIADD R9, R14, UR20 ;  /* 0x000000140e097c36 */ /* 0x000fca0008000000 */
[----:B------:R-:W-:Y:S02]  /*28d0*/  IABS R8, R9 ;  /* 0x0000000900087213 */ /* 0x000fe40000000000 */
[----:B------:R-:W-:-:S03]  /*28e0*/  ISETP.GE.AND P2, PT, R9, RZ, PT ;  /* 0x000000ff0900720c */ /* 0x000fc60003f46270 */
[----:B------:R-:W-:-:S05]  /*28f0*/  IMAD.HI.U32 R7, R5, R8, RZ ;  /* 0x0000000805077227 */ /* 0x000fca00078e00ff */
[----:B------:R-:W-:-:S05]  /*2900*/  IADD3 R7, PT, PT, -R7, RZ, RZ ;  /* 0x000000ff07077210 */ /* 0x000fca0007ffe1ff */
[----:B------:R-:W-:-:S05]  /*2910*/  IMAD R7, R6, R7, R8 ;  /* 0x0000000706077224 */ /* 0x000fca00078e0208 */
[----:B------:R-:W-:-:S13]  /*2920*/  ISETP.GT.U32.AND P1, PT, R4, R7, PT ;  /* 0x000000070400720c */ /* 0x000fda0003f24070 */
[----:B------:R-:W-:-:S05]  /*2930*/  @!P1 IMAD.IADD R7, R7, 0x1, -R6 ;  /* 0x0000000107079824 */ /* 0x000fca00078e0a06 */
[----:B------:R-:W-:-:S13]  /*2940*/  ISETP.GT.U32.AND P1, PT, R4, R7, PT ;  /* 0x000000070400720c */ /* 0x000fda0003f24070 */
[----:B------:R-:W-:-:S05]  /*2950*/  @!P1 IMAD.IADD R7, R7, 0x1, -R6 ;  /* 0x0000000107079824 */ /* 0x000fca00078e0a06 */
[----:B------:R-:W-:-:S04]  /*2960*/  @!P2 IADD3 R7, PT, PT, -R7, RZ, RZ ;  /* 0x000000ff0707a210 */ /* 0x000fc80007ffe1ff */
[----:B------:R-:W-:-:S05]  /*2970*/  SEL R26, R0, R7, !P0 ;  /* 0x00000007001a7207 */ /* 0x000fca0004000000 */
[----:B------:R-:W-:-:S05]  /*2980*/  VIADD R9, R26, UR20 ;  /* 0x000000141a097c36 */ /* 0x000fca0008000000 */
        /* <DEDUP_REMOVED lines=22> */
[----:B------:R-:W-:-:S05]  /*2af0*/  SEL R22, R0, R7, !P0 ;  /* 0x0000000700167207 */ /* 0x000fca0004000000 */
        /* <DEDUP_REMOVED lines=14> */
[----:B------:R-:W-:Y:S02]  /*2be0*/  ISETP.GE.AND P2, PT, R21, RZ, PT ;  /* 0x000000ff1500720c */ /* 0x000fe40003f46270 */
[----:B------:R-:W-:Y:S01]  /*2bf0*/  LEA R21, R10, UR16, 0x2 ;  /* 0x000000100a157c11 */ /* 0x000fe2000f8e10ff */
[----:B------:R-:W-:-:S04]  /*2c00*/  IMAD.HI.U32 R7, R5, R9, RZ ;  /* 0x0000000905077227 */ /* 0x000fc800078e00ff */
[----:B------:R-:W-:Y:S01]  /*2c10*/  IMAD.MOV R7, RZ, RZ, -R7 ;  /* 0x000000ffff077224 */ /* 0x000fe200078e0a07 */
[----:B------:R-:W-:Y:S03]  /*2c20*/  LDS R21, [R21] ;  /* 0x0000000015157984 */ /* 0x000fe60000000800 */
[----:B------:R-:W-:Y:S01]  /*2c30*/  IMAD R9, R6, R7, R9 ;  /* 0x0000000706097224 */ /* 0x000fe200078e0209 */
[----:B------:R-:W-:-:S04]  /*2c40*/  LEA R7, R10, R3, 0x2 ;  /* 0x000000030a077211 */ /* 0x000fc800078e10ff */
[----:B------:R-:W-:Y:S02]  /*2c50*/  ISETP.GT.U32.AND P1, PT, R4, R9, PT ;  /* 0x000000090400720c */ /* 0x000fe40003f24070 */
[----:B------:R-:W0:Y:S11]  /*2c60*/  LDS R7, [R7] ;  /* 0x0000000007077984 */ /* 0x000e360000000800 */
[----:B------:R-:W-:-:S05]  /*2c70*/  @!P1 IMAD.IADD R9, R9, 0x1, -R6 ;  /* 0x0000000109099824 */ /* 0x000fca00078e0a06 */
[----:B------:R-:W-:-:S13]  /*2c80*/  ISETP.GT.U32.AND P1, PT, R4, R9, PT ;  /* 0x000000090400720c */ /* 0x000fda0003f24070 */
[----:B------:R-:W-:-:S05]  /*2c90*/  @!P1 IMAD.IADD R9, R9, 0x1, -R6 ;  /* 0x0000000109099824 */ /* 0x000fca00078e0a06 */
[----:B------:R-:W-:-:S04]  /*2ca0*/  @!P2 IADD3 R9, PT, PT, -R9, RZ, RZ ;  /* 0x000000ff0909a210 */ /* 0x000fc80007ffe1ff */
[----:B------:R-:W-:Y:S01]  /*2cb0*/  SEL R10, R0, R9, !P0 ;  /* 0x00000009000a7207 */ /* 0x000fe20004000000 */
[C---:B0-----:R-:W-:Y:S01]  /*2cc0*/  FFMA R19, R21.reuse, R7, R19 ;  /* 0x0000000715137223 */ /* 0x041fe20000000013 */
[----:B------:R-:W-:-:S03]  /*2cd0*/  FADD R21, R21, R12 ;  /* 0x0000000c15157221 */ /* 0x000fc60000000000 */
[----:B------:R-:W-:-:S05]  /*2ce0*/  VIADD R9, R10, UR20 ;  /* 0x000000140a097c36 */ /* 0x000fca0008000000 */
[----:B------:R-:W-:Y:S02]  /*2cf0*/  IABS R23, R9 ;  /* 0x0000000900177213 */ /* 0x000fe40000000000 */
[----:B------:R-:W-:-:S03]  /*2d00*/  ISETP.GE.AND P2, PT, R9, RZ, PT ;  /* 0x000000ff0900720c */ /* 0x000fc60003f46270 */
[----:B------:R-:W-:-:S04]  /*2d10*/  IMAD.HI.U32 R7, R5, R23, RZ ;  /* 0x0000001705077227 */ /* 0x000fc800078e00ff */
[----:B------:R-:W-:-:S04]  /*2d20*/  IMAD.MOV R7, RZ, RZ, -R7 ;  /* 0x000000ffff077224 */ /* 0x000fc800078e0a07 */
[----:B------:R-:W-:Y:S01]  /*2d30*/  IMAD R9, R6, R7, R23 ;  /* 0x0000000706097224 */ /* 0x000fe200078e0217 */
[C---:B------:R-:W-:Y:S02]  /*2d40*/  LEA R7, R28.reuse, UR16, 0x2 ;  /* 0x000000101c077c11 */ /* 0x040fe4000f8e10ff */
[----:B------:R-:W-:Y:S02]  /*2d50*/  LEA R28, R28, R3, 0x2 ;  /* 0x000000031c1c7211 */ /* 0x000fe400078e10ff */
[----:B------:R-:W-:Y:S02]  /*2d60*/  ISETP.GT.U32.AND P1, PT, R4, R9, PT ;  /* 0x000000090400720c */ /* 0x000fe40003f24070 */
[----:B------:R-:W0:Y:S04]  /*2d70*/  LDS R7, [R7] ;  /* 0x0000000007077984 */ /* 0x000e280000000800 */
[----:B------:R-:W1:Y:S07]  /*2d80*/  LDS R28, [R28] ;  /* 0x000000001c1c7984 */ /* 0x000e6e0000000800 */
[----:B------:R-:W-:-:S05]  /*2d90*/  @!P1 IMAD.IADD R9, R9, 0x1, -R6 ;  /* 0x0000000109099824 */ /* 0x000fca00078e0a06 */
[----:B------:R-:W-:-:S13]  /*2da0*/  ISETP.GT.U32.AND P1, PT, R4, R9, PT ;  /* 0x000000090400720c */ /* 0x000fda0003f24070 */
[----:B------:R-:W-:-:S05]  /*2db0*/  @!P1 IMAD.IADD R9, R9, 0x1, -R6 ;  /* 0x0000000109099824 */ /* 0x000fca00078e0a06 */
[----:B------:R-:W-:-:S04]  /*2dc0*/  @!P2 IADD3 R9, PT, PT, -R9, RZ, RZ ;  /* 0x000000ff0909a210 */ /* 0x000fc80007ffe1ff */
[----:B------:R-:W-:Y:S01]  /*2dd0*/  SEL R12, R0, R9, !P0 ;  /* 0x00000009000c7207 */ /* 0x000fe20004000000 */
[----:B0-----:R-:W-:-:S04]  /*2de0*/  FADD R13, R7, R13 ;  /* 0x0000000d070d7221 */ /* 0x001fc80000000000 */
[----:B------:R-:W-:Y:S02]  /*2df0*/  VIADD R9, R12, UR20 ;  /* 0x000000140c097c36 */ /* 0x000fe40008000000 */
[----:B-1----:R-:W-:Y:S02]  /*2e00*/  FFMA R18, R7, R28, R18 ;  /* 0x0000001c07127223 */ /* 0x002fe40000000012 */
[----:B------:R-:W-:Y:S01]  /*2e10*/  LDS R7, [R25] ;  /* 0x0000000019077984 */ /* 0x000fe20000000800 */
[----:B------:R-:W-:Y:S02]  /*2e20*/  IABS R23, R9 ;  /* 0x0000000900177213 */ /* 0x000fe40000000000 */
[----:B------:R-:W-:-:S03]  /*2e30*/  ISETP.GE.AND P2, PT, R9, RZ, PT ;  /* 0x000000ff0900720c */ /* 0x000fc60003f46270 */
[----:B------:R-:W-:-:S04]  /*2e40*/  IMAD.HI.U32 R9, R5, R23, RZ ;  /* 0x0000001705097227 */ /* 0x000fc800078e00ff */
[----:B------:R-:W-:-:S04]  /*2e50*/  IMAD.MOV R9, RZ, RZ, -R9 ;  /* 0x000000ffff097224 */ /* 0x000fc800078e0a09 */
[----:B------:R-:W-:Y:S01]  /*2e60*/  IMAD R23, R6, R9, R23 ;  /* 0x0000000906177224 */ /* 0x000fe200078e0217 */
[----:B------:R-:W-:-:S04]  /*2e70*/  LEA R9, R14, UR16, 0x2 ;  /* 0x000000100e097c11 */ /* 0x000fc8000f8e10ff */
        /* <DEDUP_REMOVED lines=27> */
[----:B-1----:R-:W-:Y:S01]  /*3030*/  FFMA R15, R24, R26, R15 ;  /* 0x0000001a180f7223 */ /* 0x002fe2000000000f */
[----:B------:R-:W-:Y:S02]  /*3040*/  LEA R24, R20, UR16, 0x2 ;  /* 0x0000001014187c11 */ /* 0x000fe4000f8e10ff */
[----:B------:R-:W-:Y:S02]  /*3050*/  IABS R25, R23 ;  /* 0x0000001700197213 */ /* 0x000fe40000000000 */
[----:B------:R-:W-:Y:S02]  /*3060*/  ISETP.GE.AND P2, PT, R23, RZ, PT ;  /* 0x000000ff1700720c */ /* 0x000fe40003f46270 */
[----:B------:R-:W0:Y:S01]  /*3070*/  LDS R24, [R24] ;  /* 0x0000000018187984 */ /* 0x000e220000000800 */
[----:B------:R-:W-:-:S04]  /*3080*/  IMAD.HI.U32 R23, R5, R25, RZ ;  /* 0x0000001905177227 */ /* 0x000fc800078e00ff */
[----:B------:R-:W-:-:S04]  /*3090*/  IMAD.MOV R23, RZ, RZ, -R23 ;  /* 0x000000ffff177224 */ /* 0x000fc800078e0a17 */
[----:B------:R-:W-:Y:S01]  /*30a0*/  IMAD R23, R6, R23, R25 ;  /* 0x0000001706177224 */ /* 0x000fe200078e0219 */
[----:B------:R-:W-:-:S04]  /*30b0*/  LEA R25, R20, R3, 0x2 ;  /* 0x0000000314197211 */ /* 0x000fc800078e10ff */
[----:B------:R-:W-:Y:S02]  /*30c0*/  ISETP.GT.U32.AND P1, PT, R4, R23, PT ;  /* 0x000000170400720c */ /* 0x000fe40003f24070 */
[----:B------:R-:W1:Y:S11]  /*30d0*/  LDS R25, [R25] ;  /* 0x0000000019197984 */ /* 0x000e760000000800 */
[----:B------:R-:W-:-:S05]  /*30e0*/  @!P1 IMAD.IADD R23, R23, 0x1, -R6 ;  /* 0x0000000117179824 */ /* 0x000fca00078e0a06 */
[----:B------:R-:W-:Y:S01]  /*30f0*/  ISETP.GT.U32.AND P1, PT, R4, R23, PT ;  /* 0x000000170400720c */ /* 0x000fe20003f24070 */
[----:B0-----:R-:W-:-:S12]  /*3100*/  FADD R21, R21, R24 ;  /* 0x0000001815157221 */ /* 0x001fd80000000000 */
[----:B------:R-:W-:-:S05]  /*3110*/  @!P1 IMAD.IADD R23, R23, 0x1, -R6 ;  /* 0x0000000117179824 */ /* 0x000fca00078e0a06 */
[----:B------:R-:W-:-:S04]  /*3120*/  @!P2 IADD3 R23, PT, PT, -R23, RZ, RZ ;  /* 0x000000ff1717a210 */ /* 0x000fc80007ffe1ff */
[----:B------:R-:W-:Y:S01]  /*3130*/  SEL R20, R0, R23, !P0 ;  /* 0x0000001700147207 */ /* 0x000fe20004000000 */
[----:B-1----:R-:W-:Y:S01]  /*3140*/  FFMA R19, R24, R25, R19 ;  /* 0x0000001918137223 */ /* 0x002fe20000000013 */
[----:B------:R-:W-:-:S03]  /*3150*/  LEA R24, R22, R3, 0x2 ;  /* 0x0000000316187211 */ /* 0x000fc600078e10ff */
[----:B------:R-:W-:-:S03]  /*3160*/  VIADD R23, R20, UR20 ;  /* 0x0000001414177c36 */ /* 0x000fc60008000000 */
[----:B------:R-:W-:Y:S02]  /*3170*/  LDS R24, [R24] ;  /* 0x0000000018187984 */ /* 0x000fe40000000800 */
[----:B------:R-:W-:Y:S02]  /*3180*/  IABS R26, R23 ;  /* 0x00000017001a7213 */ /* 0x000fe40000000000 */
[----:B------:R-:W-:-:S03]  /*3190*/  ISETP.GE.AND P2, PT, R23, RZ, PT ;  /* 0x000000ff1700720c */ /* 0x000fc60003f46270 */
[----:B------:R-:W-:-:S04]  /*31a0*/  IMAD.HI.U32 R23, R5, R26, RZ ;  /* 0x0000001a05177227 */ /* 0x000fc800078e00ff */
[----:B------:R-:W-:-:S04]  /*31b0*/  IMAD.MOV R23, RZ, RZ, -R23 ;  /* 0x000000ffff177224 */ /* 0x000fc800078e0a17 */
[----:B------:R-:W-:Y:S01]  /*31c0*/  IMAD R25, R6, R23, R26 ;  /* 0x0000001706197224 */ /* 0x000fe200078e021a */
[----:B------:R-:W-:Y:S02]  /*31d0*/  LEA R23, R22, UR16, 0x2 ;  /* 0x0000001016177c11 */ /* 0x000fe4000f8e10ff */
[C---:B------:R-:W-:Y:S01]  /*31e0*/  LEA R26, R8.reuse, UR16, 0x2 ;  /* 0x00000010081a7c11 */ /* 0x040fe2000f8e10ff */
[----:B------:R-:W-:Y:S01]  /*31f0*/  IMAD R8, R8, 0x4, R3 ;  /* 0x0000000408087824 */ /* 0x000fe200078e0203 */
[----:B------:R-:W-:Y:S02]  /*3200*/  ISETP.GT.U32.AND P1, PT, R4, R25, PT ;  /* 0x000000190400720c */ /* 0x000fe40003f24070 */
[----:B------:R-:W0:Y:S04]  /*3210*/  LDS R23, [R23] ;  /* 0x0000000017177984 */ /* 0x000e280000000800 */
[----:B------:R-:W1:Y:S04]  /*3220*/  LDS R26, [R26] ;  /* 0x000000001a1a7984 */ /* 0x000e680000000800 */
[----:B------:R-:W2:Y:S03]  /*3230*/  LDS R8, [R8] ;  /* 0x0000000008087984 */ /* 0x000ea60000000800 */
[----:B------:R-:W-:-:S05]  /*3240*/  @!P1 IMAD.IADD R25, R25, 0x1, -R6 ;  /* 0x0000000119199824 */ /* 0x000fca00078e0a06 */
[----:B------:R-:W-:-:S13]  /*3250*/  ISETP.GT.U32.AND P1, PT, R4, R25, PT ;  /* 0x000000190400720c */ /* 0x000fda0003f24070 */
[----:B------:R-:W-:-:S05]  /*3260*/  @!P1 IMAD.IADD R25, R25, 0x1, -R6 ;  /* 0x0000000119199824 */ /* 0x000fca00078e0a06 */
[----:B------:R-:W-:-:S04]  /*3270*/  @!P2 IADD3 R25, PT, PT, -R25, RZ, RZ ;  /* 0x000000ff1919a210 */ /* 0x000fc80007ffe1ff */
[----:B------:R-:W-:Y:S01]  /*3280*/  SEL R22, R0, R25, !P0 ;  /* 0x0000001900167207 */ /* 0x000fe20004000000 */
[----:B0-----:R-:W-:Y:S01]  /*3290*/  FFMA R18, R23, R24, R18 ;  /* 0x0000001817127223 */ /* 0x001fe20000000012 */
[----:B------:R-:W-:-:S03]  /*32a0*/  FADD R13, R13, R23 ;  /* 0x000000170d0d7221 */ /* 0x000fc60000000000 */
[----:B------:R-:W-:Y:S02]  /*32b0*/  VIADD R25, R22, UR20 ;  /* 0x0000001416197c36 */ /* 0x000fe40008000000 */
[----:B-1----:R-:W-:-:S03]  /*32c0*/  FADD R9, R9, R26 ;  /* 0x0000001a09097221 */ /* 0x002fc60000000000 */
[----:B------:R-:W-:Y:S01]  /*32d0*/  IABS R24, R25 ;  /* 0x0000001900187213 */ /* 0x000fe20000000000 */
[----:B--2---:R-:W-:Y:S01]  /*32e0*/  FFMA R7, R26, R8, R7 ;  /* 0x000000081a077223 */ /* 0x004fe20000000007 */
[----:B------:R-:W-:Y:S01]  /*32f0*/  ISETP.GE.AND P2, PT, R25, RZ, PT ;  /* 0x000000ff1900720c */ /* 0x000fe20003f46270 */
[----:B------:R-:W-:Y:S02]  /*3300*/  IMAD R26, R12, 0x4, R3 ;  /* 0x000000040c1a7824 */ /* 0x000fe400078e0203 */
[----:B------:R-:W-:-:S04]  /*3310*/  IMAD.HI.U32 R23, R5, R24, RZ ;  /* 0x0000001805177227 */ /* 0x000fc800078e00ff */
[----:B------:R-:W-:Y:S01]  /*3320*/  LDS R26, [R26] ;  /* 0x000000001a1a7984 */ /* 0x000fe20000000800 */
[----:B------:R-:W-:-:S05]  /*3330*/  IADD3 R23, PT, PT, -R23, RZ, RZ ;  /* 0x000000ff17177210 */ /* 0x000fca0007ffe1ff */
        /* <DEDUP_REMOVED lines=8> */
[----:B------:R-:W-:-:S04]  /*33c0*/  @!P1 IMAD.IADD R23, R23, 0x1, -R6 ;  /* 0x0000000117179824 */ /* 0x000fc800078e0a06 */
[----:B------:R-:W-:-:S05]  /*33d0*/  @!P2 IMAD.MOV R23, RZ, RZ, -R23 ;  /* 0x000000ffff17a224 */ /* 0x000fca00078e0a17 */
[----:B------:R-:W-:Y:S01]  /*33e0*/  SEL R8, R0, R23, !P0 ;  /* 0x0000001700087207 */ /* 0x000fe20004000000 */
[----:B0-----:R-:W-:-:S04]  /*33f0*/  FADD R17, R17, R24 ;  /* 0x0000001811117221 */ /* 0x001fc80000000000 */
[----:B------:R-:W-:Y:S02]  /*3400*/  VIADD R23, R8, UR20 ;  /* 0x0000001408177c36 */ /* 0x000fe40008000000 */
[----:B-1----:R-:W-:-:S03]  /*3410*/  FFMA R15, R24, R10, R15 ;  /* 0x0000000a180f7223 */ /* 0x002fc6000000000f */
[----:B------:R-:W-:Y:S02]  /*3420*/  IABS R25, R23 ;  /* 0x0000001700197213 */ /* 0x000fe40000000000 */
[----:B------:R-:W-:-:S03]  /*3430*/  ISETP.GE.AND P2, PT, R23, RZ, PT ;  /* 0x000000ff1700720c */ /* 0x000fc60003f46270 */
[----:B------:R-:W-:-:S05]  /*3440*/  IMAD.HI.U32 R23, R5, R25, RZ ;  /* 0x0000001905177227 */ /* 0x000fca00078e00ff */
[----:B------:R-:W-:-:S05]  /*3450*/  IADD3 R23, PT, PT, -R23, RZ, RZ ;  /* 0x000000ff17177210 */ /* 0x000fca0007ffe1ff */
[----:B------:R-:W-:Y:S01]  /*3460*/  IMAD R23, R6, R23, R25 ;  /* 0x0000001706177224 */ /* 0x000fe200078e0219 */
[----:B------:R-:W-:-:S04]  /*3470*/  LEA R25, R12, UR16, 0x2 ;  /* 0x000000100c197c11 */ /* 0x000fc8000f8e10ff */
[----:B------:R-:W-:Y:S01]  /*3480*/  ISETP.GT.U32.AND P1, PT, R4, R23, PT ;  /* 0x000000170400720c */ /* 0x000fe20003f24070 */
[----:B------:R-:W0:-:S12]  /*3490*/  LDS R12, [R25] ;  /* 0x00000000190c7984 */ /* 0x000e180000000800 */
[----:B------:R-:W-:-:S05]  /*34a0*/  @!P1 IMAD.IADD R23, R23, 0x1, -R6 ;  /* 0x0000000117179824 */ /* 0x000fca00078e0a06 */
[----:B------:R-:W-:-:S13]  /*34b0*/  ISETP.GT.U32.AND P1, PT, R4, R23, PT ;  /* 0x000000170400720c */ /* 0x000fda0003f24070 */
[----:B------:R-:W-:-:S05]  /*34c0*/  @!P1 IADD3 R23, PT, PT, R23, -R6, RZ ;  /* 0x8000000617179210 */ /* 0x000fca0007ffe0ff */
[----:B------:R-:W-:-:S05]  /*34d0*/  @!P2 IMAD.MOV R23, RZ, RZ, -R23 ;  /* 0x000000ffff17a224 */ /* 0x000fca00078e0a17 */
[----:B------:R-:W-:Y:S01]  /*34e0*/  SEL R10, R0, R23, !P0 ;  /* 0x00000017000a7207 */ /* 0x000fe20004000000 */
[----:B0-----:R-:W-:Y:S01]  /*34f0*/  FFMA R19, R12, R26, R19 ;  /* 0x0000001a0c137223 */ /* 0x001fe20000000013 */
[----:B------:R-:W-:Y:S01]  /*3500*/  FADD R21, R21, R12 ;  /* 0x0000000c15157221 */ /* 0x000fe20000000000 */
[C---:B------:R-:W-:Y:S01]  /*3510*/  LEA R12, R20.reuse, UR16, 0x2 ;  /* 0x00000010140c7c11 */ /* 0x040fe2000f8e10ff */
[----:B------:R-:W-:Y:S01]  /*3520*/  IMAD R20, R20, 0x4, R3 ;  /* 0x0000000414147824 */ /* 0x000fe200078e0203 */
[----:B------:R-:W-:Y:S01]  /*3530*/  LEA R26, R16, UR16, 0x2 ;  /* 0x00000010101a7c11 */ /* 0x000fe2000f8e10ff */
[----:B------:R-:W-:-:S03]  /*3540*/  VIADD R23, R10, UR20 ;  /* 0x000000140a177c36 */ /* 0x000fc60008000000 */
[----:B------:R-:W0:Y:S02]  /*3550*/  LDS R12, [R12] ;  /* 0x000000000c0c7984 */ /* 0x000e240000000800 */
[----:B------:R-:W-:Y:S02]  /*3560*/  IABS R25, R23 ;  /* 0x0000001700197213 */ /* 0x000fe40000000000 */
[----:B------:R-:W-:Y:S01]  /*3570*/  ISETP.GE.AND P2, PT, R23, RZ, PT ;  /* 0x000000ff1700720c */ /* 0x000fe20003f46270 */
[----:B------:R-:W1:Y:S01]  /*3580*/  LDS R20, [R20] ;  /* 0x0000000014147984 */ /* 0x000e620000000800 */
[C---:B------:R-:W-:Y:S01]  /*3590*/  LEA R23, R14.reuse, UR16, 0x2 ;  /* 0x000000100e177c11 */ /* 0x040fe2000f8e10ff */
[----:B------:R-:W-:Y:S01]  /*35a0*/  IMAD.HI.U32 R24, R5, R25, RZ ;  /* 0x0000001905187227 */ /* 0x000fe200078e00ff */
[----:B------:R-:W-:-:S03]  /*35b0*/  LEA R14, R14, R3, 0x2 ;  /* 0x000000030e0e7211 */ /* 0x000fc600078e10ff */
[----:B------:R-:W-:Y:S01]  /*35c0*/  IMAD.MOV R24, RZ, RZ, -R24 ;  /* 0x000000ffff187224 */ /* 0x000fe200078e0a18 */
[----:B------:R-:W2:Y:S03]  /*35d0*/  LDS R23, [R23] ;  /* 0x0000000017177984 */ /* 0x000ea60000000800 */
[----:B------:R-:W-:Y:S01]  /*35e0*/  IMAD R25, R6, R24, R25 ;  /* 0x0000001806197224 */ /* 0x000fe200078e0219 */
[----:B------:R-:W3:Y:S01]  /*35f0*/  LDS R14, [R14] ;  /* 0x000000000e0e7984 */ /* 0x000ee20000000800 */
[----:B------:R-:W-:-:S03]  /*3600*/  LEA R24, R16, R3, 0x2 ;  /* 0x0000000310187211 */ /* 0x000fc600078e10ff */
[----:B------:R-:W-:Y:S01]  /*3610*/  ISETP.GT.U32.AND P1, PT, R4, R25, PT ;  /* 0x000000190400720c */ /* 0x000fe20003f24070 */
[----:B------:R4:W5:Y:S04]  /*3620*/  LDS R16, [R26] ;  /* 0x000000001a107984 */ /* 0x0009680000000800 */
[----:B------:R-:W5:Y:S01]  /*3630*/  LDS R24, [R24] ;  /* 0x0000000018187984 */ /* 0x000f620000000800 */
[----:B----4-:R-:W-:-:S07]  /*3640*/  LEA R26, R22, UR16, 0x2 ;  /* 0x00000010161a7c11 */ /* 0x010fce000f8e10ff */
[----:B------:R-:W-:-:S05]  /*3650*/  @!P1 IMAD.IADD R25, R25, 0x1, -R6 ;  /* 0x0000000119199824 */ /* 0x000fca00078e0a06 */
[----:B------:R-:W-:Y:S01]  /*3660*/  ISETP.GT.U32.AND P1, PT, R4, R25, PT ;  /* 0x000000190400720c */ /* 0x000fe20003f24070 */
[----:B0-----:R-:W-:Y:S01]  /*3670*/  FADD R17, R17, R12 ;  /* 0x0000000c11117221 */ /* 0x001fe20000000000 */
[----:B-1----:R-:W-:Y:S01]  /*3680*/  FFMA R15, R12, R20, R15 ;  /* 0x000000140c0f7223 */ /* 0x002fe2000000000f */
[----:B------:R-:W-:Y:S01]  /*3690*/  IMAD R20, R8, 0x4, R3 ;  /* 0x0000000408147824 */ /* 0x000fe200078e0203 */
[----:B------:R-:W-:Y:S09]  /*36a0*/  LDS R12, [R26] ;  /* 0x000000001a0c7984 */ /* 0x000ff20000000800 */
[----:B------:R-:W-:-:S02]  /*36b0*/  @!P1 IMAD.IADD R25, R25, 0x1, -R6 ;  /* 0x0000000119199824 */ /* 0x000fc400078e0a06 */
[----:B--2---:R-:W-:Y:S01]  /*36c0*/  FADD R13, R13, R23 ;  /* 0x000000170d0d7221 */ /* 0x004fe20000000000 */
[----:B------:R-:W-:Y:S02]  /*36d0*/  LDS R20, [R20] ;  /* 0x0000000014147984 */ /* 0x000fe40000000800 */
[----:B------:R-:W-:Y:S01]  /*36e0*/  @!P2 IADD3 R25, PT, PT, -R25, RZ, RZ ;  /* 0x000000ff1919a210 */ /* 0x000fe20007ffe1ff */
[----:B---3--:R-:W-:-:S03]  /*36f0*/  FFMA R18, R23, R14, R18 ;  /* 0x0000000e17127223 */ /* 0x008fc60000000012 */
[----:B------:R-:W-:Y:S01]  /*3700*/  SEL R14, R0, R25, !P0 ;  /* 0x00000019000e7207 */ /* 0x000fe20004000000 */
[----:B-----5:R-:W-:-:S04]  /*3710*/  FADD R9, R9, R16 ;  /* 0x0000001009097221 */ /* 0x020fc80000000000 */
[----:B------:R-:W-:Y:S02]  /*3720*/  VIADD R23, R14, UR20 ;  /* 0x000000140e177c36 */ /* 0x000fe40008000000 */
[----:B------:R-:W-:Y:S01]  /*3730*/  FFMA R7, R16, R24, R7 ;  /* 0x0000001810077223 */ /* 0x000fe20000000007 */
[----:B------:R-:W-:Y:S01]  /*3740*/  LEA R16, R22, R3, 0x2 ;  /* 0x0000000316107211 */ /* 0x000fe200078e10ff */
[C---:B------:R-:W-:Y:S01]  /*3750*/  IMAD R22, R10.reuse, 0x4, R3 ;  /* 0x000000040a167824 */ /* 0x040fe200078e0203 */
[----:B------:R-:W-:Y:S02]  /*3760*/  LEA R24, R10, UR16, 0x2 ;  /* 0x000000100a187c11 */ /* 0x000fe4000f8e10ff */
[----:B------:R-:W-:Y:S02]  /*3770*/  IABS R25, R23 ;  /* 0x0000001700197213 */ /* 0x000fe40000000000 */
[----:B------:R-:W-:Y:S01]  /*3780*/  ISETP.GE.AND P2, PT, R23, RZ, PT ;  /* 0x000000ff1700720c */ /* 0x000fe20003f46270 */
[----:B------:R-:W0:Y:S01]  /*3790*/  LDS R16, [R16] ;  /* 0x0000000010107984 */ /* 0x000e220000000800 */
[----:B------:R-:W-:Y:S01]  /*37a0*/  LEA R10, R14, R3, 0x2 ;  /* 0x000000030e0a7211 */ /* 0x000fe200078e10ff */
[----:B------:R-:W-:-:S02]  /*37b0*/  IMAD.HI.U32 R23, R5, R25, RZ ;  /* 0x0000001905177227 */ /* 0x000fc400078e00ff */
[----:B------:R-:W1:Y:S02]  /*37c0*/  LDS R24, [R24] ;  /* 0x0000000018187984 */ /* 0x000e640000000800 */
[----:B------:R-:W-:Y:S02]  /*37d0*/  IMAD.MOV R23, RZ, RZ, -R23 ;  /* 0x000000ffff177224 */ /* 0x000fe400078e0a17 */
[----:B------:R-:W-:Y:S02]  /*37e0*/  LDS R10, [R10] ;  /* 0x000000000a0a7984 */ /* 0x000fe40000000800 */
[----:B------:R-:W-:Y:S01]  /*37f0*/  IMAD R23, R6, R23, R25 ;  /* 0x0000001706177224 */ /* 0x000fe200078e0219 */
[----:B------:R-:W-:Y:S02]  /*3800*/  LEA R25, R8, UR16, 0x2 ;  /* 0x0000001008197c11 */ /* 0x000fe4000f8e10ff */
[----:B------:R-:W-:Y:S02]  /*3810*/  LEA R8, R14, UR16, 0x2 ;  /* 0x000000100e087c11 */ /* 0x000fe4000f8e10ff */
[----:B------:R-:W2:Y:S01]  /*3820*/  LDS R14, [R22] ;  /* 0x00000000160e7984 */ /* 0x000ea20000000800 */
[----:B------:R-:W-:-:S03]  /*3830*/  ISETP.GT.U32.AND P1, PT, R4, R23, PT ;  /* 0x000000170400720c */ /* 0x000fc60003f24070 */
[----:B------:R-:W3:Y:S04]  /*3840*/  LDS R8, [R8] ;  /* 0x0000000008087984 */ /* 0x000ee80000000800 */
[----:B------:R-:W4:Y:S06]  /*3850*/  LDS R25, [R25] ;  /* 0x0000000019197984 */ /* 0x000f2c0000000800 */
[----:B------:R-:W-:-:S05]  /*3860*/  @!P1 IMAD.IADD R23, R23, 0x1, -R6 ;  /* 0x0000000117179824 */ /* 0x000fca00078e0a06 */
[----:B------:R-:W-:Y:S01]  /*3870*/  ISETP.GT.U32.AND P1, PT, R4, R23, PT ;  /* 0x000000170400720c */ /* 0x000fe20003f24070 */
[----:B0-----:R-:W-:Y:S01]  /*3880*/  FFMA R19, R12, R16, R19 ;  /* 0x000000100c137223 */ /* 0x001fe20000000013 */
[----:B------:R-:W-:Y:S01]  /*3890*/  FADD R12, R21, R12 ;  /* 0x0000000c150c7221 */ /* 0x000fe20000000000 */
[----:B-1----:R-:W-:-:S10]  /*38a0*/  FADD R16, R9, R24 ;  /* 0x0000001809107221 */ /* 0x002fd40000000000 */
[----:B------:R-:W-:-:S05]  /*38b0*/  @!P1 IMAD.IADD R23, R23, 0x1, -R6 ;  /* 0x0000000117179824 */ /* 0x000fca00078e0a06 */
[----:B------:R-:W-:Y:S01]  /*38c0*/  @!P2 IADD3 R23, PT, PT, -R23, RZ, RZ ;  /* 0x000000ff1717a210 */ /* 0x000fe20007ffe1ff */
[----:B--2---:R-:W-:Y:S01]  /*38d0*/  FFMA R24, R24, R14, R7 ;  /* 0x0000000e18187223 */ /* 0x004fe20000000007 */
[----:B---3--:R-:W-:Y:S01]  /*38e0*/  FFMA R15, R8, R10, R15 ;  /* 0x0000000a080f7223 */ /* 0x008fe2000000000f */
[----:B------:R-:W-:Y:S01]  /*38f0*/  FADD R17, R17, R8 ;  /* 0x0000000811117221 */ /* 0x000fe20000000000 */
[----:B------:R-:W-:Y:S01]  /*3900*/  SEL R10, R0, R23, !P0 ;  /* 0x00000017000a7207 */ /* 0x000fe20004000000 */
[----:B----4-:R-:W-:Y:S01]  /*3910*/  FADD R13, R13, R25 ;  /* 0x000000190d0d7221 */ /* 0x010fe20000000000 */
[----:B------:R-:W-:Y:S01]  /*3920*/  FFMA R18, R25, R20, R18 ;  /* 0x0000001419127223 */ /* 0x000fe20000000012 */
[----:B------:R-:W-:Y:S06]  /*3930*/  BRA.U UP0, `(.L_x_110) ;  /* 0xffffffed00407547 */ /* 0x000fec000b83ffff */
.L_x_109:
[----:B------:R-:W-:-:S09]  /*3940*/  UISETP.NE.AND UP0, UPT, UR8, URZ, UPT ;  /* 0x000000ff0800728c */ /* 0x000fd2000bf05270 */
[----:B------:R-:W-:Y:S05]  /*3950*/  BRA.U !UP0, `(.L_x_111) ;  /* 0x0000000d087c7547 */ /* 0x000fea000b800000 */
[----:B------:R-:W-:Y:S01]  /*3960*/  VIADD R8, R10, UR20 ;  /* 0x000000140a087c36 */ /* 0x000fe20008000000 */
[----:B------:R-:W0:Y:S01]  /*3970*/  S2R R22, SR_CgaCtaId ;  /* 0x0000000000167919 */ /* 0x000e220000008800 */
[----:B------:R-:W-:-:S03]  /*3980*/  UISETP.NE.AND UP0, UPT, UR8, 0x1, UPT ;  /* 0x000000010800788c */ /* 0x000fc6000bf05270 */
        /* <DEDUP_REMOVED lines=11> */
[C---:B------:R-:W-:Y:S02]  /*3a40*/  IADD3 R8, PT, PT, R20.reuse, UR20, RZ ;  /* 0x0000001414087c10 */ /* 0x040fe4000fffe0ff */
[----:B------:R-:W-:Y:S02]  /*3a50*/  LEA R21, R20, UR16, 0x2 ;  /* 0x0000001014157c11 */ /* 0x000fe4000f8e10ff */
[----:B------:R-:W-:Y:S02]  /*3a60*/  IABS R7, R8 ;  /* 0x0000000800077213 */ /* 0x000fe40000000000 */
[----:B------:R-:W-:Y:S02]  /*3a70*/  ISETP.GE.AND P2, PT, R8, RZ, PT ;  /* 0x000000ff0800720c */ /* 0x000fe40003f46270 */
[----:B------:R-:W1:Y:S01]  /*3a80*/  LDS R21, [R21] ;  /* 0x0000000015157984 */ /* 0x000e620000000800 */
[----:B------:R-:W-:-:S04]  /*3a90*/  IMAD.HI.U32 R3, R5, R7, RZ ;  /* 0x0000000705037227 */ /* 0x000fc800078e00ff */
[----:B------:R-:W-:-:S04]  /*3aa0*/  IMAD.MOV R3, RZ, RZ, -R3 ;  /* 0x000000ffff037224 */ /* 0x000fc800078e0a03 */
[----:B------:R-:W-:-:S05]  /*3ab0*/  IMAD R3, R6, R3, R7 ;  /* 0x0000000306037224 */ /* 0x000fca00078e0207 */
[----:B------:R-:W-:-:S13]  /*3ac0*/  ISETP.GT.U32.AND P1, PT, R4, R3, PT ;  /* 0x000000030400720c */ /* 0x000fda0003f24070 */
[----:B------:R-:W-:-:S05]  /*3ad0*/  @!P1 IMAD.IADD R3, R3, 0x1, -R6 ;  /* 0x0000000103039824 */ /* 0x000fca00078e0a06 */
[----:B------:R-:W-:Y:S01]  /*3ae0*/  ISETP.GT.U32.AND P1, PT, R4, R3, PT ;  /* 0x000000030400720c */ /* 0x000fe20003f24070 */
[----:B-1----:R-:W-:-:S12]  /*3af0*/  FADD R13, R13, R21 ;  /* 0x000000150d0d7221 */ /* 0x002fd80000000000 */
        /* <DEDUP_REMOVED lines=14> */
[----:B------:R-:W-:Y:S02]  /*3be0*/  SEL R8, R0, R3, !P0 ;  /* 0x0000000300087207 */ /* 0x000fe40004000000 */
[----:B------:R-:W-:Y:S02]  /*3bf0*/  MOV R3, 0x400 ;  /* 0x0000040000037802 */ /* 0x000fe40000000f00 */
[C---:B------:R-:W-:Y:S01]  /*3c00*/  LEA R27, R8.reuse, UR16, 0x2 ;  /* 0x00000010081b7c11 */ /* 0x040fe2000f8e10ff */
[----:B------:R-:W-:Y:S01]  /*3c10*/  VIADD R23, R8, UR20 ;  /* 0x0000001408177c36 */ /* 0x000fe20008000000 */
[----:B0-----:R-:W-:Y:S02]  /*3c20*/  LEA R3, R22, R3, 0x18 ;  /* 0x0000000316037211 */ /* 0x001fe400078ec0ff */
[----:B------:R-:W-:Y:S02]  /*3c30*/  LEA R22, R10, UR16, 0x2 ;  /* 0x000000100a167c11 */ /* 0x000fe4000f8e10ff */
[----:B------:R-:W-:Y:S01]  /*3c40*/  IABS R25, R23 ;  /* 0x0000001700197213 */ /* 0x000fe20000000000 */
[--C-:B------:R-:W-:Y:S01]  /*3c50*/  IMAD R26, R14, 0x4, R3.reuse ;  /* 0x000000040e1a7824 */ /* 0x100fe200078e0203 */
[-C--:B------:R-:W-:Y:S01]  /*3c60*/  LEA R9, R10, R3.reuse, 0x2 ;  /* 0x000000030a097211 */ /* 0x080fe200078e10ff */
[----:B------:R-:W-:Y:S01]  /*3c70*/  IMAD R20, R20, 0x4, R3 ;  /* 0x0000000414147824 */ /* 0x000fe200078e0203 */
[----:B------:R-:W-:Y:S01]  /*3c80*/  LEA R28, R8, R3, 0x2 ;  /* 0x00000003081c7211 */ /* 0x000fe200078e10ff */
[----:B------:R-:W-:Y:S01]  /*3c90*/  IMAD.HI.U32 R7, R5, R25, RZ ;  /* 0x0000001905077227 */ /* 0x000fe200078e00ff */
[----:B------:R-:W0:Y:S01]  /*3ca0*/  LDS R10, [R22] ;  /* 0x00000000160a7984 */ /* 0x000e220000000800 */
[----:B------:R-:W-:-:S02]  /*3cb0*/  ISETP.GE.AND P2, PT, R23, RZ, PT ;  /* 0x000000ff1700720c */ /* 0x000fc40003f46270 */
[----:B------:R-:W-:Y:S01]  /*3cc0*/  IMAD.MOV R7, RZ, RZ, -R7 ;  /* 0x000000ffff077224 */ /* 0x000fe200078e0a07 */
[----:B------:R-:W1:Y:S03]  /*3cd0*/  LDS R9, [R9] ;  /* 0x0000000009097984 */ /* 0x000e660000000800 */
[----:B------:R-:W-:Y:S01]  /*3ce0*/  IMAD R7, R6, R7, R25 ;  /* 0x0000000706077224 */ /* 0x000fe200078e0219 */
[----:B------:R-:W-:Y:S01]  /*3cf0*/  LEA R25, R14, UR16, 0x2 ;  /* 0x000000100e197c11 */ /* 0x000fe2000f8e10ff */
[----:B------:R-:W-:Y:S03]  /*3d00*/  LDS R26, [R26] ;  /* 0x000000001a1a7984 */ /* 0x000fe60000000800 */
[----:B------:R-:W-:Y:S01]  /*3d10*/  ISETP.GT.U32.AND P1, PT, R4, R7, PT ;  /* 0x000000070400720c */ /* 0x000fe20003f24070 */
[----:B------:R-:W2:Y:S04]  /*3d20*/  LDS R14, [R20] ;  /* 0x00000000140e7984 */ /* 0x000ea80000000800 */
[----:B------:R-:W3:Y:S04]  /*3d30*/  LDS R25, [R25] ;  /* 0x0000000019197984 */ /* 0x000ee80000000800 */
[----:B------:R-:W4:Y:S04]  /*3d40*/  LDS R8, [R27] ;  /* 0x000000001b087984 */ /* 0x000f280000000800 */
[----:B------:R-:W5:Y:S01]  /*3d50*/  LDS R28, [R28] ;  /* 0x000000001c1c7984 */ /* 0x000f620000000800 */
[----:B------:R-:W-:-:S05]  /*3d60*/  @!P1 IMAD.IADD R7, R7, 0x1, -R6 ;  /* 0x0000000107079824 */ /* 0x000fca00078e0a06 */
[----:B------:R-:W-:Y:S01]  /*3d70*/  ISETP.GT.U32.AND P1, PT, R4, R7, PT ;  /* 0x000000070400720c */ /* 0x000fe20003f24070 */
[----:B0-----:R-:W-:-:S12]  /*3d80*/  FADD R12, R12, R10 ;  /* 0x0000000a0c0c7221 */ /* 0x001fd80000000000 */
[----:B------:R-:W-:Y:S02]  /*3d90*/  @!P1 IMAD.IADD R7, R7, 0x1, -R6 ;  /* 0x0000000107079824 */ /* 0x000fe400078e0a06 */
[----:B-1----:R-:W-:-:S03]  /*3da0*/  FFMA R19, R10, R9, R19 ;  /* 0x000000090a137223 */ /* 0x002fc60000000013 */
[----:B------:R-:W-:Y:S01]  /*3db0*/  @!P2 IADD3 R7, PT, PT, -R7, RZ, RZ ;  /* 0x000000ff0707a210 */ /* 0x000fe20007ffe1ff */
[----:B--2---:R-:W-:-:S03]  /*3dc0*/  FFMA R18, R21, R14, R18 ;  /* 0x0000000e15127223 */ /* 0x004fc60000000012 */
[----:B------:R-:W-:Y:S01]  /*3dd0*/  SEL R10, R0, R7, !P0 ;  /* 0x00000007000a7207 */ /* 0x000fe20004000000 */
[----:B---3--:R-:W-:Y:S01]  /*3de0*/  FADD R16, R16, R25 ;  /* 0x0000001910107221 */ /* 0x008fe20000000000 */
[----:B------:R-:W-:Y:S01]  /*3df0*/  FFMA R24, R25, R26, R24 ;  /* 0x0000001a19187223 */ /* 0x000fe20000000018 */
[----:B----4-:R-:W-:Y:S01]  /*3e00*/  FADD R17, R17, R8 ;  /* 0x0000000811117221 */ /* 0x010fe20000000000 */
[----:B-----5:R-:W-:Y:S01]  /*3e10*/  FFMA R15, R8, R28, R15 ;  /* 0x0000001c080f7223 */ /* 0x020fe2000000000f */
[----:B------:R-:W-:Y:S06]  /*3e20*/  BRA.U !UP0, `(.L_x_111) ;  /* 0x0000000908487547 */ /* 0x000fec000b800000 */
[C---:B------:R-:W-:Y:S01]  /*3e30*/  VIADD R9, R10.reuse, UR20 ;  /* 0x000000140a097c36 */ /* 0x040fe20008000000 */
[C---:B------:R-:W-:Y:S01]  /*3e40*/  LEA R28, R10.reuse, UR16, 0x2 ;  /* 0x000000100a1c7c11 */ /* 0x040fe2000f8e10ff */
[----:B------:R-:W-:Y:S01]  /*3e50*/  UISETP.NE.AND UP0, UPT, UR8, 0x2, UPT ;  /* 0x000000020800788c */ /* 0x000fe2000bf05270 */
[----:B------:R-:W-:Y:S02]  /*3e60*/  LEA R29, R10, R3, 0x2 ;  /* 0x000000030a1d7211 */ /* 0x000fe400078e10ff */
[----:B------:R-:W-:Y:S01]  /*3e70*/  IABS R7, R9 ;  /* 0x0000000900077213 */ /* 0x000fe20000000000 */
[----:B------:R-:W0:Y:S01]  /*3e80*/  LDS R10, [R28] ;  /* 0x000000001c0a7984 */ /* 0x000e220000000800 */
[----:B------:R-:W-:-:S03]  /*3e90*/  ISETP.GE.AND P2, PT, R9, RZ, PT ;  /* 0x000000ff0900720c */ /* 0x000fc60003f46270 */
[----:B------:R-:W-:-:S04]  /*3ea0*/  IMAD.HI.U32 R8, R5, R7, RZ ;  /* 0x0000000705087227 */ /* 0x000fc800078e00ff */
[----:B------:R-:W-:-:S04]  /*3eb0*/  IMAD.MOV R8, RZ, RZ, -R8 ;  /* 0x000000ffff087224 */ /* 0x000fc800078e0a08 */
[----:B------:R-:W-:-:S05]  /*3ec0*/  IMAD R7, R6, R8, R7 ;  /* 0x0000000806077224 */ /* 0x000fca00078e0207 */
[----:B------:R-:W-:-:S13]  /*3ed0*/  ISETP.GT.U32.AND P1, PT, R4, R7, PT ;  /* 0x000000070400720c */ /* 0x000fda0003f24070 */
[----:B------:R-:W-:-:S04]  /*3ee0*/  @!P1 IADD3 R7, PT, PT, R7, -R6, RZ ;  /* 0x8000000607079210 */ /* 0x000fc80007ffe0ff */
[----:B------:R-:W-:Y:S01]  /*3ef0*/  ISETP.GT.U32.AND P1, PT, R4, R7, PT ;  /* 0x000000070400720c */ /* 0x000fe20003f24070 */
[----:B0-----:R-:W-:-:S12]  /*3f00*/  FADD R12, R12, R10 ;  /* 0x0000000a0c0c7221 */ /* 0x001fd80000000000 */
[----:B------:R-:W-:-:S04]  /*3f10*/  @!P1 IMAD.IADD R7, R7, 0x1, -R6 ;  /* 0x0000000107079824 */ /* 0x000fc800078e0a06 */
[----:B------:R-:W-:-:S05]  /*3f20*/  @!P2 IMAD.MOV R7, RZ, RZ, -R7 ;  /* 0x000000ffff07a224 */ /* 0x000fca00078e0a07 */
[----:B------:R-:W-:-:S04]  /*3f30*/  SEL R14, R0, R7, !P0 ;  /* 0x00000007000e7207 */ /* 0x000fc80004000000 */
[C---:B------:R-:W-:Y:S02]  /*3f40*/  IADD3 R9, PT, PT, R14.reuse, UR20, RZ ;  /* 0x000000140e097c10 */ /* 0x040fe4000fffe0ff */
[C---:B------:R-:W-:Y:S01]  /*3f50*/  LEA R21, R14.reuse, UR16, 0x2 ;  /* 0x000000100e157c11 */ /* 0x040fe2000f8e10ff */
[----:B------:R-:W-:Y:S01]  /*3f60*/  IMAD R14, R14, 0x4, R3 ;  /* 0x000000040e0e7824 */ /* 0x000fe200078e0203 */
[----:B------:R-:W-:Y:S02]  /*3f70*/  IABS R8, R9 ;  /* 0x0000000900087213 */ /* 0x000fe40000000000 */
[----:B------:R-:W-:Y:S02]  /*3f80*/  ISETP.GE.AND P2, PT, R9, RZ, PT ;  /* 0x000000ff0900720c */ /* 0x000fe40003f46270 */
[----:B------:R-:W0:Y:S01]  /*3f90*/  LDS R21, [R21] ;  /* 0x0000000015157984 */ /* 0x000e220000000800 */
[----:B------:R-:W-:-:S04]  /*3fa0*/  IMAD.HI.U32 R7, R5, R8, RZ ;  /* 0x0000000805077227 */ /* 0x000fc800078e00ff */
[----:B------:R-:W-:-:S04]  /*3fb0*/  IMAD.MOV R7, RZ, RZ, -R7 ;  /* 0x000000ffff077224 */ /* 0x000fc800078e0a07 */
[----:B------:R-:W-:-:S05]  /*3fc0*/  IMAD R7, R6, R7, R8 ;  /* 0x0000000706077224 */ /* 0x000fca00078e0208 */
[----:B------:R-:W-:-:S13]  /*3fd0*/  ISETP.GT.U32.AND P1, PT, R4, R7, PT ;  /* 0x000000070400720c */ /* 0x000fda0003f24070 */
[----:B------:R-:W-:-:S05]  /*3fe0*/  @!P1 IMAD.IADD R7, R7, 0x1, -R6 ;  /* 0x0000000107079824 */ /* 0x000fca00078e0a06 */
[----:B------:R-:W-:Y:S01]  /*3ff0*/  ISETP.GT.U32.AND P1, PT, R4, R7, PT ;  /* 0x000000070400720c */ /* 0x000fe20003f24070 */
[----:B0-----:R-:W-:-:S12]  /*4000*/  FADD R13, R13, R21 ;  /* 0x000000150d0d7221 */ /* 0x001fd80000000000 */
[----:B------:R-:W-:-:S05]  /*4010*/  @!P1 IADD3 R7, PT, PT, R7, -R6, RZ ;  /* 0x8000000607079210 */ /* 0x000fca0007ffe0ff */
[----:B------:R-:W-:-:S05]  /*4020*/  @!P2 IMAD.MOV R7, RZ, RZ, -R7 ;  /* 0x000000ffff07a224 */ /* 0x000fca00078e0a07 */
[----:B------:R-:W-:-:S04]  /*4030*/  SEL R8, R0, R7, !P0 ;  /* 0x0000000700087207 */ /* 0x000fc80004000000 */
[C---:B------:R-:W-:Y:S01]  /*4040*/  LEA R22, R8.reuse, UR16, 0x2 ;  /* 0x0000001008167c11 */ /* 0x040fe2000f8e10ff */
[C---:B------:R-:W-:Y:S02]  /*4050*/  VIADD R20, R8.reuse, UR20 ;  /* 0x0000001408147c36 */ /* 0x040fe40008000000 */
[----:B------:R-:W-:Y:S02]  /*4060*/  IMAD R23, R8, 0x4, R3 ;  /* 0x0000000408177824 */ /* 0x000fe400078e0203 */
[----:B------:R-:W0:Y:S01]  /*4070*/  LDS R8, [R14] ;  /* 0x000000000e087984 */ /* 0x000e220000000800 */
[----:B------:R-:W-:Y:S02]  /*4080*/  IABS R9, R20 ;  /* 0x0000001400097213 */ /* 0x000fe40000000000 */
[----:B------:R-:W-:Y:S01]  /*4090*/  ISETP.GE.AND P2, PT, R20, RZ, PT ;  /* 0x000000ff1400720c */ /* 0x000fe20003f46270 */
[----:B------:R-:W1:Y:S02]  /*40a0*/  LDS R27, [R22] ;  /* 0x00000000161b7984 */ /* 0x000e640000000800 */
[----:B------:R-:W-:-:S02]  /*40b0*/  IMAD.HI.U32 R7, R5, R9, RZ ;  /* 0x0000000905077227 */ /* 0x000fc400078e00ff */
[----:B------:R-:W2:Y:S03]  /*40c0*/  LDS R23, [R23] ;  /* 0x0000000017177984 */ /* 0x000ea60000000800 */
[----:B------:R-:W-:-:S05]  /*40d0*/  IADD3 R7, PT, PT, -R7, RZ, RZ ;  /* 0x000000ff07077210 */ /* 0x000fca0007ffe1ff */
[----:B------:R-:W-:-:S05]  /*40e0*/  IMAD R7, R6, R7, R9 ;  /* 0x0000000706077224 */ /* 0x000fca00078e0209 */
[----:B------:R-:W-:-:S13]  /*40f0*/  ISETP.GT.U32.AND P1, PT, R4, R7, PT ;  /* 0x000000070400720c */ /* 0x000fda0003f24070 */
[----:B------:R-:W-:-:S05]  /*4100*/  @!P1 IMAD.IADD R7, R7, 0x1, -R6 ;  /* 0x0000000107079824 */ /* 0x000fca00078e0a06 */
[----:B------:R-:W-:Y:S01]  /*4110*/  ISETP.GT.U32.AND P1, PT, R4, R7, PT ;  /* 0x000000070400720c */ /* 0x000fe20003f24070 */
[----:B0-----:R-:W-:Y:S01]  /*4120*/  FFMA R18, R21, R8, R18 ;  /* 0x0000000815127223 */ /* 0x001fe20000000012 */
[----:B-1----:R-:W-:Y:S01]  /*4130*/  FADD R16, R16, R27 ;  /* 0x0000001b10107221 */ /* 0x002fe20000000000 */
[----:B--2---:R-:W-:-:S10]  /*4140*/  FFMA R24, R27, R23, R24 ;  /* 0x000000171b187223 */ /* 0x004fd40000000018 */
[----:B------:R-:W-:-:S05]  /*4150*/  @!P1 IMAD.IADD R7, R7, 0x1, -R6 ;  /* 0x0000000107079824 */ /* 0x000fca00078e0a06 */
[----:B------:R-:W-:-:S04]  /*4160*/  @!P2 IADD3 R7, PT, PT, -R7, RZ, RZ ;  /* 0x000000ff0707a210 */ /* 0x000fc80007ffe1ff */
[----:B------:R-:W-:-:S04]  /*4170*/  SEL R20, R0, R7, !P0 ;  /* 0x0000000700147207 */ /* 0x000fc80004000000 */
[C---:B------:R-:W-:Y:S01]  /*4180*/  LEA R26, R20.reuse, UR16, 0x2 ;  /* 0x00000010141a7c11 */ /* 0x040fe2000f8e10ff */
[C---:B------:R-:W-:Y:S01]  /*4190*/  VIADD R25, R20.reuse, UR20 ;  /* 0x0000001414197c36 */ /* 0x040fe20008000000 */
[----:B------:R-:W-:-:S04]  /*41a0*/  LEA R20, R20, R3, 0x2 ;  /* 0x0000000314147211 */ /* 0x000fc800078e10ff */
[----:B------:R-:W-:Y:S01]  /*41b0*/  IABS R9, R25 ;  /* 0x0000001900097213 */ /* 0x000fe20000000000 */
[----:B------:R-:W0:Y:S01]  /*41c0*/  LDS R26, [R26] ;  /* 0x000000001a1a7984 */ /* 0x000e220000000800 */
[----:B------:R-:W-:-:S03]  /*41d0*/  ISETP.GE.AND P2, PT, R25, RZ, PT ;  /* 0x000000ff1900720c */ /* 0x000fc60003f46270 */
[----:B------:R-:W-:Y:S01]  /*41e0*/  IMAD.HI.U32 R7, R5, R9, RZ ;  /* 0x0000000905077227 */ /* 0x000fe200078e00ff */
[----:B------:R-:W1:Y:S03]  /*41f0*/  LDS R20, [R20] ;  /* 0x0000000014147984 */ /* 0x000e660000000800 */
[----:B------:R-:W-:-:S04]  /*4200*/  IMAD.MOV R7, RZ, RZ, -R7 ;  /* 0x000000ffff077224 */ /* 0x000fc800078e0a07 */
[----:B------:R-:W-:Y:S02]  /*4210*/  IMAD R7, R6, R7, R9 ;  /* 0x0000000706077224 */ /* 0x000fe400078e0209 */
[----:B------:R-:W2:Y:S03]  /*4220*/  LDS R9, [R29] ;  /* 0x000000001d097984 */ /* 0x000ea60000000800 */
[----:B------:R-:W-:-:S13]  /*4230*/  ISETP.GT.U32.AND P1, PT, R4, R7, PT ;  /* 0x000000070400720c */ /* 0x000fda0003f24070 */
[----:B------:R-:W-:-:S05]  /*4240*/  @!P1 IMAD.IADD R7, R7, 0x1, -R6 ;  /* 0x0000000107079824 */ /* 0x000fca00078e0a06 */
[----:B------:R-:W-:Y:S01]  /*4250*/  ISETP.GT.U32.AND P1, PT, R4, R7, PT ;  /* 0x000000070400720c */ /* 0x000fe20003f24070 */
[----:B0-----:R-:W-:Y:S01]  /*4260*/  FADD R17, R17, R26 ;  /* 0x0000001a11117221 */ /* 0x001fe20000000000 */
[----:B-1----:R-:W-:-:S11]  /*4270*/  FFMA R15, R26, R20, R15 ;  /* 0x000000141a0f7223 */ /* 0x002fd6000000000f */
[----:B------:R-:W-:-:S05]  /*4280*/  @!P1 IMAD.IADD R7, R7, 0x1, -R6 ;  /* 0x0000000107079824 */ /* 0x000fca00078e0a06 */
[----:B------:R-:W-:Y:S01]  /*4290*/  @!P2 IADD3 R7, PT, PT, -R7, RZ, RZ ;  /* 0x000000ff0707a210 */ /* 0x000fe20007ffe1ff */
[----:B--2---:R-:W-:-:S03]  /*42a0*/  FFMA R19, R10, R9, R19 ;  /* 0x000000090a137223 */ /* 0x004fc60000000013 */
[----:B------:R-:W-:Y:S01]  /*42b0*/  SEL R10, R0, R7, !P0 ;  /* 0x00000007000a7207 */ /* 0x000fe20004000000 */
[----:B------:R-:W-:Y:S06]  /*42c0*/  BRA.U !UP0, `(.L_x_111) ;  /* 0x0000000508207547 */ /* 0x000fec000b800000 */
        /* <DEDUP_REMOVED lines=18> */
[----:B------:R-:W-:-:S03]  /*43f0*/  IMAD.HI.U32 R7, R5, R9, RZ ;  /* 0x0000000905077227 */ /* 0x000fc600078e00ff */
[----:B------:R-:W1:Y:S01]  /*4400*/  LDS R8, [R8] ;  /* 0x0000000008087984 */ /* 0x000e620000000800 */
[----:B------:R-:W-:-:S04]  /*4410*/  IMAD.MOV R7, RZ, RZ, -R7 ;  /* 0x000000ffff077224 */ /* 0x000fc800078e0a07 */
[----:B------:R-:W-:-:S05]  /*4420*/  IMAD R7, R6, R7, R9 ;  /* 0x0000000706077224 */ /* 0x000fca00078e0209 */
[----:B------:R-:W-:-:S13]  /*4430*/  ISETP.GT.U32.AND P1, PT, R4, R7, PT ;  /* 0x000000070400720c */ /* 0x000fda0003f24070 */
[----:B------:R-:W-:-:S05]  /*4440*/  @!P1 IMAD.IADD R7, R7, 0x1, -R6 ;  /* 0x0000000107079824 */ /* 0x000fca00078e0a06 */
[----:B------:R-:W-:Y:S01]  /*4450*/  ISETP.GT.U32.AND P1, PT, R4, R7, PT ;  /* 0x000000070400720c */ /* 0x000fe20003f24070 */
[----:B0-----:R-:W-:Y:S01]  /*4460*/  FADD R13, R13, R21 ;  /* 0x000000150d0d7221 */ /* 0x001fe20000000000 */
[----:B-1----:R-:W-:-:S11]  /*4470*/  FFMA R18, R21, R8, R18 ;  /* 0x0000000815127223 */ /* 0x002fd60000000012 */
        /* <DEDUP_REMOVED lines=14> */
[----:B------:R-:W-:-:S04]  /*4560*/  SEL R20, R0, R7, !P0 ;  /* 0x0000000700147207 */ /* 0x000fc80004000000 */
[C---:B------:R-:W-:Y:S01]  /*4570*/  LEA R25, R20.reuse, R3, 0x2 ;  /* 0x0000000314197211 */ /* 0x040fe200078e10ff */
[C---:B------:R-:W-:Y:S01]  /*4580*/  VIADD R23, R20.reuse, UR20 ;  /* 0x0000001414177c36 */ /* 0x040fe20008000000 */
[----:B------:R-:W-:-:S04]  /*4590*/  LEA R20, R20, UR16, 0x2 ;  /* 0x0000001014147c11 */ /* 0x000fc8000f8e10ff */
[----:B------:R-:W-:Y:S01]  /*45a0*/  IABS R9, R23 ;  /* 0x0000001700097213 */ /* 0x000fe20000000000 */
[----:B------:R-:W-:Y:S01]  /*45b0*/  LDS R25, [R25] ;  /* 0x0000000019197984 */ /* 0x000fe20000000800 */
[----:B------:R-:W-:-:S03]  /*45c0*/  ISETP.GE.AND P2, PT, R23, RZ, PT ;  /* 0x000000ff1700720c */ /* 0x000fc60003f46270 */
[----:B------:R-:W-:Y:S01]  /*45d0*/  IMAD.HI.U32 R7, R5, R9, RZ ;  /* 0x0000000905077227 */ /* 0x000fe200078e00ff */
[----:B------:R-:W0:Y:S03]  /*45e0*/  LDS R20, [R20] ;  /* 0x0000000014147984 */ /* 0x000e260000000800 */
[----:B------:R-:W-:Y:S01]  /*45f0*/  IMAD.MOV R22, RZ, RZ, -R7 ;  /* 0x000000ffff167224 */ /* 0x000fe200078e0a07 */
[C---:B------:R-:W-:Y:S02]  /*4600*/  LEA R7, R10.reuse, R3, 0x2 ;  /* 0x000000030a077211 */ /* 0x040fe400078e10ff */
[----:B------:R-:W-:Y:S01]  /*4610*/  LEA R10, R10, UR16, 0x2 ;  /* 0x000000100a0a7c11 */ /* 0x000fe2000f8e10ff */
[----:B------:R-:W-:Y:S01]  /*4620*/  IMAD R9, R6, R22, R9 ;  /* 0x0000001606097224 */ /* 0x000fe200078e0209 */
[C---:B------:R-:W-:Y:S01]  /*4630*/  LEA R22, R14.reuse, UR16, 0x2 ;  /* 0x000000100e167c11 */ /* 0x040fe2000f8e10ff */
[----:B------:R-:W-:Y:S01]  /*4640*/  IMAD R14, R14, 0x4, R3 ;  /* 0x000000040e0e7824 */ /* 0x000fe200078e0203 */
[----:B------:R-:W-:Y:S02]  /*4650*/  LDS R7, [R7] ;  /* 0x0000000007077984 */ /* 0x000fe40000000800 */
[----:B------:R-:W-:-:S02]  /*4660*/  ISETP.GT.U32.AND P1, PT, R4, R9, PT ;  /* 0x000000090400720c */ /* 0x000fc40003f24070 */
[----:B------:R-:W1:Y:S04]  /*4670*/  LDS R10, [R10] ;  /* 0x000000000a0a7984 */ /* 0x000e680000000800 */
[----:B------:R-:W2:Y:S04]  /*4680*/  LDS R3, [R22] ;  /* 0x0000000016037984 */ /* 0x000ea80000000800 */
[----:B------:R-:W3:Y:S03]  /*4690*/  LDS R14, [R14] ;  /* 0x000000000e0e7984 */ /* 0x000ee60000000800 */
[----:B------:R-:W-:-:S05]  /*46a0*/  @!P1 IMAD.IADD R9, R9, 0x1, -R6 ;  /* 0x0000000109099824 */ /* 0x000fca00078e0a06 */
[----:B------:R-:W-:Y:S01]  /*46b0*/  ISETP.GT.U32.AND P1, PT, R4, R9, PT ;  /* 0x000000090400720c */ /* 0x000fe20003f24070 */
[----:B0-----:R-:W-:Y:S01]  /*46c0*/  FFMA R15, R20, R25, R15 ;  /* 0x00000019140f7223 */ /* 0x001fe2000000000f */
[----:B------:R-:W-:-:S11]  /*46d0*/  FADD R17, R17, R20 ;  /* 0x0000001411117221 */ /* 0x000fd60000000000 */
[----:B------:R-:W-:-:S05]  /*46e0*/  @!P1 IMAD.IADD R9, R9, 0x1, -R6 ;  /* 0x0000000109099824 */ /* 0x000fca00078e0a06 */
[----:B------:R-:W-:Y:S01]  /*46f0*/  @!P2 IADD3 R9, PT, PT, -R9, RZ, RZ ;  /* 0x000000ff0909a210 */ /* 0x000fe20007ffe1ff */
[----:B-1----:R-:W-:Y:S01]  /*4700*/  FFMA R19, R10, R7, R19 ;  /* 0x000000070a137223 */ /* 0x002fe20000000013 */
[----:B------:R-:W-:Y:S02]  /*4710*/  FADD R12, R12, R10 ;  /* 0x0000000a0c0c7221 */ /* 0x000fe40000000000 */
[----:B------:R-:W-:Y:S01]  /*4720*/  SEL R10, R0, R9, !P0 ;  /* 0x00000009000a7207 */ /* 0x000fe20004000000 */
[----:B--2---:R-:W-:Y:S01]  /*4730*/  FADD R16, R16, R3 ;  /* 0x0000000310107221 */ /* 0x004fe20000000000 */
[----:B---3--:R-:W-:-:S07]  /*4740*/  FFMA R24, R3, R14, R24 ;  /* 0x0000000e03187223 */ /* 0x008fce0000000018 */
.L_x_111:
[----:B------:R-:W-:-:S04]  /*4750*/  ULOP3.LUT UR4, UR13, 0xfffffffc, URZ, 0xc0, !UPT ;  /* 0xfffffffc0d047892 */ /* 0x000fc8000f8ec0ff */
[----:B------:R-:W-:-:S06]  /*4760*/  UIADD3 UR4, UPT, UPT, UR4, 0x4, URZ ;  /* 0x0000000404047890 */ /* 0x000fcc000fffe0ff */
[----:B------:R-:W-:-:S13]  /*4770*/  ISETP.LE.U32.AND P1, PT, R11, UR4, PT ;  /* 0x000000040b007c0c */ /* 0x000fda000bf23070 */
[----:B------:R-:W-:Y:S05]  /*4780*/  @P1 BRA `(.L_x_112) ;  /* 0x0000001000b01947 */ /* 0x000fea0003800000 */
[----:B------:R-:W-:-:S09]  /*4790*/  UISETP.GE.U32.AND UP0, UPT, UR6, 0x7, UPT ;  /* 0x000000070600788c */ /* 0x000fd2000bf06070 */
[----:B------:R-:W-:Y:S05]  /*47a0*/  BRA.U !UP0, `(.L_x_113) ;  /* 0x0000000908987547 */ /* 0x000fea000b800000 */
[----:B------:R-:W0:Y:S01]  /*47b0*/  S2R R0, SR_CgaCtaId ;  /* 0x0000000000007919 */ /* 0x000e220000008800 */
[----:B------:R-:W1:Y:S01]  /*47c0*/  LDC R11, c[0x0][0x390] ;  /* 0x0000e400ff0b7b82 */ /* 0x000e620000000800 */
[----:B------:R-:W-:Y:S01]  /*47d0*/  MOV R3, 0x400 ;  /* 0x0000040000037802 */ /* 0x000fe20000000f00 */
[----:B------:R-:W-:-:S03]  /*47e0*/  UMOV UR4, URZ ;  /* 0x000000ff00047c82 */ /* 0x000fc60008000000 */
[----:B0-----:R-:W-:-:S07]  /*47f0*/  LEA R3, R0, R3, 0x18 ;  /* 0x0000000300037211 */ /* 0x001fce00078ec0ff */
.L_x_114:
[C---:B------:R-:W-:Y:S01]  /*4800*/  VIADD R9, R10.reuse, UR20 ;  /* 0x000000140a097c36 */ /* 0x040fe20008000000 */
[----:B-1----:R-:W-:Y:S01]  /*4810*/  IABS R6, R11 ;  /* 0x0000000b00067213 */ /* 0x002fe20000000000 */
[----:B------:R-:W-:Y:S01]  /*4820*/  UIADD3 UR4, UPT, UPT, UR4, 0x8, URZ ;  /* 0x0000000804047890 */ /* 0x000fe2000fffe0ff */
[----:B------:R-:W-:Y:S02]  /*4830*/  LEA R22, R10, UR16, 0x2 ;  /* 0x000000100a167c11 */ /* 0x000fe4000f8e10ff */
[----:B------:R-:W-:Y:S01]  /*4840*/  IABS R0, R9 ;  /* 0x0000000900007213 */ /* 0x000fe20000000000 */
[----:B------:R-:W0:Y:S01]  /*4850*/  I2F.RP R8, R6 ;  /* 0x0000000600087306 */ /* 0x000e220000209400 */
[----:B------:R-:W-:Y:S01]  /*4860*/  ISETP.GE.AND P1, PT, R9, RZ, PT ;  /* 0x000000ff0900720c */ /* 0x000fe20003f26270 */
[----:B------:R-:W-:Y:S01]  /*4870*/  UISETP.NE.AND UP0, UPT, UR4, URZ, UPT ;  /* 0x000000ff0400728c */ /* 0x000fe2000bf05270 */
[----:B------:R-:W-:Y:S01]  /*4880*/  LDS R22, [R22] ;  /* 0x0000000016167984 */ /* 0x000fe20000000800 */
[----:B------:R-:W-:-:S04]  /*4890*/  IMAD.HI.U32 R5, R5, R0, RZ ;  /* 0x0000000005057227 */ /* 0x000fc800078e00ff */
[----:B------:R-:W-:-:S04]  /*48a0*/  IMAD.MOV R5, RZ, RZ, -R5 ;  /* 0x000000ffff057224 */ /* 0x000fc800078e0a05 */
[----:B------:R-:W-:Y:S01]  /*48b0*/  IMAD R7, R6, R5, R0 ;  /* 0x0000000506077224 */ /* 0x000fe200078e0200 */
[----:B------:R-:W-:Y:S01]  /*48c0*/  LOP3.LUT R0, RZ, R11, RZ, 0x33, !PT ;  /* 0x0000000bff007212 */ /* 0x000fe200078e33ff */
[----:B0-----:R-:W0:Y:S03]  /*48d0*/  MUFU.RCP R8, R8 ;  /* 0x0000000800087308 */ /* 0x001e260000001000 */
[----:B------:R-:W-:-:S13]  /*48e0*/  ISETP.GT.U32.AND P0, PT, R4, R7, PT ;  /* 0x000000070400720c */ /* 0x000fda0003f04070 */
[----:B------:R-:W-:-:S04]  /*48f0*/  @!P0 IADD3 R7, PT, PT, R7, -R6, RZ ;  /* 0x8000000607078210 */ /* 0x000fc80007ffe0ff */
[----:B------:R-:W-:Y:S01]  /*4900*/  ISETP.GT.U32.AND P0, PT, R4, R7, PT ;  /* 0x000000070400720c */ /* 0x000fe20003f04070 */
[----:B0-----:R-:W-:-:S04]  /*4910*/  VIADD R4, R8, 0xffffffe ;  /* 0x0ffffffe08047836 */ /* 0x001fc80000000000 */
[----:B------:R0:W1:Y:S08]  /*4920*/  F2I.FTZ.U32.TRUNC.NTZ R5, R4 ;  /* 0x0000000400057305 */ /* 0x000070000021f000 */
[----:B------:R-:W-:Y:S01]  /*4930*/  @!P0 IMAD.IADD R7, R7, 0x1, -R6 ;  /* 0x0000000107078824 */ /* 0x000fe200078e0a06 */
[----:B------:R-:W-:Y:S01]  /*4940*/  ISETP.NE.AND P0, PT, R11, RZ, PT ;  /* 0x000000ff0b00720c */ /* 0x000fe20003f05270 */
[----:B0-----:R-:W-:-:S03]  /*4950*/  HFMA2 R4, -RZ, RZ, 0, 0 ;  /* 0x00000000ff047431 */ /* 0x001fc600000001ff */
[----:B------:R-:W-:Y:S01]  /*4960*/  @!P1 IADD3 R7, PT, PT, -R7, RZ, RZ ;  /* 0x000000ff07079210 */ /* 0x000fe20007ffe1ff */
[----:B-1----:R-:W-:-:S03]  /*4970*/  IMAD.MOV R9, RZ, RZ, -R5 ;  /* 0x000000ffff097224 */ /* 0x002fc600078e0a05 */
[----:B------:R-:W-:Y:S01]  /*4980*/  SEL R7, R0, R7, !P0 ;  /* 0x0000000700077207 */ /* 0x000fe20004000000 */
[----:B------:R-:W-:-:S04]  /*4990*/  IMAD R9, R9, R6, RZ ;  /* 0x0000000609097224 */ /* 0x000fc800078e02ff */
[----:B------:R-:W-:Y:S02]  /*49a0*/  VIADD R8, R7, UR20 ;  /* 0x0000001407087c36 */ /* 0x000fe40008000000 */
[----:B------:R-:W-:-:S03]  /*49b0*/  IMAD.HI.U32 R5, R5, R9, R4 ;  /* 0x0000000905057227 */ /* 0x000fc600078e0004 */
        /* <DEDUP_REMOVED lines=53> */
[----:B------:R-:W-:Y:S01]  /*4d10*/  LEA R23, R7, R3, 0x2 ;  /* 0x0000000307177211 */ /* 0x000fe200078e10ff */
[----:B------:R-:W-:-:S04]  /*4d20*/  IMAD.HI.U32 R9, R5, R21, RZ ;  /* 0x0000001505097227 */ /* 0x000fc800078e00ff */
[----:B------:R-:W-:-:S04]  /*4d30*/  IMAD.MOV R9, RZ, RZ, -R9 ;  /* 0x000000ffff097224 */ /* 0x000fc800078e0a09 */
[----:B------:R-:W-:Y:S01]  /*4d40*/  IMAD R9, R6, R9, R21 ;  /* 0x0000000906097224 */ /* 0x000fe200078e0215 */
[----:B------:R-:W-:-:S04]  /*4d50*/  LEA R21, R10, R3, 0x2 ;  /* 0x000000030a157211 */ /* 0x000fc800078e10ff */
[----:B------:R-:W-:Y:S01]  /*4d60*/  ISETP.GT.U32.AND P1, PT, R4, R9, PT ;  /* 0x000000090400720c */ /* 0x000fe20003f24070 */
[----:B------:R0:W1:Y:S02]  /*4d70*/  LDS R28, [R21] ;  /* 0x00000000151c7984 */ /* 0x0000640000000800 */
[----:B0-----:R-:W-:-:S10]  /*4d80*/  LEA R21, R7, UR16, 0x2 ;  /* 0x0000001007157c11 */ /* 0x001fd4000f8e10ff */
[----:B------:R-:W-:Y:S01]  /*4d90*/  @!P1 IMAD.IADD R9, R9, 0x1, -R6 ;  /* 0x0000000109099824 */ /* 0x000fe200078e0a06 */
[----:B------:R-:W0:Y:S04]  /*4da0*/  LDS R7, [R21] ;  /* 0x0000000015077984 */ /* 0x000e280000000800 */
[----:B------:R-:W-:-:S13]  /*4db0*/  ISETP.GT.U32.AND P1, PT, R4, R9, PT ;  /* 0x000000090400720c */ /* 0x000fda0003f24070 */
[----:B------:R-:W-:-:S05]  /*4dc0*/  @!P1 IMAD.IADD R9, R9, 0x1, -R6 ;  /* 0x0000000109099824 */ /* 0x000fca00078e0a06 */
[----:B------:R-:W-:-:S04]  /*4dd0*/  @!P2 IADD3 R9, PT, PT, -R9, RZ, RZ ;  /* 0x000000ff0909a210 */ /* 0x000fc80007ffe1ff */
[----:B------:R-:W-:Y:S01]  /*4de0*/  SEL R10, R0, R9, !P0 ;  /* 0x00000009000a7207 */ /* 0x000fe20004000000 */
[C---:B-1----:R-:W-:Y:S01]  /*4df0*/  FFMA R28, R22.reuse, R28, R19 ;  /* 0x0000001c161c7223 */ /* 0x042fe20000000013 */
[----:B------:R-:W-:-:S03]  /*4e00*/  FADD R22, R22, R12 ;  /* 0x0000000c16167221 */ /* 0x000fc60000000000 */
[----:B------:R-:W-:-:S05]  /*4e10*/  VIADD R9, R10, UR20 ;  /* 0x000000140a097c36 */ /* 0x000fca0008000000 */
[----:B------:R-:W-:Y:S02]  /*4e20*/  IABS R19, R9 ;  /* 0x0000000900137213 */ /* 0x000fe40000000000 */
[----:B------:R-:W-:Y:S01]  /*4e30*/  ISETP.GE.AND P2, PT, R9, RZ, PT ;  /* 0x000000ff0900720c */ /* 0x000fe20003f46270 */
[----:B0-----:R-:W-:Y:S02]  /*4e40*/  FADD R22, R22, R7 ;  /* 0x0000000716167221 */ /* 0x001fe40000000000 */
[----:B------:R-:W-:Y:S02]  /*4e50*/  IMAD.MOV.U32 R9, RZ, RZ, R19 ;  /* 0x000000ffff097224 */ /* 0x000fe400078e0013 */
[----:B------:R0:W1:Y:S02]  /*4e60*/  LDS R19, [R23] ;  /* 0x0000000017137984 */ /* 0x0000640000000800 */
[----:B------:R-:W-:-:S04]  /*4e70*/  IMAD.HI.U32 R25, R5, R9, RZ ;  /* 0x0000000905197227 */ /* 0x000fc800078e00ff */
[----:B------:R-:W-:Y:S02]  /*4e80*/  IMAD.MOV R25, RZ, RZ, -R25 ;  /* 0x000000ffff197224 */ /* 0x000fe400078e0a19 */
[----:B0-----:R-:W-:Y:S02]  /*4e90*/  IMAD R23, R20, 0x4, R3 ;  /* 0x0000000414177824 */ /* 0x001fe400078e0203 */
[----:B------:R-:W-:Y:S01]  /*4ea0*/  IMAD R9, R6, R25, R9 ;  /* 0x0000001906097224 */ /* 0x000fe200078e0209 */
[C---:B------:R-:W-:Y:S01]  /*4eb0*/  LEA R25, R26.reuse, UR16, 0x2 ;  /* 0x000000101a197c11 */ /* 0x040fe2000f8e10ff */
[----:B------:R-:W-:Y:S01]  /*4ec0*/  LDS R20, [R27] ;  /* 0x000000001b147984 */ /* 0x000fe20000000800 */
[----:B------:R-:W-:Y:S02]  /*4ed0*/  LEA R26, R26, R3, 0x2 ;  /* 0x000000031a1a7211 */ /* 0x000fe400078e10ff */
[----:B------:R-:W-:Y:S01]  /*4ee0*/  ISETP.GT.U32.AND P1, PT, R4, R9, PT ;  /* 0x000000090400720c */ /* 0x000fe20003f24070 */
[----:B------:R-:W-:Y:S04]  /*4ef0*/  LDS R23, [R23] ;  /* 0x0000000017177984 */ /* 0x000fe80000000800 */
[----:B------:R0:W-:Y:S08]  /*4f00*/  LDS R21, [R26] ;  /* 0x000000001a157984 */ /* 0x0001f00000000800 */
[----:B------:R-:W-:Y:S01]  /*4f10*/  @!P1 IMAD.IADD R9, R9, 0x1, -R6 ;  /* 0x0000000109099824 */ /* 0x000fe200078e0a06 */
[----:B0-----:R-:W-:-:S04]  /*4f20*/  LEA R26, R8, UR16, 0x2 ;  /* 0x00000010081a7c11 */ /* 0x001fc8000f8e10ff */
[----:B------:R-:W-:Y:S01]  /*4f30*/  ISETP.GT.U32.AND P1, PT, R4, R9, PT ;  /* 0x000000090400720c */ /* 0x000fe20003f24070 */
[----:B-1----:R-:W-:Y:S02]  /*4f40*/  FFMA R28, R7, R19, R28 ;  /* 0x00000013071c7223 */ /* 0x002fe4000000001c */
[----:B------:R0:W1:Y:S10]  /*4f50*/  LDS R19, [R25] ;  /* 0x0000000019137984 */ /* 0x0000740000000800 */
[----:B------:R-:W-:-:S02]  /*4f60*/  @!P1 IMAD.IADD R9, R9, 0x1, -R6 ;  /* 0x0000000109099824 */ /* 0x000fc400078e0a06 */
[----:B0-----:R-:W-:-:S03]  /*4f70*/  IMAD R25, R10, 0x4, R3 ;  /* 0x000000040a197824 */ /* 0x001fc600078e0203 */
[----:B------:R-:W-:-:S04]  /*4f80*/  @!P2 IADD3 R9, PT, PT, -R9, RZ, RZ ;  /* 0x000000ff0909a210 */ /* 0x000fc80007ffe1ff */
[----:B------:R-:W-:Y:S01]  /*4f90*/  SEL R12, R0, R9, !P0 ;  /* 0x00000009000c7207 */ /* 0x000fe20004000000 */
[----:B------:R-:W-:Y:S03]  /*4fa0*/  LDS R25, [R25] ;  /* 0x0000000019197984 */ /* 0x000fe60000000800 */
[C---:B------:R-:W-:Y:S01]  /*4fb0*/  LEA R27, R12.reuse, R3, 0x2 ;  /* 0x000000030c1b7211 */ /* 0x040fe200078e10ff */
[----:B------:R-:W-:-:S05]  /*4fc0*/  VIADD R7, R12, UR20 ;  /* 0x000000140c077c36 */ /* 0x000fca0008000000 */
[----:B------:R-:W-:Y:S01]  /*4fd0*/  IABS R9, R7 ;  /* 0x0000000700097213 */ /* 0x000fe20000000000 */
[----:B------:R-:W-:Y:S01]  /*4fe0*/  LDS R27, [R27] ;  /* 0x000000001b1b7984 */ /* 0x000fe20000000800 */
[----:B------:R-:W-:-:S03]  /*4ff0*/  ISETP.GE.AND P2, PT, R7, RZ, PT ;  /* 0x000000ff0700720c */ /* 0x000fc60003f46270 */
[----:B------:R-:W-:-:S04]  /*5000*/  IMAD.HI.U32 R7, R5, R9, RZ ;  /* 0x0000000905077227 */ /* 0x000fc800078e00ff */
[----:B------:R-:W-:-:S04]  /*5010*/  IMAD.MOV R7, RZ, RZ, -R7 ;  /* 0x000000ffff077224 */ /* 0x000fc800078e0a07 */
[----:B------:R-:W-:Y:S02]  /*5020*/  IMAD R7, R6, R7, R9 ;  /* 0x0000000706077224 */ /* 0x000fe400078e0209 */
[----:B-1----:R-:W-:Y:S01]  /*5030*/  FFMA R21, R19, R21, R28 ;  /* 0x0000001513157223 */ /* 0x002fe2000000001c */
[----:B------:R-:W-:Y:S01]  /*5040*/  FADD R9, R22, R19 ;  /* 0x0000001316097221 */ /* 0x000fe20000000000 */
[C---:B------:R-:W-:Y:S02]  /*5050*/  LEA R19, R14.reuse, R3, 0x2 ;  /* 0x000000030e137211 */ /* 0x040fe400078e10ff */
[----:B------:R-:W-:Y:S01]  /*5060*/  LEA R22, R14, UR16, 0x2 ;  /* 0x000000100e167c11 */ /* 0x000fe2000f8e10ff */
[----:B------:R-:W-:Y:S01]  /*5070*/  FFMA R23, R20, R23, R21 ;  /* 0x0000001714177223 */ /* 0x000fe20000000015 */
[----:B------:R-:W-:Y:S01]  /*5080*/  IMAD R21, R8, 0x4, R3 ;  /* 0x0000000408157824 */ /* 0x000fe200078e0203 */
[----:B------:R-:W-:Y:S01]  /*5090*/  LEA R28, R10, UR16, 0x2 ;  /* 0x000000100a1c7c11 */ /* 0x000fe2000f8e10ff */
[----:B------:R-:W-:Y:S01]  /*50a0*/  LDS R19, [R19] ;  /* 0x0000000013137984 */ /* 0x000fe20000000800 */
[----:B------:R-:W-:Y:S01]  /*50b0*/  FADD R9, R9, R20 ;  /* 0x0000001409097221 */ /* 0x000fe20000000000 */
[----:B------:R-:W-:-:S02]  /*50c0*/  LEA R20, R12, UR16, 0x2 ;  /* 0x000000100c147c11 */ /* 0x000fc4000f8e10ff */
[----:B------:R-:W0:Y:S01]  /*50d0*/  LDS R14, [R22] ;  /* 0x00000000160e7984 */ /* 0x000e220000000800 */
[----:B------:R-:W-:-:S03]  /*50e0*/  ISETP.GT.U32.AND P1, PT, R4, R7, PT ;  /* 0x000000070400720c */ /* 0x000fc60003f24070 */
[----:B------:R-:W1:Y:S04]  /*50f0*/  LDS R8, [R26] ;  /* 0x000000001a087984 */ /* 0x000e680000000800 */
[----:B------:R-:W2:Y:S04]  /*5100*/  LDS R21, [R21] ;  /* 0x0000000015157984 */ /* 0x000ea80000000800 */
[----:B------:R-:W3:Y:S02]  /*5110*/  LDS R10, [R28] ;  /* 0x000000001c0a7984 */ /* 0x000ee40000000800 */
[----:B------:R-:W-:-:S02]  /*5120*/  @!P1 IMAD.IADD R7, R7, 0x1, -R6 ;  /* 0x0000000107079824 */ /* 0x000fc400078e0a06 */
[----:B------:R-:W4:Y:S03]  /*5130*/  LDS R20, [R20] ;  /* 0x0000000014147984 */ /* 0x000f260000000800 */
[----:B------:R-:W-:-:S13]  /*5140*/  ISETP.GT.U32.AND P1, PT, R4, R7, PT ;  /* 0x000000070400720c */ /* 0x000fda0003f24070 */
[----:B------:R-:W-:-:S05]  /*5150*/  @!P1 IMAD.IADD R7, R7, 0x1, -R6 ;  /* 0x0000000107079824 */ /* 0x000fca00078e0a06 */
[----:B------:R-:W-:Y:S01]  /*5160*/  @!P2 IADD3 R7, PT, PT, -R7, RZ, RZ ;  /* 0x000000ff0707a210 */ /* 0x000fe20007ffe1ff */
[----:B0-----:R-:W-:Y:S01]  /*5170*/  FFMA R19, R14, R19, R23 ;  /* 0x000000130e137223 */ /* 0x001fe20000000017 */
[----:B------:R-:W-:-:S04]  /*5180*/  FADD R9, R9, R14 ;  /* 0x0000000e09097221 */ /* 0x000fc80000000000 */
[----:B-1----:R-:W-:Y:S01]  /*5190*/  FADD R9, R9, R8 ;  /* 0x0000000809097221 */ /* 0x002fe20000000000 */
[----:B--2---:R-:W-:-:S03]  /*51a0*/  FFMA R19, R8, R21, R19 ;  /* 0x0000001508137223 */ /* 0x004fc60000000013 */
[----:B---3--:R-:W-:Y:S01]  /*51b0*/  FADD R9, R9, R10 ;  /* 0x0000000a09097221 */ /* 0x008fe20000000000 */
[----:B------:R-:W-:Y:S01]  /*51c0*/  FFMA R19, R10, R25, R19 ;  /* 0x000000190a137223 */ /* 0x000fe20000000013 */
[----:B------:R-:W-:Y:S02]  /*51d0*/  SEL R10, R0, R7, !P0 ;  /* 0x00000007000a7207 */ /* 0x000fe40004000000 */
[----:B----4-:R-:W-:Y:S01]  /*51e0*/  FADD R12, R9, R20 ;  /* 0x00000014090c7221 */ /* 0x010fe20000000000 */
[----:B------:R-:W-:Y:S01]  /*51f0*/  FFMA R19, R20, R27, R19 ;  /* 0x0000001b14137223 */ /* 0x000fe20000000013 */
[----:B------:R-:W-:Y:S06]  /*5200*/  BRA.U UP0, `(.L_x_114) ;  /* 0xfffffff5007c7547 */ /* 0x000fec000b83ffff */
.L_x_113:
[----:B------:R-:W-:-:S09]  /*5210*/  UISETP.NE.AND UP0, UPT, UR21, URZ, UPT ;  /* 0x000000ff1500728c */ /* 0x000fd2000bf05270 */
[----:B------:R-:W-:Y:S05]  /*5220*/  BRA.U !UP0, `(.L_x_112) ;  /* 0x0000000908087547 */ /* 0x000fea000b800000 */
[----:B------:R-:W-:Y:S01]  /*5230*/  UISETP.GE.U32.AND UP0, UPT, UR7, 0x3, UPT ;  /* 0x000000030700788c */ /* 0x000fe2000bf06070 */
[----:B------:R-:W-:Y:S01]  /*5240*/  LOP3.LUT R11, R11, 0x1, RZ, 0xc0, !PT ;  /* 0x000000010b0b7812 */ /* 0x000fe200078ec0ff */
[----:B------:R-:W-:-:S03]  /*5250*/  UISETP.NE.AND UP1, UPT, UR21, 0x1, UPT ;  /* 0x000000011500788c */ /* 0x000fc6000bf25270 */
[----:B------:R-:W-:-:S04]  /*5260*/  ISETP.NE.U32.AND P1, PT, R11, 0x1, PT ;  /* 0x000000010b00780c */ /* 0x000fc80003f25070 */
[----:B------:R-:W-:Y:S09]  /*5270*/  BRA.U !UP0, `(.L_x_115) ;  /* 0x00000005082c7547 */ /* 0x000ff2000b800000 */
[C---:B------:R-:W-:Y:S01]  /*5280*/  VIADD R8, R10.reuse, UR20 ;  /* 0x000000140a087c36 */ /* 0x040fe20008000000 */
[----:B------:R-:W-:Y:S02]  /*5290*/  MOV R20, 0x400 ;  /* 0x0000040000147802 */ /* 0x000fe40000000f00 */
[----:B------:R-:W-:Y:S02]  /*52a0*/  LEA R26, R10, UR16, 0x2 ;  /* 0x000000100a1a7c11 */ /* 0x000fe4000f8e10ff */
        /* <DEDUP_REMOVED lines=22> */
[----:B------:R-:W-:-:S04]  /*5410*/  SEL R11, R0, R3, !P0 ;  /* 0x00000003000b7207 */ /* 0x000fc80004000000 */
[C---:B------:R-:W-:Y:S01]  /*5420*/  LEA R23, R11.reuse, UR16, 0x2 ;  /* 0x000000100b177c11 */ /* 0x040fe2000f8e10ff */
[----:B------:R-:W-:-:S05]  /*5430*/  VIADD R9, R11, UR20 ;  /* 0x000000140b097c36 */ /* 0x000fca0008000000 */
[----:B------:R-:W-:Y:S02]  /*5440*/  IABS R8, R9 ;  /* 0x0000000900087213 */ /* 0x000fe40000000000 */
[----:B------:R-:W-:Y:S02]  /*5450*/  ISETP.GE.AND P3, PT, R9, RZ, PT ;  /* 0x000000ff0900720c */ /* 0x000fe40003f66270 */
[----:B------:R-:W0:Y:S01]  /*5460*/  S2R R9, SR_CgaCtaId ;  /* 0x0000000000097919 */ /* 0x000e220000008800 */
[----:B------:R-:W-:-:S05]  /*5470*/  IMAD.HI.U32 R3, R5, R8, RZ ;  /* 0x0000000805037227 */ /* 0x000fca00078e00ff */
[----:B------:R-:W-:-:S05]  /*5480*/  IADD3 R3, PT, PT, -R3, RZ, RZ ;  /* 0x000000ff03037210 */ /* 0x000fca0007ffe1ff */
[----:B------:R-:W-:-:S05]  /*5490*/  IMAD R3, R6, R3, R8 ;  /* 0x0000000306037224 */ /* 0x000fca00078e0208 */
[----:B------:R-:W-:-:S13]  /*54a0*/  ISETP.GT.U32.AND P2, PT, R4, R3, PT ;  /* 0x000000030400720c */ /* 0x000fda0003f44070 */
[----:B------:R-:W-:Y:S01]  /*54b0*/  @!P2 IMAD.IADD R3, R3, 0x1, -R6 ;  /* 0x000000010303a824 */ /* 0x000fe200078e0a06 */
[----:B0-----:R-:W-:-:S04]  /*54c0*/  LEA R20, R9, R20, 0x18 ;  /* 0x0000001409147211 */ /* 0x001fc800078ec0ff */
[----:B------:R-:W-:Y:S02]  /*54d0*/  ISETP.GT.U32.AND P2, PT, R4, R3, PT ;  /* 0x000000030400720c */ /* 0x000fe40003f44070 */
[----:B------:R-:W-:Y:S01]  /*54e0*/  LEA R27, R10, R20, 0x2 ;  /* 0x000000140a1b7211 */ /* 0x000fe200078e10ff */
[C-C-:B------:R-:W-:Y:S01]  /*54f0*/  IMAD R10, R7.reuse, 0x4, R20.reuse ;  /* 0x00000004070a7824 */ /* 0x140fe200078e0214 */
[----:B------:R-:W-:Y:S01]  /*5500*/  LEA R9, R7, UR16, 0x2 ;  /* 0x0000001007097c11 */ /* 0x000fe2000f8e10ff */
[----:B------:R-:W-:Y:S02]  /*5510*/  IMAD R25, R11, 0x4, R20 ;  /* 0x000000040b197824 */ /* 0x000fe400078e0214 */
[----:B------:R-:W-:Y:S04]  /*5520*/  LDS R7, [R27] ;  /* 0x000000001b077984 */ /* 0x000fe80000000800 */
[----:B------:R-:W-:Y:S02]  /*5530*/  LDS R9, [R9] ;  /* 0x0000000009097984 */ /* 0x000fe40000000800 */
[----:B------:R-:W-:-:S02]  /*5540*/  @!P2 IMAD.IADD R3, R3, 0x1, -R6 ;  /* 0x000000010303a824 */ /* 0x000fc400078e0a06 */
[----:B------:R-:W-:Y:S03]  /*5550*/  LDS R10, [R10] ;  /* 0x000000000a0a7984 */ /* 0x000fe60000000800 */
[----:B------:R-:W-:Y:S01]  /*5560*/  @!P3 IADD3 R3, PT, PT, -R3, RZ, RZ ;  /* 0x000000ff0303b210 */ /* 0x000fe20007ffe1ff */
[----:B------:R-:W-:Y:S03]  /*5570*/  LDS R11, [R23] ;  /* 0x00000000170b7984 */ /* 0x000fe60000000800 */
[----:B------:R-:W-:-:S04]  /*5580*/  SEL R14, R0, R3, !P0 ;  /* 0x00000003000e7207 */ /* 0x000fc80004000000 */
[C---:B------:R-:W-:Y:S01]  /*5590*/  LEA R20, R14.reuse, R20, 0x2 ;  /* 0x000000140e147211 */ /* 0x040fe200078e10ff */
[C---:B------:R-:W-:Y:S01]  /*55a0*/  VIADD R22, R14.reuse, UR20 ;  /* 0x000000140e167c36 */ /* 0x040fe20008000000 */
[----:B------:R-:W-:Y:S02]  /*55b0*/  LEA R21, R14, UR16, 0x2 ;  /* 0x000000100e157c11 */ /* 0x000fe4000f8e10ff */
[----:B------:R-:W-:Y:S02]  /*55c0*/  LDS R14, [R25] ;  /* 0x00000000190e7984 */ /* 0x000fe40000000800 */
[----:B------:R-:W-:Y:S02]  /*55d0*/  IABS R8, R22 ;  /* 0x0000001600087213 */ /* 0x000fe40000000000 */
[----:B------:R-:W-:Y:S01]  /*55e0*/  LDS R20, [R20] ;  /* 0x0000000014147984 */ /* 0x000fe20000000800 */
[----:B------:R-:W-:Y:S02]  /*55f0*/  ISETP.GE.AND P3, PT, R22, RZ, PT ;  /* 0x000000ff1600720c */ /* 0x000fe40003f66270 */
[----:B------:R-:W-:Y:S01]  /*5600*/  IMAD.HI.U32 R3, R5, R8, RZ ;  /* 0x0000000805037227 */ /* 0x000fe200078e00ff */
[----:B------:R-:W-:Y:S03]  /*5610*/  LDS R21, [R21] ;  /* 0x0000000015157984 */ /* 0x000fe60000000800 */
[----:B------:R-:W-:-:S04]  /*5620*/  IMAD.MOV R3, RZ, RZ, -R3 ;  /* 0x000000ffff037224 */ /* 0x000fc800078e0a03 */
[----:B------:R-:W-:Y:S02]  /*5630*/  IMAD R3, R6, R3, R8 ;  /* 0x0000000306037224 */ /* 0x000fe400078e0208 */
[----:B------:R-:W0:Y:S03]  /*5640*/  LDS R8, [R26] ;  /* 0x000000001a087984 */ /* 0x000e260000000800 */
[----:B------:R-:W-:-:S13]  /*5650*/  ISETP.GT.U32.AND P2, PT, R4, R3, PT ;  /* 0x000000030400720c */ /* 0x000fda0003f44070 */
[----:B------:R-:W-:-:S05]  /*5660*/  @!P2 IMAD.IADD R3, R3, 0x1, -R6 ;  /* 0x000000010303a824 */ /* 0x000fca00078e0a06 */
[----:B------:R-:W-:-:S13]  /*5670*/  ISETP.GT.U32.AND P2, PT, R4, R3, PT ;  /* 0x000000030400720c */ /* 0x000fda0003f44070 */
[----:B------:R-:W-:-:S05]  /*5680*/  @!P2 IMAD.IADD R3, R3, 0x1, -R6 ;  /* 0x000000010303a824 */ /* 0x000fca00078e0a06 */
[----:B------:R-:W-:Y:S01]  /*5690*/  @!P3 IADD3 R3, PT, PT, -R3, RZ, RZ ;  /* 0x000000ff0303b210 */ /* 0x000fe20007ffe1ff */
[----:B0-----:R-:W-:Y:S01]  /*56a0*/  FFMA R22, R8, R7, R19 ;  /* 0x0000000708167223 */ /* 0x001fe20000000013 */
[----:B------:R-:W-:-:S03]  /*56b0*/  FADD R8, R12, R8 ;  /* 0x000000080c087221 */ /* 0x000fc60000000000 */
[----:B------:R-:W-:Y:S01]  /*56c0*/  FFMA R10, R9, R10, R22 ;  /* 0x0000000a090a7223 */ /* 0x000fe20000000016 */
[----:B------:R-:W-:-:S03]  /*56d0*/  FADD R8, R8, R9 ;  /* 0x0000000908087221 */ /* 0x000fc60000000000 */
[----:B------:R-:W-:Y:S01]  /*56e0*/  FFMA R10, R11, R14, R10 ;  /* 0x0000000e0b0a7223 */ /* 0x000fe2000000000a */
[----:B------:R-:W-:-:S03]  /*56f0*/  FADD R8, R8, R11 ;  /* 0x0000000b08087221 */ /* 0x000fc60000000000 */
[----:B------:R-:W-:Y:S01]  /*5700*/  FFMA R19, R21, R20, R10 ;  /* 0x0000001415137223 */ /* 0x000fe2000000000a */
[----:B------:R-:W-:Y:S01]  /*5710*/  FADD R12, R8, R21 ;  /* 0x00000015080c7221 */ /* 0x000fe20000000000 */
[----:B------:R-:W-:-:S07]  /*5720*/  SEL R10, R0, R3, !P0 ;  /* 0x00000003000a7207 */ /* 0x000fce0004000000 */
.L_x_115:
[----:B------:R-:W-:Y:S05]  /*5730*/  BRA.U !UP1, `(.L_x_116) ;  /* 0x00000001099c7547 */ /* 0x000fea000b800000 */
[----:B------:R-:W-:Y:S01]  /*5740*/  VIADD R8, R10, UR20 ;  /* 0x000000140a087c36 */ /* 0x000fe20008000000 */
[----:B------:R-:W0:Y:S04]  /*5750*/  S2R R9, SR_CgaCtaId ;  /* 0x0000000000097919 */ /* 0x000e280000008800 */
[----:B------:R-:W-:Y:S02]  /*5760*/  IABS R3, R8 ;  /* 0x0000000800037213 */ /* 0x000fe40000000000 */
[----:B------:R-:W-:Y:S02]  /*5770*/  ISETP.GE.AND P3, PT, R8, RZ, PT ;  /* 0x000000ff0800720c */ /* 0x000fe40003f66270 */
[----:B------:R-:W-:Y:S01]  /*5780*/  MOV R8, 0x400 ;  /* 0x0000040000087802 */ /* 0x000fe20000000f00 */
[----:B------:R-:W-:-:S05]  /*5790*/  IMAD.HI.U32 R7, R5, R3, RZ ;  /* 0x0000000305077227 */ /* 0x000fca00078e00ff */
[----:B------:R-:W-:-:S05]  /*57a0*/  IADD3 R7, PT, PT, -R7, RZ, RZ ;  /* 0x000000ff07077210 */ /* 0x000fca0007ffe1ff */
[----:B------:R-:W-:-:S05]  /*57b0*/  IMAD R3, R6, R7, R3 ;  /* 0x0000000706037224 */ /* 0x000fca00078e0203 */
[----:B------:R-:W-:Y:S02]  /*57c0*/  ISETP.GT.U32.AND P2, PT, R4, R3, PT ;  /* 0x000000030400720c */ /* 0x000fe40003f44070 */
[----:B0-----:R-:W-:Y:S02]  /*57d0*/  LEA R8, R9, R8, 0x18 ;  /* 0x0000000809087211 */ /* 0x001fe400078ec0ff */
[C---:B------:R-:W-:Y:S02]  /*57e0*/  LEA R9, R10.reuse, UR16, 0x2 ;  /* 0x000000100a097c11 */ /* 0x040fe4000f8e10ff */
[----:B------:R-:W-:-:S07]  /*57f0*/  LEA R14, R10, R8, 0x2 ;  /* 0x000000080a0e7211 */ /* 0x000fce00078e10ff */
[----:B------:R-:W-:Y:S01]  /*5800*/  @!P2 IMAD.IADD R3, R3, 0x1, -R6 ;  /* 0x000000010303a824 */ /* 0x000fe200078e0a06 */
[----:B------:R-:W0:Y:S04]  /*5810*/  LDS R10, [R9] ;  /* 0x00000000090a7984 */ /* 0x000e280000000800 */
[----:B------:R-:W-:Y:S01]  /*5820*/  ISETP.GT.U32.AND P2, PT, R4, R3, PT ;  /* 0x000000030400720c */ /* 0x000fe20003f44070 */
[----:B------:R-:W1:-:S12]  /*5830*/  LDS R14, [R14] ;  /* 0x000000000e0e7984 */ /* 0x000e580000000800 */
[----:B------:R-:W-:-:S05]  /*5840*/  @!P2 IADD3 R3, PT, PT, R3, -R6, RZ ;  /* 0x800000060303a210 */ /* 0x000fca0007ffe0ff */
[----:B------:R-:W-:-:S05]  /*5850*/  @!P3 IMAD.MOV R3, RZ, RZ, -R3 ;  /* 0x000000ffff03b224 */ /* 0x000fca00078e0a03 */
[----:B------:R-:W-:-:S04]  /*5860*/  SEL R3, R0, R3, !P0 ;  /* 0x0000000300037207 */ /* 0x000fc80004000000 */
[----:B------:R-:W-:-:S04]  /*5870*/  IADD3 R11, PT, PT, R3, UR20, RZ ;  /* 0x00000014030b7c10 */ /* 0x000fc8000fffe0ff */
[----:B------:R-:W-:Y:S02]  /*5880*/  IABS R7, R11 ;  /* 0x0000000b00077213 */ /* 0x000fe40000000000 */
[----:B------:R-:W-:-:S03]  /*5890*/  ISETP.GE.AND P3, PT, R11, RZ, PT ;  /* 0x000000ff0b00720c */ /* 0x000fc60003f66270 */
[----:B------:R-:W-:-:S04]  /*58a0*/  IMAD.HI.U32 R5, R5, R7, RZ ;  /* 0x0000000705057227 */ /* 0x000fc800078e00ff */
[----:B0-----:R-:W-:Y:S01]  /*58b0*/  FADD R12, R12, R10 ;  /* 0x0000000a0c0c7221 */ /* 0x001fe20000000000 */
[----:B------:R-:W-:Y:S02]  /*58c0*/  IMAD.MOV R5, RZ, RZ, -R5 ;  /* 0x000000ffff057224 */ /* 0x000fe400078e0a05 */
[----:B-1----:R-:W-:Y:S02]  /*58d0*/  FFMA R19, R10, R14, R19 ;  /* 0x0000000e0a137223 */ /* 0x002fe40000000013 */
[----:B------:R-:W-:Y:S02]  /*58e0*/  IMAD R7, R6, R5, R7 ;  /* 0x0000000506077224 */ /* 0x000fe400078e0207 */
[C---:B------:R-:W-:Y:S01]  /*58f0*/  IMAD R5, R3.reuse, 0x4, R8 ;  /* 0x0000000403057824 */ /* 0x040fe200078e0208 */
[----:B------:R-:W-:Y:S02]  /*5900*/  LEA R3, R3, UR16, 0x2 ;  /* 0x0000001003037c11 */ /* 0x000fe4000f8e10ff */
[----:B------:R-:W-:-:S03]  /*5910*/  ISETP.GT.U32.AND P2, PT, R4, R7, PT ;  /* 0x000000070400720c */ /* 0x000fc60003f44070 */
[----:B------:R-:W-:Y:S04]  /*5920*/  LDS R5, [R5] ;  /* 0x0000000005057984 */ /* 0x000fe80000000800 */
[----:B------:R-:W0:Y:S06]  /*5930*/  LDS R8, [R3] ;  /* 0x0000000003087984 */ /* 0x000e2c0000000800 */
[----:B------:R-:W-:-:S04]  /*5940*/  @!P2 IADD3 R7, PT, PT, R7, -R6, RZ ;  /* 0x800000060707a210 */ /* 0x000fc80007ffe0ff */
[----:B------:R-:W-:-:S13]  /*5950*/  ISETP.GT.U32.AND P2, PT, R4, R7, PT ;  /* 0x000000070400720c */ /* 0x000fda0003f44070 */
[----:B------:R-:W-:-:S05]  /*5960*/  @!P2 IMAD.IADD R7, R7, 0x1, -R6 ;  /* 0x000000010707a824 */ /* 0x000fca00078e0a06 */
[----:B------:R-:W-:-:S04]  /*5970*/  @!P3 IADD3 R7, PT, PT, -R7, RZ, RZ ;  /* 0x000000ff0707b210 */ /* 0x000fc80007ffe1ff */
[----:B------:R-:W-:Y:S01]  /*5980*/  SEL R10, R0, R7, !P0 ;  /* 0x00000007000a7207 */ /* 0x000fe20004000000 */
[----:B0-----:R-:W-:Y:S01]  /*5990*/  FFMA R19, R8, R5, R19 ;  /* 0x0000000508137223 */ /* 0x001fe20000000013 */
[----:B------:R-:W-:-:S07]  /*59a0*/  FADD R12, R12, R8 ;  /* 0x000000080c0c7221 */ /* 0x000fce0000000000 */
.L_x_116:
[----:B------:R-:W-:Y:S05]  /*59b0*/  @P1 BRA `(.L_x_112) ;  /* 0x0000000000241947 */ /* 0x000fea0003800000 */
[----:B------:R-:W0:Y:S01]  /*59c0*/  S2R R3, SR_CgaCtaId ;  /* 0x0000000000037919 */ /* 0x000e220000008800 */
[----:B------:R-:W-:-:S04]  /*59d0*/  MOV R0, 0x400 ;  /* 0x0000040000007802 */ /* 0x000fc80000000f00 */
[----:B0-----:R-:W-:Y:S02]  /*59e0*/  LEA R3, R3, R0, 0x18 ;  /* 0x0000000003037211 */ /* 0x001fe400078ec0ff */
[----:B------:R-:W-:-:S03]  /*59f0*/  LEA R0, R10, UR16, 0x2 ;  /* 0x000000100a007c11 */ /* 0x000fc6000f8e10ff */
[----:B------:R-:W-:-:S03]  /*5a00*/  IMAD R10, R10, 0x4, R3 ;  /* 0x000000040a0a7824 */ /* 0x000fc600078e0203 */
[----:B------:R-:W0:Y:S04]  /*5a10*/  LDS R0, [R0] ;  /* 0x0000000000007984 */ /* 0x000e280000000800 */
[----:B------:R-:W1:Y:S01]  /*5a20*/  LDS R10, [R10] ;  /* 0x000000000a0a7984 */ /* 0x000e620000000800 */
[----:B0-----:R-:W-:Y:S01]  /*5a30*/  FADD R12, R12, R0 ;  /* 0x000000000c0c7221 */ /* 0x001fe20000000000 */
[----:B-1----:R-:W-:-:S07]  /*5a40*/  FFMA R19, R0, R10, R19 ;  /* 0x0000000a00137223 */ /* 0x002fce0000000013 */
.L_x_112:
[----:B------:R-:W-:Y:S01]  /*5a50*/  FADD R12, R13, R12 ;  /* 0x0000000c0d0c7221 */ /* 0x000fe20000000000 */
[----:B------:R-:W-:Y:S01]  /*5a60*/  FADD R17, R16, R17 ;  /* 0x0000001110117221 */ /* 0x000fe20000000000 */
[----:B------:R-:W-:Y:S01]  /*5a70*/  FADD R0, R18, R19 ;  /* 0x0000001312007221 */ /* 0x000fe20000000000 */
[----:B------:R-:W-:Y:S02]  /*5a80*/  FADD R15, R24, R15 ;  /* 0x0000000f180f7221 */ /* 0x000fe40000000000 */
[----:B------:R-:W-:Y:S02]  /*5a90*/  FADD R17, R12, R17 ;  /* 0x000000110c117221 */ /* 0x000fe40000000000 */
[----:B------:R-:W-:Y:S02]  /*5aa0*/  FADD R0, R0, R15 ;  /* 0x0000000f00007221 */ /* 0x000fe40000000000 */
[----:B------:R-:W0:Y:S01]  /*5ab0*/  MUFU.RCP R3, R17 ;  /* 0x0000001100037308 */ /* 0x000e220000001000 */
[----:B------:R-:W-:-:S07]  /*5ac0*/  FSETP.NEU.AND P2, PT, R17, RZ, PT ;  /* 0x000000ff1100720b */ /* 0x000fce0003f4d000 */
[----:B------:R-:W1:Y:S01]  /*5ad0*/  FCHK P0, R0, R17 ;  /* 0x0000001100007302 */ /* 0x000e620000000000 */
[----:B0-----:R-:W-:-:S04]  /*5ae0*/  FFMA R4, -R17, R3, 1 ;  /* 0x3f80000011047423 */ /* 0x001fc80000000103 */
[----:B------:R-:W-:-:S04]  /*5af0*/  FFMA R3, R3, R4, R3 ;  /* 0x0000000403037223 */ /* 0x000fc80000000003 */
[----:B------:R-:W-:-:S04]  /*5b00*/  FFMA R4, R0, R3, RZ ;  /* 0x0000000300047223 */ /* 0x000fc800000000ff */
[----:B------:R-:W-:-:S04]  /*5b10*/  FFMA R5, -R17, R4, R0 ;  /* 0x0000000411057223 */ /* 0x000fc80000000100 */
[----:B------:R-:W-:Y:S01]  /*5b20*/  FFMA R3, R3, R5, R4 ;  /* 0x0000000503037223 */ /* 0x000fe20000000004 */
[----:B-1----:R-:W-:Y:S06]  /*5b30*/  @!P0 BRA `(.L_x_117) ;  /* 0x0000000000108947 */ /* 0x002fec0003800000 */
[----:B------:R-:W-:Y:S02]  /*5b40*/  MOV R3, R17 ;  /* 0x0000001100037202 */ /* 0x000fe40000000f00 */
[----:B------:R-:W-:-:S07]  /*5b50*/  MOV R4, 0x5b70 ;  /* 0x00005b7000047802 */ /* 0x000fce0000000f00 */
[----:B------:R-:W-:Y:S05]  /*5b60*/  CALL.REL.NOINC `($__internal_2_$__cuda_sm3x_div_rn_noftz_f32_slowpath) ;  /* 0x0000000c00b87944 */ /* 0x000fea0003c00000 */
[----:B------:R-:W-:-:S07]  /*5b70*/  IMAD.MOV.U32 R3, RZ, RZ, R0 ;  /* 0x000000ffff037224 */ /* 0x000fce00078e0000 */
.L_x_117:
[----:B------:R-:W0:Y:S01]  /*5b80*/  LDCU.64 UR4, c[0x0][0x3a0] ;  /* 0x00007400ff0477ac */ /* 0x000e220008000a00 */
[----:B------:R-:W-:Y:S01]  /*5b90*/  FSEL R3, R3, +QNAN , P2 ;  /* 0x7fffffff03037808 */ /* 0x000fe20001000000 */
[----:B0-----:R-:W-:-:S06]  /*5ba0*/  UIMAD.WIDE UR4, UR9, 0x4, UR4 ;  /* 0x00000004090478a5 */ /* 0x001fcc000f8e0204 */
[----:B------:R-:W-:Y:S01]  /*5bb0*/  MOV R4, UR4 ;  /* 0x0000000400047c02 */ /* 0x000fe20008000f00 */
[----:B------:R-:W-:-:S05]  /*5bc0*/  IMAD.U32 R5, RZ, RZ, UR5 ;  /* 0x00000005ff057e24 */ /* 0x000fca000f8e00ff */
[----:B------:R0:W-:Y:S02]  /*5bd0*/  STG.E desc[UR10][R4.64], R3 ;  /* 0x0000000304007986 */ /* 0x0001e4000c10190a */
.L_x_108:
[----:B------:R-:W1:Y:S01]  /*5be0*/  LDCU UR4, c[0x0][0x398] ;  /* 0x00007300ff0477ac */ /* 0x000e620008000800 */
[----:B------:R-:W-:-:S04]  /*5bf0*/  UIADD3 UR17, UPT, UPT, UR17, 0x1, URZ ;  /* 0x0000000111117890 */ /* 0x000fc8000fffe0ff */
[----:B-1----:R-:W-:-:S09]  /*5c00*/  UISETP.GE.AND UP0, UPT, UR17, UR4, UPT ;  /* 0x000000041100728c */ /* 0x002fd2000bf06270 */
[----:B------:R-:W-:Y:S05]  /*5c10*/  BRA.U !UP0, `(.L_x_118) ;  /* 0xffffffb5088c7547 */ /* 0x000fea000b83ffff */
[----:B------:R-:W-:Y:S05]  /*5c20*/  EXIT ;  /* 0x000000000000794d */ /* 0x000fea0003800000 */
.L_x_102:
[----:B------:R-:W2:Y:S01]  /*5c30*/  LDC R6, c[0x0][0x390] ;  /* 0x0000e400ff067b82 */ /* 0x000ea20000000800 */
[----:B------:R-:W-:Y:S01]  /*5c40*/  UISETP.GT.AND UP0, UPT, UR9, 0x1, UPT ;  /* 0x000000010900788c */ /* 0x000fe2000bf04270 */
[----:B------:R-:W3:Y:S01]  /*5c50*/  LDCU UR13, c[0x0][0x390] ;  /* 0x00007200ff0d77ac */ /* 0x000ee20008000800 */
[----:B------:R-:W4:Y:S01]  /*5c60*/  LDCU.64 UR18, c[0x0][0x380] ;  /* 0x00007000ff1277ac */ /* 0x000f220008000a00 */
[----:B------:R-:W0:Y:S01]  /*5c70*/  LDCU UR21, c[0x0][0x398] ;  /* 0x00007300ff1577ac */ /* 0x000e220008000800 */
[----:B------:R-:W0:Y:S01]  /*5c80*/  LDCU.64 UR22, c[0x0][0x3a0] ;  /* 0x00007400ff1677ac */ /* 0x000e220008000a00 */
[----:B------:R-:W0:Y:S04]  /*5c90*/  LDCU UR12, c[0x0][0x394] ;  /* 0x00007280ff0c77ac */ /* 0x000e280008000800 */
[----:B------:R-:W-:Y:S05]  /*5ca0*/  BRA.U UP0, `(.L_x_119) ;  /* 0x0000000500207547 */ /* 0x000fea000b800000 */
.L_x_123:
[----:B0-----:R-:W-:-:S04]  /*5cb0*/  UIMAD UR4, UR17, UR12, UR14 ;  /* 0x0000000c110472a4 */ /* 0x001fc8000f8e020e */
[----:B----4-:R-:W-:-:S06]  /*5cc0*/  UIMAD.WIDE UR6, UR4, 0x4, UR18 ;  /* 0x00000004040678a5 */ /* 0x010fcc000f8e0212 */
[----:B-1----:R-:W-:Y:S01]  /*5cd0*/  MOV R4, UR6 ;  /* 0x0000000600047c02 */ /* 0x002fe20008000f00 */
[----:B------:R-:W-:-:S05]  /*5ce0*/  IMAD.U32 R5, RZ, RZ, UR7 ;  /* 0x00000007ff057e24 */ /* 0x000fca000f8e00ff */
[----:B------:R-:W4:Y:S01]  /*5cf0*/  LDG.E.CONSTANT R4, desc[UR10][R4.64] ;  /* 0x0000000a04047981 */ /* 0x000f22000c1e9900 */
[C---:B------:R-:W-:Y:S01]  /*5d00*/  LEA R3, R2.reuse, UR8, 0x2 ;  /* 0x0000000802037c11 */ /* 0x040fe2000f8e10ff */
[----:B------:R-:W-:Y:S01]  /*5d10*/  UISETP.GE.AND UP0, UPT, UR17, UR15, UPT ;  /* 0x0000000f1100728c */ /* 0x000fe2000bf06270 */
[C---:B------:R-:W-:Y:S02]  /*5d20*/  LEA R0, R2.reuse, UR16, 0x2 ;  /* 0x0000001002007c11 */ /* 0x040fe4000f8e10ff */
[----:B------:R-:W-:Y:S01]  /*5d30*/  IADD3 R2, PT, PT, R2, 0x1, RZ ;  /* 0x0000000102027810 */ /* 0x000fe20007ffe0ff */
[----:B----4-:R0:W-:Y:S04]  /*5d40*/  STS [R3], R4 ;  /* 0x0000000403007388 */ /* 0x0101e80000000800 */
[----:B------:R0:W-:Y:S01]  /*5d50*/  STS [R0], RZ ;  /* 0x000000ff00007388 */ /* 0x0001e20000000800 */
[----:B------:R-:W-:Y:S05]  /*5d60*/  BRA.U !UP0, `(.L_x_120) ;  /* 0x0000000108847547 */ /* 0x000fea000b800000 */
[----:B---3--:R-:W-:Y:S01]  /*5d70*/  UISETP.NE.AND UP0, UPT, UR13, 0x1, UPT ;  /* 0x000000010d00788c */ /* 0x008fe2000bf05270 */
[----:B0-----:R-:W-:Y:S02]  /*5d80*/  HFMA2 R4, -RZ, RZ, 0, 0 ;  /* 0x00000000ff047431 */ /* 0x001fe400000001ff */
[----:B------:R-:W-:-:S06]  /*5d90*/  IMAD.MOV.U32 R3, RZ, RZ, RZ ;  /* 0x000000ffff037224 */ /* 0x000fcc00078e00ff */
[----:B------:R-:W-:Y:S05]  /*5da0*/  BRA.U UP0, `(.L_x_121) ;  /* 0x00000001002c7547 */ /* 0x000fea000b800000 */
[----:B------:R-:W0:Y:S01]  /*5db0*/  S2UR UR5, SR_CgaCtaId ;  /* 0x00000000000579c3 */ /* 0x000e220000008800 */
[----:B------:R-:W-:Y:S01]  /*5dc0*/  UMOV UR8, 0x400 ;  /* 0x0000040000087882 */ /* 0x000fe20000000000 */
[----:B------:R-:W1:Y:S01]  /*5dd0*/  LDS R0, [UR16] ;  /* 0x00000010ff007984 */ /* 0x000e620008000800 */
[----:B0-----:R-:W-:-:S09]  /*5de0*/  ULEA UR8, UR5, UR8, 0x18 ;  /* 0x0000000805087291 */ /* 0x001fd2000f8ec0ff */
[----:B------:R-:W0:Y:S01]  /*5df0*/  LDS R3, [UR8] ;  /* 0x00000008ff037984 */ /* 0x000e220008000800 */
[----:B-1----:R-:W-:-:S04]  /*5e00*/  FADD R4, RZ, R0 ;  /* 0x00000000ff047221 */ /* 0x002fc80000000000 */
[----:B------:R-:W-:-:S04]  /*5e10*/  FADD R4, RZ, R4 ;  /* 0x00000004ff047221 */ /* 0x000fc80000000000 */
[----:B------:R-:W-:Y:S01]  /*5e20*/  FADD R4, RZ, R4 ;  /* 0x00000004ff047221 */ /* 0x000fe20000000000 */
[----:B0-----:R-:W-:-:S04]  /*5e30*/  FFMA R3, R0, R3, RZ ;  /* 0x0000000300037223 */ /* 0x001fc800000000ff */
[----:B------:R-:W-:-:S04]  /*5e40*/  FADD R3, RZ, R3 ;  /* 0x00000003ff037221 */ /* 0x000fc80000000000 */
[----:B------:R-:W-:-:S07]  /*5e50*/  FADD R3, RZ, R3 ;  /* 0x00000003ff037221 */ /* 0x000fce0000000000 */
.L_x_121:
[----:B------:R-:W0:Y:S01]  /*5e60*/  MUFU.RCP R5, R4 ;  /* 0x0000000400057308 */ /* 0x000e220000001000 */
[----:B------:R-:W-:-:S07]  /*5e70*/  FSETP.NEU.AND P2, PT, R4, RZ, PT ;  /* 0x000000ff0400720b */ /* 0x000fce0003f4d000 */
[----:B------:R-:W1:Y:S01]  /*5e80*/  FCHK P0, R3, R4 ;  /* 0x0000000403007302 */ /* 0x000e620000000000 */
[----:B0-----:R-:W-:-:S04]  /*5e90*/  FFMA R0, R5, -R4, 1 ;  /* 0x3f80000005007423 */ /* 0x001fc80000000804 */
[----:B------:R-:W-:-:S04]  /*5ea0*/  FFMA R0, R5, R0, R5 ;  /* 0x0000000005007223 */ /* 0x000fc80000000005 */
[----:B------:R-:W-:-:S04]  /*5eb0*/  FFMA R8, R0, R3, RZ ;  /* 0x0000000300087223 */ /* 0x000fc800000000ff */
[----:B------:R-:W-:-:S04]  /*5ec0*/  FFMA R5, R8, -R4, R3 ;  /* 0x8000000408057223 */ /* 0x000fc80000000003 */
[----:B------:R-:W-:Y:S01]  /*5ed0*/  FFMA R0, R0, R5, R8 ;  /* 0x0000000500007223 */ /* 0x000fe20000000008 */
[----:B-1----:R-:W-:Y:S06]  /*5ee0*/  @!P0 BRA `(.L_x_122) ;  /* 0x0000000000108947 */ /* 0x002fec0003800000 */
[----:B------:R-:W-:Y:S01]  /*5ef0*/  IMAD.MOV.U32 R0, RZ, RZ, R3 ;  /* 0x000000ffff007224 */ /* 0x000fe200078e0003 */
[----:B------:R-:W-:Y:S02]  /*5f00*/  MOV R3, R4 ;  /* 0x0000000400037202 */ /* 0x000fe40000000f00 */
[----:B------:R-:W-:-:S07]  /*5f10*/  MOV R4, 0x5f30 ;  /* 0x00005f3000047802 */ /* 0x000fce0000000f00 */
[----:B--2---:R-:W-:Y:S05]  /*5f20*/  CALL.REL.NOINC `($__internal_2_$__cuda_sm3x_div_rn_noftz_f32_slowpath) ;  /* 0x0000000800c87944 */ /* 0x004fea0003c00000 */
.L_x_122:
[----:B------:R-:W-:Y:S01]  /*5f30*/  UIMAD.WIDE UR4, UR4, 0x4, UR22 ;  /* 0x00000004040478a5 */ /* 0x000fe2000f8e0216 */
[----:B------:R-:W-:-:S05]  /*5f40*/  FSEL R3, R0, +QNAN , P2 ;  /* 0x7fffffff00037808 */ /* 0x000fca0001000000 */
[----:B------:R-:W-:Y:S01]  /*5f50*/  IMAD.U32 R4, RZ, RZ, UR4 ;  /* 0x00000004ff047e24 */ /* 0x000fe2000f8e00ff */
[----:B------:R-:W-:-:S05]  /*5f60*/  MOV R5, UR5 ;  /* 0x0000000500057c02 */ /* 0x000fca0008000f00 */
[----:B------:R1:W-:Y:S02]  /*5f70*/  STG.E desc[UR10][R4.64], R3 ;  /* 0x0000000304007986 */ /* 0x0003e4000c10190a */
.L_x_120:
[----:B--2---:R-:W-:Y:S01]  /*5f80*/  IABS R7, R6 ;  /* 0x0000000600077213 */ /* 0x004fe20000000000 */
[----:B------:R-:W-:Y:S01]  /*5f90*/  UIADD3 UR17, UPT, UPT, UR17, 0x1, URZ ;  /* 0x0000000111117890 */ /* 0x000fe2000fffe0ff */
[----:B------:R-:W-:Y:S02]  /*5fa0*/  IABS R9, R2 ;  /* 0x0000000200097213 */ /* 0x000fe40000000000 */
[----:B------:R-:W2:Y:S01]  /*5fb0*/  I2F.RP R8, R7 ;  /* 0x0000000700087306 */ /* 0x000ea20000209400 */
[----:B------:R-:W-:Y:S01]  /*5fc0*/  ISETP.GE.AND P1, PT, R2, RZ, PT ;  /* 0x000000ff0200720c */ /* 0x000fe20003f26270 */
[----:B------:R-:W-:Y:S01]  /*5fd0*/  UISETP.GE.AND UP0, UPT, UR17, UR21, UPT ;  /* 0x000000151100728c */ /* 0x000fe2000bf06270 */
[----:B------:R-:W-:-:S05]  /*5fe0*/  ISETP.NE.AND P2, PT, R6, RZ, PT ;  /* 0x000000ff0600720c */ /* 0x000fca0003f45270 */
[----:B--2---:R-:W0:Y:S02]  /*5ff0*/  MUFU.RCP R8, R8 ;  /* 0x0000000800087308 */ /* 0x004e240000001000 */
[----:B01----:R-:W-:-:S06]  /*6000*/  VIADD R4, R8, 0xffffffe ;  /* 0x0ffffffe08047836 */ /* 0x003fcc0000000000 */
[----:B------:R0:W1:Y:S02]  /*6010*/  F2I.FTZ.U32.TRUNC.NTZ R5, R4 ;  /* 0x0000000400057305 */ /* 0x000064000021f000 */
[----:B0-----:R-:W-:Y:S01]  /*6020*/  IMAD.MOV.U32 R4, RZ, RZ, RZ ;  /* 0x000000ffff047224 */ /* 0x001fe200078e00ff */
[----:B-1----:R-:W-:-:S05]  /*6030*/  IADD3 R0, PT, PT, RZ, -R5, RZ ;  /* 0x80000005ff007210 */ /* 0x002fca0007ffe0ff */
[----:B------:R-:W-:-:S04]  /*6040*/  IMAD R3, R0, R7, RZ ;  /* 0x0000000700037224 */ /* 0x000fc800078e02ff */
[----:B------:R-:W-:Y:S01]  /*6050*/  IMAD.HI.U32 R0, R5, R3, R4 ;  /* 0x0000000305007227 */ /* 0x000fe200078e0004 */
[----:B------:R-:W-:-:S05]  /*6060*/  MOV R3, R9 ;  /* 0x0000000900037202 */ /* 0x000fca0000000f00 */
[----:B------:R-:W-:-:S04]  /*6070*/  IMAD.HI.U32 R0, R0, R3, RZ ;  /* 0x0000000300007227 */ /* 0x000fc800078e00ff */
[----:B------:R-:W-:-:S04]  /*6080*/  IMAD.MOV R0, RZ, RZ, -R0 ;  /* 0x000000ffff007224 */ /* 0x000fc800078e0a00 */
[----:B------:R-:W-:-:S05]  /*6090*/  IMAD R0, R7, R0, R3 ;  /* 0x0000000007007224 */ /* 0x000fca00078e0203 */
[----:B------:R-:W-:-:S13]  /*60a0*/  ISETP.GT.U32.AND P0, PT, R7, R0, PT ;  /* 0x000000000700720c */ /* 0x000fda0003f04070 */
[----:B------:R-:W-:-:S04]  /*60b0*/  @!P0 IADD3 R0, PT, PT, R0, -R7, RZ ;  /* 0x8000000700008210 */ /* 0x000fc80007ffe0ff */
[----:B------:R-:W-:-:S13]  /*60c0*/  ISETP.GT.U32.AND P0, PT, R7, R0, PT ;  /* 0x000000000700720c */ /* 0x000fda0003f04070 */
[----:B------:R-:W-:-:S05]  /*60d0*/  @!P0 IMAD.IADD R0, R0, 0x1, -R7 ;  /* 0x0000000100008824 */ /* 0x000fca00078e0a07 */
[----:B------:R-:W-:Y:S02]  /*60e0*/  @!P1 IADD3 R0, PT, PT, -R0, RZ, RZ ;  /* 0x000000ff00009210 */ /* 0x000fe40007ffe1ff */
[----:B------:R-:W-:-:S05]  /*60f0*/  @!P2 LOP3.LUT R0, RZ, R6, RZ, 0x33, !PT ;  /* 0x00000006ff00a212 */ /* 0x000fca00078e33ff */
[----:B------:R-:W-:Y:S01]  /*6100*/  IMAD.MOV.U32 R2, RZ, RZ, R0 ;  /* 0x000000ffff027224 */ /* 0x000fe200078e0000 */
[----:B------:R-:W-:Y:S06]  /*6110*/  BRA.U !UP0, `(.L_x_123) ;  /* 0xfffffff908e47547 */ /* 0x000fec000b83ffff */
[----:B---3--:R-:W-:Y:S05]  /*6120*/  EXIT ;  /* 0x000000000000794d */ /* 0x008fea0003800000 */
.L_x_119:
[----:B0--3--:R-:W0:Y:S01]  /*6130*/  LDCU.64 UR12, c[0x0][0x390] ;  /* 0x00007200ff0c77ac */ /* 0x009e220008000a00 */
[----:B------:R-:W3:Y:S01]  /*6140*/  LDCU.64 UR4, c[0x0][0x380] ;  /* 0x00007000ff0477ac */ /* 0x000ee20008000a00 */
[----:B0-----:R-:W-:-:S04]  /*6150*/  UIMAD UR6, UR17, UR13, UR14 ;  /* 0x0000000d110672a4 */ /* 0x001fc8000f8e020e */
[----:B---3--:R-:W-:-:S06]  /*6160*/  UIMAD.WIDE UR4, UR6, 0x4, UR4 ;  /* 0x00000004060478a5 */ /* 0x008fcc000f8e0204 */
[----:B-1----:R-:W-:Y:S01]  /*6170*/  MOV R4, UR4 ;  /* 0x0000000400047c02 */ /* 0x002fe20008000f00 */
[----:B------:R-:W-:-:S05]  /*6180*/  IMAD.U32 R5, RZ, RZ, UR5 ;  /* 0x00000005ff057e24 */ /* 0x000fca000f8e00ff */
[----:B------:R0:W3:Y:S01]  /*6190*/  LDG.E.CONSTANT R0, desc[UR10][R4.64] ;  /* 0x0000000a04007981 */ /* 0x0000e2000c1e9900 */
[----:B------:R-:W-:Y:S01]  /*61a0*/  MOV R3, UR12 ;  /* 0x0000000c00037c02 */ /* 0x000fe20008000f00 */
[----:B------:R-:W-:Y:S01]  /*61b0*/  VIADD R8, R2, UR20 ;  /* 0x0000001402087c36 */ /* 0x000fe20008000000 */
[----:B------:R-:W-:Y:S02]  /*61c0*/  UISETP.NE.AND UP0, UPT, UR20, 0x1, UPT ;  /* 0x000000011400788c */ /* 0x000fe4000bf05270 */
[----:B------:R-:W-:Y:S02]  /*61d0*/  IABS R3, R3 ;  /* 0x0000000300037213 */ /* 0x000fe40000000000 */
[----:B------:R-:W-:Y:S02]  /*61e0*/  IABS R10, R8 ;  /* 0x00000008000a7213 */ /* 0x000fe40000000000 */
[----:B------:R-:W1:Y:S01]  /*61f0*/  I2F.RP R9, R3 ;  /* 0x0000000300097306 */ /* 0x000e620000209400 */
[----:B------:R-:W-:-:S07]  /*6200*/  ISETP.GE.AND P1, PT, R8, RZ, PT ;  /* 0x000000ff0800720c */ /* 0x000fce0003f26270 */
[----:B-1----:R-:W1:Y:S02]  /*6210*/  MUFU.RCP R9, R9 ;  /* 0x0000000900097308 */ /* 0x002e640000001000 */
[----:B-1----:R-:W-:-:S06]  /*6220*/  VIADD R7, R9, 0xffffffe ;  /* 0x0ffffffe09077836 */ /* 0x002fcc0000000000 */
[----:B------:R-:W2:Y:S02]  /*6230*/  F2I.FTZ.U32.TRUNC.NTZ R7, R7 ;  /* 0x0000000700077305 */ /* 0x000ea4000021f000 */
[----:B--2---:R-:W-:-:S05]  /*6240*/  IADD3 R6, PT, PT, RZ, -R7, RZ ;  /* 0x80000007ff067210 */ /* 0x004fca0007ffe0ff */
[----:B0-----:R-:W-:Y:S02]  /*6250*/  IMAD R5, R6, R3, RZ ;  /* 0x0000000306057224 */ /* 0x001fe400078e02ff */
[----:B------:R-:W-:-:S05]  /*6260*/  HFMA2 R6, -RZ, RZ, 0, 0 ;  /* 0x00000000ff067431 */ /* 0x000fca00000001ff */
[----:B------:R-:W-:-:S04]  /*6270*/  IMAD.HI.U32 R4, R7, R5, R6 ;  /* 0x0000000507047227 */ /* 0x000fc800078e0006 */
[----:B------:R-:W-:-:S04]  /*6280*/  IMAD.MOV.U32 R6, RZ, RZ, R10 ;  /* 0x000000ffff067224 */ /* 0x000fc800078e000a */
[----:B------:R-:W-:-:S05]  /*6290*/  IMAD.HI.U32 R5, R4, R6, RZ ;  /* 0x0000000604057227 */ /* 0x000fca00078e00ff */
[----:B------:R-:W-:-:S05]  /*62a0*/  IADD3 R5, PT, PT, -R5, RZ, RZ ;  /* 0x000000ff05057210 */ /* 0x000fca0007ffe1ff */
[----:B------:R-:W-:Y:S01]  /*62b0*/  IMAD R6, R3, R5, R6 ;  /* 0x0000000503067224 */ /* 0x000fe200078e0206 */
[----:B------:R-:W-:-:S04]  /*62c0*/  LOP3.LUT R5, RZ, UR12, RZ, 0x33, !PT ;  /* 0x0000000cff057c12 */ /* 0x000fc8000f8e33ff */
[----:B------:R-:W-:-:S13]  /*62d0*/  ISETP.GT.U32.AND P0, PT, R3, R6, PT ;  /* 0x000000060300720c */ /* 0x000fda0003f04070 */
[----:B------:R-:W-:-:S05]  /*62e0*/  @!P0 IMAD.IADD R6, R6, 0x1, -R3 ;  /* 0x0000000106068824 */ /* 0x000fca00078e0a03 */
[----:B------:R-:W-:-:S13]  /*62f0*/  ISETP.GT.U32.AND P0, PT, R3, R6, PT ;  /* 0x000000060300720c */ /* 0x000fda0003f04070 */
[----:B------:R-:W-:Y:S02]  /*6300*/  @!P0 IADD3 R6, PT, PT, R6, -R3, RZ ;  /* 0x8000000306068210 */ /* 0x000fe40007ffe0ff */
[----:B------:R-:W-:-:S03]  /*6310*/  ISETP.NE.AND P0, PT, RZ, UR12, PT ;  /* 0x0000000cff007c0c */ /* 0x000fc6000bf05270 */
[----:B------:R-:W-:-:S05]  /*6320*/  @!P1 IMAD.MOV R6, RZ, RZ, -R6 ;  /* 0x000000ffff069224 */ /* 0x000fca00078e0a06 */
[----:B------:R-:W-:Y:S02]  /*6330*/  SEL R13, R5, R6, !P0 ;  /* 0x00000006050d7207 */ /* 0x000fe40004000000 */
[----:B------:R-:W-:Y:S02]  /*6340*/  IADD3 R6, PT, PT, R2, 0x1, RZ ;  /* 0x0000000102067810 */ /* 0x000fe40007ffe0ff */
[----:B------:R-:W-:Y:S02]  /*6350*/  LEA R7, R13, UR8, 0x2 ;  /* 0x000000080d077c11 */ /* 0x000fe4000f8e10ff */
[----:B------:R-:W-:-:S04]  /*6360*/  IABS R10, R6 ;  /* 0x00000006000a7213 */ /* 0x000fc80000000000 */
[----:B------:R-:W3:Y:S01]  /*6370*/  LDS R7, [R7] ;  /* 0x0000000007077984 */ /* 0x000ee20000000800 */
[----:B------:R-:W-:-:S04]  /*6380*/  IMAD.HI.U32 R8, R4, R10, RZ ;  /* 0x0000000a04087227 */ /* 0x000fc800078e00ff */
[----:B------:R-:W-:-:S04]  /*6390*/  IMAD.MOV R8, RZ, RZ, -R8 ;  /* 0x000000ffff087224 */ /* 0x000fc800078e0a08 */
[----:B------:R-:W-:-:S05]  /*63a0*/  IMAD R8, R3, R8, R10 ;  /* 0x0000000803087224 */ /* 0x000fca00078e020a */
[----:B------:R-:W-:-:S13]  /*63b0*/  ISETP.GT.U32.AND P2, PT, R3, R8, PT ;  /* 0x000000080300720c */ /* 0x000fda0003f44070 */
[----:B------:R-:W-:Y:S01]  /*63c0*/  @!P2 IADD3 R8, PT, PT, R8, -R3, RZ ;  /* 0x800000030808a210 */ /* 0x000fe20007ffe0ff */
[----:B---3--:R-:W-:-:S04]  /*63d0*/  FADD R9, R0, -R7 ;  /* 0x8000000700097221 */ /* 0x008fc80000000000 */
[----:B------:R-:W-:-:S04]  /*63e0*/  FMUL R10, R9, R9 ;  /* 0x00000009090a7220 */ /* 0x000fc80000400000 */
[--C-:B------:R-:W-:Y:S01]  /*63f0*/  FADD R7, RZ, R10.reuse ;  /* 0x0000000aff077221 */ /* 0x100fe20000000000 */
[C---:B------:R-:W-:Y:S01]  /*6400*/  FSETP.GTU.AND P1, PT, R10.reuse, RZ, PT ;  /* 0x000000ff0a00720b */ /* 0x040fe20003f2c000 */
[----:B------:R-:W-:Y:S02]  /*6410*/  FFMA R9, R9, R9, -R10 ;  /* 0x0000000909097223 */ /* 0x000fe4000000080a */
[--C-:B------:R-:W-:Y:S01]  /*6420*/  FADD R11, RZ, -R7.reuse ;  /* 0x80000007ff0b7221 */ /* 0x100fe20000000000 */
[----:B------:R-:W-:-:S03]  /*6430*/  FADD R14, R10, -R7 ;  /* 0x800000070a0e7221 */ /* 0x000fc60000000000 */
[----:B------:R-:W-:-:S06]  /*6440*/  FADD R12, R10, R11 ;  /* 0x0000000b0a0c7221 */ /* 0x000fcc0000000000 */
[----:B------:R-:W-:Y:S01]  /*6450*/  @P1 FADD R12, RZ, R14 ;  /* 0x0000000eff0c1221 */ /* 0x000fe20000000000 */
[----:B------:R-:W-:-:S03]  /*6460*/  ISETP.GT.U32.AND P1, PT, R3, R8, PT ;  /* 0x000000080300720c */ /* 0x000fc60003f24070 */
[----:B------:R-:W-:Y:S01]  /*6470*/  FADD R12, R9, R12 ;  /* 0x0000000c090c7221 */ /* 0x000fe20000000000 */
[----:B------:R-:W-:-:S03]  /*6480*/  LEA R9, R2, UR8, 0x2 ;  /* 0x0000000802097c11 */ /* 0x000fc6000f8e10ff */
[----:B------:R-:W-:Y:S01]  /*6490*/  FADD R12, RZ, R12 ;  /* 0x0000000cff0c7221 */ /* 0x000fe20000000000 */
[----:B------:R-:W-:Y:S06]  /*64a0*/  BRA.U !UP0, `(.L_x_124) ;  /* 0x0000000108687547 */ /* 0x000fec000b800000 */
        /* <DEDUP_REMOVED lines=9> */
[----:B------:R-:W-:-:S05]  /*6540*/  @!P2 IADD3 R14, PT, PT, R14, -R3, RZ ;  /* 0x800000030e0ea210 */ /* 0x000fca0007ffe0ff */
[----:B------:R-:W-:-:S05]  /*6550*/  @!P3 IMAD.MOV R14, RZ, RZ, -R14 ;  /* 0x000000ffff0eb224 */ /* 0x000fca00078e0a0e */
[----:B------:R-:W-:-:S04]  /*6560*/  SEL R14, R5, R14, !P0 ;  /* 0x0000000e050e7207 */ /* 0x000fc80004000000 */
[----:B------:R-:W-:-:S05]  /*6570*/  LEA R14, R14, UR8, 0x2 ;  /* 0x000000080e0e7c11 */ /* 0x000fca000f8e10ff */
[----:B------:R-:W0:Y:S02]  /*6580*/  LDS R11, [R14] ;  /* 0x000000000e0b7984 */ /* 0x000e240000000800 */
[----:B0-----:R-:W-:-:S04]  /*6590*/  FADD R11, R0, -R11 ;  /* 0x8000000b000b7221 */ /* 0x001fc80000000000 */
        /* <DEDUP_REMOVED lines=8> */
[----:B------:R-:W-:-:S03]  /*6620*/  MOV R7, R13 ;  /* 0x0000000d00077202 */ /* 0x000fc60000000f00 */
[----:B------:R-:W-:-:S04]  /*6630*/  FADD R15, R10, R15 ;  /* 0x0000000f0a0f7221 */ /* 0x000fc80000000000 */
[----:B------:R-:W-:-:S07]  /*6640*/  FADD R12, R12, R15 ;  /* 0x0000000f0c0c7221 */ /* 0x000fce0000000000 */
.L_x_124:
[----:B------:R-:W-:Y:S01]  /*6650*/  FADD R7, R12, R7 ;  /* 0x000000070c077221 */ /* 0x000fe20000000000 */
[----:B------:R-:W-:Y:S01]  /*6660*/  LEA R10, R2, UR16, 0x2 ;  /* 0x00000010020a7c11 */ /* 0x000fe2000f8e10ff */
[----:B------:R0:W-:Y:S01]  /*6670*/  STS [R9], R0 ;  /* 0x0000000009007388 */ /* 0x0001e20000000800 */
[----:B------:R-:W-:Y:S01]  /*6680*/  ISETP.GE.AND P2, PT, R6, RZ, PT ;  /* 0x000000ff0600720c */ /* 0x000fe20003f46270 */
[----:B------:R-:W-:Y:S01]  /*6690*/  UISETP.GE.AND UP0, UPT, UR17, UR15, UPT ;  /* 0x0000000f1100728c */ /* 0x000fe2000bf06270 */
[----:B------:R-:W-:Y:S01]  /*66a0*/  @!P1 IMAD.IADD R8, R8, 0x1, -R3 ;  /* 0x0000000108089824 */ /* 0x000fe200078e0a03 */
[----:B------:R0:W-:Y:S10]  /*66b0*/  STS [R10], R7 ;  /* 0x000000070a007388 */ /* 0x0001f40000000800 */
[----:B------:R-:W-:-:S04]  /*66c0*/  @!P2 IADD3 R8, PT, PT, -R8, RZ, RZ ;  /* 0x000000ff0808a210 */ /* 0x000fc80007ffe1ff */
[----:B------:R-:W-:Y:S01]  /*66d0*/  SEL R2, R5, R8, !P0 ;  /* 0x0000000805027207 */ /* 0x000fe20004000000 */
[----:B0-----:R-:W-:Y:S06]  /*66e0*/  BRA.U !UP0, `(.L_x_125) ;  /* 0x0000000108c47547 */ /* 0x001fec000b800000 */
[----:B------:R-:W0:Y:S01]  /*66f0*/  LDC R10, c[0x0][0x390] ;  /* 0x0000e400ff0a7b82 */ /* 0x000e220000000800 */
[----:B------:R-:W-:Y:S01]  /*6700*/  CS2R R6, SRZ ;  /* 0x0000000000067805 */ /* 0x000fe2000001ff00 */
[----:B------:R-:W-:Y:S01]  /*6710*/  IMAD.MOV.U32 R0, RZ, RZ, R2 ;  /* 0x000000ffff007224 */ /* 0x000fe200078e0002 */
[----:B------:R-:W-:-:S06]  /*6720*/  UMOV UR4, URZ ;  /* 0x000000ff00047c82 */ /* 0x000fcc0008000000 */
.L_x_126:
[----:B------:R-:W-:Y:S01]  /*6730*/  IADD3 R8, PT, PT, R0, UR20, RZ ;  /* 0x0000001400087c10 */ /* 0x000fe2000fffe0ff */
[----:B------:R-:W-:Y:S01]  /*6740*/  UIADD3 UR4, UPT, UPT, UR4, 0x1, URZ ;  /* 0x0000000104047890 */ /* 0x000fe2000fffe0ff */
[----:B0-----:R-:W-:Y:S02]  /*6750*/  IABS R11, R10 ;  /* 0x0000000a000b7213 */ /* 0x001fe40000000000 */
        /* <DEDUP_REMOVED lines=8> */
[----:B------:R-:W-:Y:S01]  /*67e0*/  @!P1 IMAD.IADD R0, R0, 0x1, -R11 ;  /* 0x0000000100009824 */ /* 0x000fe200078e0a0b */
[----:B------:R-:W-:-:S04]  /*67f0*/  ISETP.NE.AND P1, PT, R10, UR4, PT ;  /* 0x000000040a007c0c */ /* 0x000fc8000bf25270 */
[----:B------:R-:W-:-:S04]  /*6800*/  @!P2 IADD3 R0, PT, PT, -R0, RZ, RZ ;  /* 0x000000ff0000a210 */ /* 0x000fc80007ffe1ff */
[----:B------:R-:W-:-:S04]  /*6810*/  SEL R0, R5, R0, !P0 ;  /* 0x0000000005007207 */ /* 0x000fc80004000000 */
[C---:B------:R-:W-:Y:S02]  /*6820*/  LEA R8, R0.reuse, UR16, 0x2 ;  /* 0x0000001000087c11 */ /* 0x040fe4000f8e10ff */
[----:B------:R-:W-:-:S04]  /*6830*/  LEA R9, R0, UR8, 0x2 ;  /* 0x0000000800097c11 */ /* 0x000fc8000f8e10ff */
[----:B------:R-:W0:Y:S04]  /*6840*/  LDS R8, [R8] ;  /* 0x0000000008087984 */ /* 0x000e280000000800 */
[----:B------:R-:W1:Y:S01]  /*6850*/  LDS R9, [R9] ;  /* 0x0000000009097984 */ /* 0x000e620000000800 */
[C---:B0-----:R-:W-:Y:S01]  /*6860*/  FADD R6, R8.reuse, R6 ;  /* 0x0000000608067221 */ /* 0x041fe20000000000 */
[----:B-1----:R-:W-:Y:S01]  /*6870*/  FFMA R7, R8, R9, R7 ;  /* 0x0000000908077223 */ /* 0x002fe20000000007 */
[----:B------:R-:W-:Y:S06]  /*6880*/  @P1 BRA `(.L_x_126) ;  /* 0xfffffffc00a81947 */ /* 0x000fec000383ffff */
[----:B------:R-:W-:Y:S01]  /*6890*/  FADD R0, RZ, R6 ;  /* 0x00000006ff007221 */ /* 0x000fe20000000000 */
[----:B------:R-:W-:-:S03]  /*68a0*/  FSETP.NEU.AND P2, PT, R6, RZ, PT ;  /* 0x000000ff0600720b */ /* 0x000fc60003f4d000 */
[----:B------:R-:W-:Y:S01]  /*68b0*/  FADD R9, RZ, R0 ;  /* 0x00000000ff097221 */ /* 0x000fe20000000000 */
[----:B------:R-:W-:-:S03]  /*68c0*/  FADD R0, RZ, R7 ;  /* 0x00000007ff007221 */ /* 0x000fc60000000000 */
[----:B------:R-:W0:Y:S01]  /*68d0*/  MUFU.RCP R3, R9 ;  /* 0x0000000900037308 */ /* 0x000e220000001000 */
[----:B------:R-:W-:-:S07]  /*68e0*/  FADD R0, RZ, R0 ;  /* 0x00000000ff007221 */ /* 0x000fce0000000000 */
        /* <DEDUP_REMOVED lines=9> */
[----:B----4-:R-:W-:Y:S05]  /*6980*/  CALL.REL.NOINC `($__internal_2_$__cuda_sm3x_div_rn_noftz_f32_slowpath) ;  /* 0x0000000000307944 */ /* 0x010fea0003c00000 */
[----:B------:R-:W-:-:S07]  /*6990*/  MOV R3, R0 ;  /* 0x0000000000037202 */ /* 0x000fce0000000f00 */
.L_x_127:
[----:B------:R-:W0:Y:S01]  /*69a0*/  LDCU.64 UR4, c[0x0][0x3a0] ;  /* 0x00007400ff0477ac */ /* 0x000e220008000a00 */
[----:B------:R-:W-:Y:S01]  /*69b0*/  FSEL R3, R3, +QNAN , P2 ;  /* 0x7fffffff03037808 */ /* 0x000fe20001000000 */
[----:B0-----:R-:W-:-:S06]  /*69c0*/  UIMAD.WIDE UR4, UR6, 0x4, UR4 ;  /* 0x00000004060478a5 */ /* 0x001fcc000f8e0204 */
[----:B------:R-:W-:Y:S01]  /*69d0*/  IMAD.U32 R4, RZ, RZ, UR4 ;  /* 0x00000004ff047e24 */ /* 0x000fe2000f8e00ff */
[----:B------:R-:W-:-:S05]  /*69e0*/  MOV R5, UR5 ;  /* 0x0000000500057c02 */ /* 0x000fca0008000f00 */
[----:B------:R0:W-:Y:S02]  /*69f0*/  STG.E desc[UR10][R4.64], R3 ;  /* 0x0000000304007986 */ /* 0x0001e4000c10190a */
.L_x_125:
[----:B------:R-:W1:Y:S01]  /*6a00*/  LDCU UR4, c[0x0][0x398] ;  /* 0x00007300ff0477ac */ /* 0x000e620008000800 */
[----:B------:R-:W-:-:S04]  /*6a10*/  UIADD3 UR17, UPT, UPT, UR17, 0x1, URZ ;  /* 0x0000000111117890 */ /* 0x000fc8000fffe0ff */
[----:B-1----:R-:W-:-:S09]  /*6a20*/  UISETP.GE.AND UP0, UPT, UR17, UR4, UPT ;  /* 0x000000041100728c */ /* 0x002fd2000bf06270 */
[----:B------:R-:W-:Y:S05]  /*6a30*/  BRA.U !UP0, `(.L_x_119) ;  /* 0xfffffff508bc7547 */ /* 0x000fea000b83ffff */
[----:B----4-:R-:W-:Y:S05]  /*6a40*/  EXIT ;  /* 0x000000000000794d */ /* 0x010fea0003800000 */
        .weak           $__internal_2_$__cuda_sm3x_div_rn_noftz_f32_slowpath
        .type           $__internal_2_$__cuda_sm3x_div_rn_noftz_f32_slowpath,@function
        .size           $__internal_2_$__cuda_sm3x_div_rn_noftz_f32_slowpath,(.L_x_329 - $__internal_2_$__cuda_sm3x_div_rn_noftz_f32_slowpath)
$__internal_2_$__cuda_sm3x_div_rn_noftz_f32_slowpath:
[----:B------:R-:W-:Y:S02]  /*6a50*/  SHF.R.U32.HI R7, RZ, 0x17, R3 ;  /* 0x00000017ff077819 */ /* 0x000fe40000011603 */
[----:B------:R-:W-:Y:S02]  /*6a60*/  SHF.R.U32.HI R5, RZ, 0x17, R0 ;  /* 0x00000017ff057819 */ /* 0x000fe40000011600 */
[----:B------:R-:W-:Y:S02]  /*6a70*/  LOP3.LUT R12, R7, 0xff, RZ, 0xc0, !PT ;  /* 0x000000ff070c7812 */ /* 0x000fe400078ec0ff */
[----:B------:R-:W-:-:S03]  /*6a80*/  LOP3.LUT R10, R5, 0xff, RZ, 0xc0, !PT ;  /* 0x000000ff050a7812 */ /* 0x000fc600078ec0ff */
[----:B------:R-:W-:Y:S01]  /*6a90*/  VIADD R8, R12, 0xffffffff ;  /* 0xffffffff0c087836 */ /* 0x000fe20000000000 */
[----:B------:R-:W-:-:S04]  /*6aa0*/  IADD3 R7, PT, PT, R10, -0x1, RZ ;  /* 0xffffffff0a077810 */ /* 0x000fc80007ffe0ff */
[----:B------:R-:W-:-:S04]  /*6ab0*/  ISETP.GT.U32.AND P0, PT, R8, 0xfd, PT ;  /* 0x000000fd0800780c */ /* 0x000fc80003f04070 */
[----:B------:R-:W-:-:S13]  /*6ac0*/  ISETP.GT.U32.OR P0, PT, R7, 0xfd, P0 ;  /* 0x000000fd0700780c */ /* 0x000fda0000704470 */
[----:B------:R-:W-:Y:S01]  /*6ad0*/  @!P0 IMAD.MOV.U32 R5, RZ, RZ, RZ ;  /* 0x000000ffff058224 */ /* 0x000fe200078e00ff */
        /* <DEDUP_REMOVED lines=19> */
[----:B------:R-:W-:Y:S01]  /*6c10*/  @P0 MOV R5, RZ ;  /* 0x000000ff00050202 */ /* 0x000fe20000000f00 */
[----:B------:R-:W-:Y:S02]  /*6c20*/  @!P0 IMAD.MOV.U32 R5, RZ, RZ, -0x40 ;  /* 0xffffffc0ff058424 */ /* 0x000fe400078e00ff */
[----:B------:R-:W-:Y:S01]  /*6c30*/  @!P0 FFMA R0, R0, 1.84467440737095516160e+19, RZ ;  /* 0x5f80000000008823 */ /* 0x000fe200000000ff */
[----:B------:R-:W-:Y:S02]  /*6c40*/  @!P1 FFMA R3, R3, 1.84467440737095516160e+19, RZ ;  /* 0x5f80000003039823 */ /* 0x000fe400000000ff */
[----:B------:R-:W-:-:S07]  /*6c50*/  @!P1 IADD3 R5, PT, PT, R5, 0x40, RZ ;  /* 0x0000004005059810 */ /* 0x000fce0007ffe0ff */
.L_x_128:
[----:B------:R-:W-:-:S05]  /*6c60*/  LEA R8, R12, 0xc0800000, 0x17 ;  /* 0xc08000000c087811 */ /* 0x000fca00078eb8ff */
[----:B------:R-:W-:Y:S01]  /*6c70*/  IMAD.IADD R8, R3, 0x1, -R8 ;  /* 0x0000000103087824 */ /* 0x000fe200078e0a08 */
[----:B------:R-:W-:-:S03]  /*6c80*/  IADD3 R3, PT, PT, R10, -0x7f, RZ ;  /* 0xffffff810a037810 */ /* 0x000fc60007ffe0ff */
[----:B------:R0:W1:Y:S01]  /*6c90*/  MUFU.RCP R7, R8 ;  /* 0x0000000800077308 */ /* 0x0000620000001000 */
[----:B------:R-:W-:Y:S01]  /*6ca0*/  FADD.FTZ R9, -R8, -RZ ;  /* 0x800000ff08097221 */ /* 0x000fe20000010100 */
[C---:B------:R-:W-:Y:S01]  /*6cb0*/  IMAD R0, R3.reuse, -0x800000, R0 ;  /* 0xff80000003007824 */ /* 0x040fe200078e0200 */
[----:B0-----:R-:W-:-:S05]  /*6cc0*/  IADD3 R8, PT, PT, R3, 0x7f, -R12 ;  /* 0x0000007f03087810 */ /* 0x001fca0007ffe80c */
[----:B------:R-:W-:Y:S02]  /*6cd0*/  IMAD.IADD R8, R8, 0x1, R5 ;  /* 0x0000000108087824 */ /* 0x000fe400078e0205 */
[----:B-1----:R-:W-:-:S04]  /*6ce0*/  FFMA R10, R7, R9, 1 ;  /* 0x3f800000070a7423 */ /* 0x002fc80000000009 */
[----:B------:R-:W-:-:S04]  /*6cf0*/  FFMA R14, R7, R10, R7 ;  /* 0x0000000a070e7223 */ /* 0x000fc80000000007 */
[----:B------:R-:W-:-:S04]  /*6d00*/  FFMA R7, R0, R14, RZ ;  /* 0x0000000e00077223 */ /* 0x000fc800000000ff */
[----:B------:R-:W-:-:S04]  /*6d10*/  FFMA R10, R9, R7, R0 ;  /* 0x00000007090a7223 */ /* 0x000fc80000000000 */
[----:B------:R-:W-:-:S04]  /*6d20*/  FFMA R7, R14, R10, R7 ;  /* 0x0000000a0e077223 */ /* 0x000fc80000000007 */
[----:B------:R-:W-:-:S04]  /*6d30*/  FFMA R10, R9, R7, R0 ;  /* 0x00000007090a7223 */ /* 0x000fc80000000000 */
[----:B------:R-:W-:-:S05]  /*6d40*/  FFMA R0, R14, R10, R7 ;  /* 0x0000000a0e007223 */ /* 0x000fca0000000007 */
[----:B------:R-:W-:-:S04]  /*6d50*/  SHF.R.U32.HI R3, RZ, 0x17, R0 ;  /* 0x00000017ff037819 */ /* 0x000fc80000011600 */
[----:B------:R-:W-:-:S04]  /*6d60*/  LOP3.LUT R3, R3, 0xff, RZ, 0xc0, !PT ;  /* 0x000000ff03037812 */ /* 0x000fc800078ec0ff */
[----:B------:R-:W-:-:S05]  /*6d70*/  IADD3 R9, PT, PT, R3, R8, RZ ;  /* 0x0000000803097210 */ /* 0x000fca0007ffe0ff */
        /* <DEDUP_REMOVED lines=11> */
[CCC-:B------:R-:W-:Y:S01]  /*6e30*/  FFMA.RM R8, R14.reuse, R10.reuse, R7.reuse ;  /* 0x0000000a0e087223 */ /* 0x1c0fe20000004007 */
[C---:B------:R-:W-:Y:S02]  /*6e40*/  ISETP.NE.AND P3, PT, R9.reuse, RZ, PT ;  /* 0x000000ff0900720c */ /* 0x040fe40003f65270 */
[----:B------:R-:W-:Y:S02]  /*6e50*/  ISETP.NE.AND P1, PT, R9, RZ, PT ;  /* 0x000000ff0900720c */ /* 0x000fe40003f25270 */
[----:B------:R-:W-:Y:S01]  /*6e60*/  LOP3.LUT R5, R3, 0x7fffff, RZ, 0xc0, !PT ;  /* 0x007fffff03057812 */ /* 0x000fe200078ec0ff */
[----:B------:R-:W-:Y:S01]  /*6e70*/  FFMA.RP R3, R14, R10, R7 ;  /* 0x0000000a0e037223 */ /* 0x000fe20000008007 */
[----:B------:R-:W-:Y:S01]  /*6e80*/  IADD3 R10, PT, PT, R9, 0x20, RZ ;  /* 0x00000020090a7810 */ /* 0x000fe20007ffe0ff */
        /* <DEDUP_REMOVED lines=15> */
.L_x_134:
[----:B------:R-:W-:-:S04]  /*6f80*/  LOP3.LUT R0, R0, 0x80000000, RZ, 0xc0, !PT ;  /* 0x8000000000007812 */ /* 0x000fc800078ec0ff */
[----:B------:R-:W-:Y:S01]  /*6f90*/  LOP3.LUT R0, R0, 0x7f800000, RZ, 0xfc, !PT ;  /* 0x7f80000000007812 */ /* 0x000fe200078efcff */
[----:B------:R-:W-:Y:S06]  /*6fa0*/  BRA `(.L_x_135) ;  /* 0x0000000000287947 */ /* 0x000fec0003800000 */
.L_x_133:
[----:B------:R-:W-:Y:S01]  /*6fb0*/  IMAD R0, R8, 0x800000, R0 ;  /* 0x0080000008007824 */ /* 0x000fe200078e0200 */
[----:B------:R-:W-:Y:S06]  /*6fc0*/  BRA `(.L_x_135) ;  /* 0x0000000000207947 */ /* 0x000fec0003800000 */
.L_x_132:
[----:B------:R-:W-:-:S04]  /*6fd0*/  LOP3.LUT R0, R3, 0x80000000, R0, 0x48, !PT ;  /* 0x8000000003007812 */ /* 0x000fc800078e4800 */
[----:B------:R-:W-:Y:S01]  /*6fe0*/  LOP3.LUT R0, R0, 0x7f800000, RZ, 0xfc, !PT ;  /* 0x7f80000000007812 */ /* 0x000fe200078efcff */
[----:B------:R-:W-:Y:S06]  /*6ff0*/  BRA `(.L_x_135) ;  /* 0x0000000000147947 */ /* 0x000fec0003800000 */
.L_x_131:
[----:B------:R-:W-:Y:S01]  /*7000*/  LOP3.LUT R0, R3, 0x80000000, R0, 0x48, !PT ;  /* 0x8000000003007812 */ /* 0x000fe200078e4800 */
[----:B------:R-:W-:Y:S06]  /*7010*/  BRA `(.L_x_135) ;  /* 0x00000000000c7947 */ /* 0x000fec0003800000 */
.L_x_130:
[----:B------:R-:W0:Y:S01]  /*7020*/  MUFU.RSQ R0, -QNAN ;  /* 0xffc0000000007908 */ /* 0x000e220000001400 */
[----:B------:R-:W-:Y:S05]  /*7030*/  BRA `(.L_x_135) ;  /* 0x0000000000047947 */ /* 0x000fea0003800000 */
.L_x_129:
[----:B------:R-:W-:-:S07]  /*7040*/  FADD.FTZ R0, R0, R3 ;  /* 0x0000000300007221 */ /* 0x000fce0000010000 */
.L_x_135:
[----:B------:R-:W-:-:S04]  /*7050*/  HFMA2 R5, -RZ, RZ, 0, 0 ;  /* 0x00000000ff057431 */ /* 0x000fc800000001ff */
[----:B0-----:R-:W-:Y:S05]  /*7060*/  RET.REL.NODEC R4 `(edcf_many_series_one_param_f32) ;  /* 0xffffff8c04e47950 */ /* 0x001fea0003c3ffff */
.L_x_136:
        /* <DEDUP_REMOVED lines=9> */
.L_x_329:


//--------------------- .text.edcf_apply_weights_tiled_f32_tile512 --------------------------
	.section	.text.edcf_apply_weights_tiled_f32_tile512,"ax",@progbits
	.align	128
        .global         edcf_apply_weights_tiled_f32_tile512
        .type           edcf_apply_weights_tiled_f32_tile512,@function
        .size           edcf_apply_weights_tiled_f32_tile512,(.L_x_330 - edcf_apply_weights_tiled_f32_tile512)
        .other          edcf_apply_weights_tiled_f32_tile512,@"STO_CUDA_ENTRY STV_DEFAULT"
edcf_apply_weights_tiled_f32_tile512:
.text.edcf_apply_weights_tiled_f32_tile512:
[----:B------:R-:W-:Y:S08]  /*0000*/  LDC R1, c[0x0][0x37c] ;  /* 0x0000df00ff017b82 */ /* 0x000ff00000000800 */
[----:B------:R-:W0:Y:S01]  /*0010*/  S2UR UR5, SR_CTAID.X ;  /* 0x00000000000579c3 */ /* 0x000e220000002500 */
[----:B------:R-:W1:Y:S02]  /*0020*/  LDCU UR4, c[0x0][0x390] ;  /* 0x00007200ff0477ac */ /* 0x000e640008000800 */
[----:B-1----:R-:W-:Y:S01]  /*0030*/  MOV R29, UR4 ;  /* 0x00000004001d7c02 */ /* 0x002fe20008000f00 */
[----:B0-----:R-:W-:-:S06]  /*0040*/  USHF.L.U32 UR5, UR5, 0x9, URZ ;  /* 0x0000000905057899 */ /* 0x001fcc00080006ff */
[----:B------:R-:W-:-:S13]  /*0050*/  ISETP.LE.AND P0, PT, R29, UR5, PT ;  /* 0x000000051d007c0c */ /* 0x000fda000bf03270 */
[----:B------:R-:W-:Y:S05]  /*0060*/  @P0 EXIT ;  /* 0x000000000000094d */ /* 0x000fea0003800000 */
[----:B------:R-:W0:Y:S01]  /*0070*/  LDCU UR4, c[0x0][0x394] ;  /* 0x00007280ff0477ac */ /* 0x000e220008000800 */
[----:B------:R-:W1:Y:S01]  /*0080*/  S2R R0, SR_TID.X ;  /* 0x0000000000007919 */ /* 0x000e620000002100 */
[----:B------:R-:W-:Y:S01]  /*0090*/  IADD3 R2, PT, PT, R29, -0x1, RZ ;  /* 0xffffffff1d027810 */ /* 0x000fe20007ffe0ff */
[----:B------:R-:W-:Y:S01]  /*00a0*/  BSSY.RECONVERGENT B0, `(.L_x_137) ;  /* 0x0000055000007945 */ /* 0x000fe20003800200 */
[----:B------:R-:W-:Y:S01]  /*00b0*/  MOV R3, UR5 ;  /* 0x0000000500037c02 */ /* 0x000fe20008000f00 */
[----:B------:R-:W2:Y:S03]  /*00c0*/  LDCU.64 UR12, c[0x0][0x358] ;  /* 0x00006b00ff0c77ac */ /* 0x000ea60008000a00 */
[----:B------:R-:W-:Y:S01]  /*00d0*/  VIADDMNMX R2, R3, 0x1ff, R2, PT ;  /* 0x000001ff03027846 */ /* 0x000fe20003800102 */
[----:B0-----:R-:W-:Y:S02]  /*00e0*/  UIADD3 UR7, UPT, UPT, UR5, 0x1, -UR4 ;  /* 0x0000000105077890 */ /* 0x001fe4000fffe804 */
[----:B------:R-:W-:-:S04]  /*00f0*/  UIADD3 UR4, UPT, UPT, UR4, 0x202, URZ ;  /* 0x0000020204047890 */ /* 0x000fc8000fffe0ff */
[----:B------:R-:W-:Y:S01]  /*0100*/  IADD3 R2, PT, PT, R2, -UR7, RZ ;  /* 0x8000000702027c10 */ /* 0x000fe2000fffe0ff */
[----:B------:R-:W-:-:S03]  /*0110*/  USHF.R.S32.HI UR6, URZ, 0x1f, UR4 ;  /* 0x0000001fff067899 */ /* 0x000fc60008011404 */
[----:B------:R-:W-:Y:S01]  /*0120*/  IADD3 R3, PT, PT, R2, 0x1, RZ ;  /* 0x0000000102037810 */ /* 0x000fe20007ffe0ff */
[----:B------:R-:W-:-:S03]  /*0130*/  ULEA.HI UR6, UR6, UR4, URZ, 0x2 ;  /* 0x0000000406067291 */ /* 0x000fc6000f8f10ff */
[----:B------:R-:W-:Y:S01]  /*0140*/  SHF.R.S32.HI R4, RZ, 0x1f, R3 ;  /* 0x0000001fff047819 */ /* 0x000fe20000011403 */
[----:B------:R-:W-:Y:S01]  /*0150*/  USHF.L.U32 UR6, UR6, 0x2, URZ ;  /* 0x0000000206067899 */ /* 0x000fe200080006ff */
[----:B-1----:R-:W-:Y:S02]  /*0160*/  SHF.L.U32 R28, R0, 0x2, RZ ;  /* 0x00000002001c7819 */ /* 0x002fe400000006ff */
[----:B------:R-:W-:Y:S01]  /*0170*/  LEA.HI R3, R4, R3, RZ, 0x2 ;  /* 0x0000000304037211 */ /* 0x000fe200078f10ff */
[----:B------:R-:W-:-:S03]  /*0180*/  ULOP3.LUT UR6, UR6, 0xfffffff0, URZ, 0xc0, !UPT ;  /* 0xfffffff006067892 */ /* 0x000fc6000f8ec0ff */
[----:B------:R-:W-:-:S04]  /*0190*/  LOP3.LUT R3, R3, 0xfffffffc, RZ, 0xc0, !PT ;  /* 0xfffffffc03037812 */ /* 0x000fc800078ec0ff */
[----:B------:R-:W-:-:S13]  /*01a0*/  ISETP.GE.AND P0, PT, R28, R3, PT ;  /* 0x000000031c00720c */ /* 0x000fda0003f06270 */
[----:B--2---:R-:W-:Y:S05]  /*01b0*/  @P0 BRA `(.L_x_138) ;  /* 0x00000004000c0947 */ /* 0x004fea0003800000 */
[----:B------:R-:W0:Y:S01]  /*01c0*/  S2R R8, SR_CgaCtaId ;  /* 0x0000000000087919 */ /* 0x000e220000008800 */
[----:B------:R-:W1:Y:S01]  /*01d0*/  LDC R4, c[0x0][0x360] ;  /* 0x0000d800ff047b82 */ /* 0x000e620000000800 */
[----:B------:R-:W-:-:S04]  /*01e0*/  MOV R5, UR7 ;  /* 0x0000000700057c02 */ /* 0x000fc80008000f00 */
[----:B------:R-:W-:Y:S02]  /*01f0*/  LOP3.LUT P4, RZ, R5, 0x3, RZ, 0xc0, !PT ;  /* 0x0000000305ff7812 */ /* 0x000fe4000788c0ff */
[----:B------:R-:W-:Y:S01]  /*0200*/  MOV R5, 0x400 ;  /* 0x0000040000057802 */ /* 0x000fe20000000f00 */
[----:B------:R-:W2:Y:S08]  /*0210*/  LDC R29, c[0x0][0x390] ;  /* 0x0000e400ff1d7b82 */ /* 0x000eb00000000800 */
[----:B------:R-:W3:Y:S08]  /*0220*/  LDC.64 R6, c[0x0][0x380] ;  /* 0x0000e000ff067b82 */ /* 0x000ef00000000a00 */
[----:B------:R-:W4:Y:S01]  /*0230*/  LDC.64 R16, c[0x0][0x388] ;  /* 0x0000e200ff107b82 */ /* 0x000f220000000a00 */
[----:B0-----:R-:W-:-:S07]  /*0240*/  LEA R5, R8, R5, 0x18 ;  /* 0x0000000508057211 */ /* 0x001fce00078ec0ff */
.L_x_142:
[----:B0-----:R-:W-:Y:S01]  /*0250*/  IADD3 R15, PT, PT, R28, UR7, RZ ;  /* 0x000000071c0f7c10 */ /* 0x001fe2000fffe0ff */
[----:B------:R-:W-:Y:S03]  /*0260*/  BSSY.RECONVERGENT B1, `(.L_x_139) ;  /* 0x0000032000017945 */ /* 0x000fe60003800200 */
[----:B------:R-:W-:-:S04]  /*0270*/  IADD3 R11, PT, PT, R15, 0x3, RZ ;  /* 0x000000030f0b7810 */ /* 0x000fc80007ffe0ff */
[----:B--2---:R-:W-:-:S04]  /*0280*/  ISETP.GE.AND P0, PT, R11, R29, PT ;  /* 0x0000001d0b00720c */ /* 0x004fc80003f06270 */
[----:B------:R-:W-:-:S04]  /*0290*/  ISETP.LT.OR P1, PT, R15, RZ, P0 ;  /* 0x000000ff0f00720c */ /* 0x000fc80000721670 */
[----:B------:R-:W-:-:S13]  /*02a0*/  PLOP3.LUT P1, PT, P4, P1, PT, 0xf8, 0x8f ;  /* 0x00000000008f781c */ /* 0x000fda0002723f70 */
[----:B------:R-:W-:Y:S05]  /*02b0*/  @P1 BRA `(.L_x_140) ;  /* 0x0000000000141947 */ /* 0x000fea0003800000 */
[----:B---3--:R-:W-:-:S04]  /*02c0*/  IMAD.WIDE.U32 R8, R15, 0x4, R6 ;  /* 0x000000040f087825 */ /* 0x008fc800078e0006 */
[----:B----4-:R-:W-:Y:S02]  /*02d0*/  IMAD.WIDE.U32 R12, R15, 0x4, R16 ;  /* 0x000000040f0c7825 */ /* 0x010fe400078e0010 */
[----:B------:R-:W5:Y:S04]  /*02e0*/  LDG.E.128.CONSTANT R8, desc[UR12][R8.64] ;  /* 0x0000000c08087981 */ /* 0x000f68000c1e9d00 */
[----:B------:R-:W5:Y:S01]  /*02f0*/  LDG.E.128.CONSTANT R12, desc[UR12][R12.64] ;  /* 0x0000000c0c0c7981 */ /* 0x000f62000c1e9d00 */
[----:B------:R-:W-:Y:S05]  /*0300*/  BRA `(.L_x_141) ;  /* 0x00000000009c7947 */ /* 0x000fea0003800000 */
.L_x_140:
[----:B------:R-:W0:Y:S01]  /*0310*/  LDC.64 R22, c[0x0][0x380] ;  /* 0x0000e000ff167b82 */ /* 0x000e220000000a00 */
[C---:B------:R-:W-:Y:S01]  /*0320*/  IADD3 R13, PT, PT, R15.reuse, 0x1, RZ ;  /* 0x000000010f0d7810 */ /* 0x040fe20007ffe0ff */
[----:B------:R-:W-:Y:S01]  /*0330*/  VIADD R27, R15, 0x2 ;  /* 0x000000020f1b7836 */ /* 0x000fe20000000000 */
[----:B------:R-:W-:Y:S02]  /*0340*/  CS2R R8, SRZ ;  /* 0x0000000000087805 */ /* 0x000fe4000001ff00 */
[----:B------:R-:W-:-:S03]  /*0350*/  ISETP.GE.AND P1, PT, R13, R29, PT ;  /* 0x0000001d0d00720c */ /* 0x000fc60003f26270 */
[----:B------:R-:W2:Y:S01]  /*0360*/  LDC.64 R24, c[0x0][0x388] ;  /* 0x0000e200ff187b82 */ /* 0x000ea20000000a00 */
[----:B------:R-:W-:-:S07]  /*0370*/  ISETP.LT.OR P1, PT, R15, -0x1, P1 ;  /* 0xffffffff0f00780c */ /* 0x000fce0000f21670 */
[----:B------:R-:W1:Y:S01]  /*0380*/  LDC.64 R18, c[0x0][0x380] ;  /* 0x0000e000ff127b82 */ /* 0x000e620000000a00 */
[----:B------:R-:W-:-:S07]  /*0390*/  ISETP.GE.AND P2, PT, R27, R29, PT ;  /* 0x0000001d1b00720c */ /* 0x000fce0003f46270 */
[----:B------:R-:W3:Y:S01]  /*03a0*/  LDC.64 R20, c[0x0][0x388] ;  /* 0x0000e200ff147b82 */ /* 0x000ee20000000a00 */
[----:B------:R-:W-:Y:S01]  /*03b0*/  ISETP.LT.OR P2, PT, R15, -0x2, P2 ;  /* 0xfffffffe0f00780c */ /* 0x000fe20001741670 */
[----:B0-----:R-:W-:-:S04]  /*03c0*/  @!P1 IMAD.WIDE.U32 R22, R13, 0x4, R22 ;  /* 0x000000040d169825 */ /* 0x001fc800078e0016 */
[----:B------:R-:W-:Y:S01]  /*03d0*/  HFMA2 R10, -RZ, RZ, 0, 0 ;  /* 0x00000000ff0a7431 */ /* 0x000fe200000001ff */
[----:B------:R0:W5:Y:S01]  /*03e0*/  @!P1 LDG.E.CONSTANT R9, desc[UR12][R22.64] ;  /* 0x0000000c16099981 */ /* 0x000162000c1e9900 */
[----:B--2---:R-:W-:Y:S01]  /*03f0*/  @!P1 IMAD.WIDE.U32 R24, R13, 0x4, R24 ;  /* 0x000000040d189825 */ /* 0x004fe200078e0018 */
[----:B------:R-:W-:Y:S02]  /*0400*/  CS2R R12, SRZ ;  /* 0x00000000000c7805 */ /* 0x000fe4000001ff00 */
[C---:B------:R-:W-:Y:S02]  /*0410*/  ISETP.GE.AND P3, PT, R15.reuse, R29, PT ;  /* 0x0000001d0f00720c */ /* 0x040fe40003f66270 */
[C---:B------:R-:W-:Y:S02]  /*0420*/  ISETP.LT.OR P0, PT, R15.reuse, -0x3, P0 ;  /* 0xfffffffd0f00780c */ /* 0x040fe40000701670 */
[----:B------:R-:W-:Y:S01]  /*0430*/  ISETP.LT.OR P3, PT, R15, RZ, P3 ;  /* 0x000000ff0f00720c */ /* 0x000fe20001f61670 */
[----:B------:R2:W5:Y:S01]  /*0440*/  @!P1 LDG.E.CONSTANT R13, desc[UR12][R24.64] ;  /* 0x0000000c180d9981 */ /* 0x000562000c1e9900 */
[C---:B-1----:R-:W-:Y:S01]  /*0450*/  @!P2 IMAD.WIDE.U32 R18, R27.reuse, 0x4, R18 ;  /* 0x000000041b12a825 */ /* 0x042fe200078e0012 */
[----:B0-----:R-:W0:Y:S04]  /*0460*/  LDC.64 R22, c[0x0][0x380] ;  /* 0x0000e000ff167b82 */ /* 0x001e280000000a00 */
[----:B------:R1:W5:Y:S01]  /*0470*/  @!P2 LDG.E.CONSTANT R10, desc[UR12][R18.64] ;  /* 0x0000000c120aa981 */ /* 0x000362000c1e9900 */
[----:B---3--:R-:W-:-:S03]  /*0480*/  @!P2 IMAD.WIDE.U32 R20, R27, 0x4, R20 ;  /* 0x000000041b14a825 */ /* 0x008fc600078e0014 */
[----:B--2---:R-:W2:Y:S08]  /*0490*/  LDC.64 R24, c[0x0][0x380] ;  /* 0x0000e000ff187b82 */ /* 0x004eb00000000a00 */
[----:B------:R-:W3:Y:S08]  /*04a0*/  LDC.64 R26, c[0x0][0x388] ;  /* 0x0000e200ff1a7b82 */ /* 0x000ef00000000a00 */
[----:B-1----:R-:W1:Y:S01]  /*04b0*/  LDC.64 R18, c[0x0][0x388] ;  /* 0x0000e200ff127b82 */ /* 0x002e620000000a00 */
[----:B0-----:R-:W-:Y:S01]  /*04c0*/  @!P3 IMAD.WIDE.U32 R22, R15, 0x4, R22 ;  /* 0x000000040f16b825 */ /* 0x001fe200078e0016 */
[----:B------:R-:W-:-:S04]  /*04d0*/  MOV R14, RZ ;  /* 0x000000ff000e7202 */ /* 0x000fc80000000f00 */
[----:B------:R0:W5:Y:S01]  /*04e0*/  @!P3 LDG.E.CONSTANT R8, desc[UR12][R22.64] ;  /* 0x0000000c1608b981 */ /* 0x000162000c1e9900 */
[----:B--2---:R-:W-:-:S03]  /*04f0*/  @!P0 IMAD.WIDE.U32 R24, R11, 0x4, R24 ;  /* 0x000000040b188825 */ /* 0x004fc600078e0018 */
[----:B------:R0:W5:Y:S01]  /*0500*/  @!P2 LDG.E.CONSTANT R14, desc[UR12][R20.64] ;  /* 0x0000000c140ea981 */ /* 0x000162000c1e9900 */
[----:B---3--:R-:W-:-:S04]  /*0510*/  @!P0 IMAD.WIDE.U32 R26, R11, 0x4, R26 ;  /* 0x000000040b1a8825 */ /* 0x008fc800078e001a */
[----:B------:R-:W-:Y:S02]  /*0520*/  HFMA2 R11, -RZ, RZ, 0, 0 ;  /* 0x00000000ff0b7431 */ /* 0x000fe400000001ff */
[----:B-1----:R-:W-:Y:S01]  /*0530*/  @!P3 IMAD.WIDE.U32 R18, R15, 0x4, R18 ;  /* 0x000000040f12b825 */ /* 0x002fe200078e0012 */
[----:B------:R-:W-:-:S03]  /*0540*/  MOV R15, RZ ;  /* 0x000000ff000f7202 */ /* 0x000fc60000000f00 */
[----:B------:R0:W5:Y:S04]  /*0550*/  @!P0 LDG.E.CONSTANT R11, desc[UR12][R24.64] ;  /* 0x0000000c180b8981 */ /* 0x000168000c1e9900 */
[----:B------:R0:W5:Y:S04]  /*0560*/  @!P3 LDG.E.CONSTANT R12, desc[UR12][R18.64] ;  /* 0x0000000c120cb981 */ /* 0x000168000c1e9900 */
[----:B------:R0:W5:Y:S02]  /*0570*/  @!P0 LDG.E.CONSTANT R15, desc[UR12][R26.64] ;  /* 0x0000000c1a0f8981 */ /* 0x000164000c1e9900 */
.L_x_141:
[----:B------:R-:W-:Y:S05]  /*0580*/  BSYNC.RECONVERGENT B1 ;  /* 0x0000000000017941 */ /* 0x000fea0003800200 */
.L_x_139:
[----:B0-----:R-:W-:Y:S02]  /*0590*/  LEA R18, R28, R5, 0x2 ;  /* 0x000000051c127211 */ /* 0x001fe400078e10ff */
[----:B-1----:R-:W-:-:S03]  /*05a0*/  LEA R28, R4, R28, 0x2 ;  /* 0x0000001c041c7211 */ /* 0x002fc600078e10ff */
[----:B-----5:R0:W-:Y:S01]  /*05b0*/  STS.128 [R18], R8 ;  /* 0x0000000812007388 */ /* 0x0201e20000000c00 */
[----:B------:R-:W-:-:S03]  /*05c0*/  ISETP.GE.AND P0, PT, R28, R3, PT ;  /* 0x000000031c00720c */ /* 0x000fc60003f06270 */
[----:B------:R0:W-:Y:S10]  /*05d0*/  STS.128 [R18+UR6], R12 ;  /* 0x0000000c12007988 */ /* 0x0001f40008000c06 */
[----:B------:R-:W-:Y:S05]  /*05e0*/  @!P0 BRA `(.L_x_142) ;  /* 0xfffffffc00188947 */ /* 0x000fea000383ffff */
.L_x_138:
[----:B------:R-:W-:Y:S05]  /*05f0*/  BSYNC.RECONVERGENT B0 ;  /* 0x0000000000007941 */ /* 0x000fea0003800200 */
.L_x_137:
[----:B------:R-:W-:Y:S01]  /*0600*/  IADD3 R3, PT, PT, R3, R0, RZ ;  /* 0x0000000003037210 */ /* 0x000fe20007ffe0ff */
[----:B------:R-:W-:Y:S01]  /*0610*/  BSSY.RECONVERGENT B0, `(.L_x_143) ;  /* 0x0000019000007945 */ /* 0x000fe20003800200 */
[----:B0-----:R-:W-:Y:S02]  /*0620*/  IADD3 R12, PT, PT, R0, UR5, RZ ;  /* 0x00000005000c7c10 */ /* 0x001fe4000fffe0ff */
[----:B------:R-:W-:-:S13]  /*0630*/  ISETP.GT.AND P0, PT, R3, R2, PT ;  /* 0x000000020300720c */ /* 0x000fda0003f04270 */
[----:B------:R-:W-:Y:S05]  /*0640*/  @P0 BRA `(.L_x_144) ;  /* 0x0000000000540947 */ /* 0x000fea0003800000 */
[----:B------:R-:W4:Y:S01]  /*0650*/  S2R R5, SR_CgaCtaId ;  /* 0x0000000000057919 */ /* 0x000f220000008800 */
[----:B------:R-:W0:Y:S01]  /*0660*/  LDC R14, c[0x0][0x360] ;  /* 0x0000d800ff0e7b82 */ /* 0x000e220000000800 */
[----:B------:R-:W-:-:S07]  /*0670*/  MOV R4, 0x400 ;  /* 0x0000040000047802 */ /* 0x000fce0000000f00 */
[----:B------:R-:W1:Y:S01]  /*0680*/  LDC R29, c[0x0][0x390] ;  /* 0x0000e400ff1d7b82 */ /* 0x000e620000000800 */
[----:B----4-:R-:W-:-:S07]  /*0690*/  LEA R16, R5, R4, 0x18 ;  /* 0x0000000405107211 */ /* 0x010fce00078ec0ff */
.L_x_145:
[----:B--2---:R-:W2:Y:S01]  /*06a0*/  LDC.64 R4, c[0x0][0x380] ;  /* 0x0000e000ff047b82 */ /* 0x004ea20000000a00 */
[----:B------:R-:W-:-:S05]  /*06b0*/  VIADD R9, R3, UR7 ;  /* 0x0000000703097c36 */ /* 0x000fca0008000000 */
[C---:B-1----:R-:W-:Y:S02]  /*06c0*/  ISETP.GE.AND P0, PT, R9.reuse, R29, PT ;  /* 0x0000001d0900720c */ /* 0x042fe40003f06270 */
[----:B------:R-:W1:Y:S02]  /*06d0*/  LDC.64 R6, c[0x0][0x388] ;  /* 0x0000e200ff067b82 */ /* 0x000e640000000a00 */
[----:B------:R-:W-:-:S13]  /*06e0*/  ISETP.LT.OR P0, PT, R9, RZ, P0 ;  /* 0x000000ff0900720c */ /* 0x000fda0000701670 */
[----:B--2---:R-:W-:-:S04]  /*06f0*/  @!P0 IMAD.WIDE.U32 R4, R9, 0x4, R4 ;  /* 0x0000000409048825 */ /* 0x004fc800078e0004 */
[----:B-1----:R-:W-:Y:S01]  /*0700*/  @!P0 IMAD.WIDE.U32 R6, R9, 0x4, R6 ;  /* 0x0000000409068825 */ /* 0x002fe200078e0006 */
[----:B------:R-:W-:-:S06]  /*0710*/  CS2R R8, SRZ ;  /* 0x0000000000087805 */ /* 0x000fcc000001ff00 */
[----:B------:R-:W2:Y:S04]  /*0720*/  @!P0 LDG.E.CONSTANT R8, desc[UR12][R4.64] ;  /* 0x0000000c04088981 */ /* 0x000ea8000c1e9900 */
[----:B------:R-:W3:Y:S01]  /*0730*/  @!P0 LDG.E.CONSTANT R9, desc[UR12][R6.64] ;  /* 0x0000000c06098981 */ /* 0x000ee2000c1e9900 */
[----:B------:R-:W-:Y:S02]  /*0740*/  LEA R10, R3, R16, 0x2 ;  /* 0x00000010030a7211 */ /* 0x000fe400078e10ff */
[----:B0-----:R-:W-:-:S04]  /*0750*/  IADD3 R3, PT, PT, R14, R3, RZ ;  /* 0x000000030e037210 */ /* 0x001fc80007ffe0ff */
[----:B------:R-:W-:Y:S01]  /*0760*/  ISETP.GT.AND P0, PT, R3, R2, PT ;  /* 0x000000020300720c */ /* 0x000fe20003f04270 */
[----:B--2---:R2:W-:Y:S04]  /*0770*/  STS [R10], R8 ;  /* 0x000000080a007388 */ /* 0x0045e80000000800 */
[----:B---3--:R2:W-:Y:S08]  /*0780*/  STS [R10+UR6], R9 ;  /* 0x000000090a007988 */ /* 0x0085f00008000806 */
[----:B------:R-:W-:Y:S05]  /*0790*/  @!P0 BRA `(.L_x_145) ;  /* 0xfffffffc00c08947 */ /* 0x000fea000383ffff */
.L_x_144:
[----:B------:R-:W-:Y:S05]  /*07a0*/  BSYNC.RECONVERGENT B0 ;  /* 0x0000000000007941 */ /* 0x000fea0003800200 */
.L_x_143:
[----:B------:R-:W-:Y:S01]  /*07b0*/  BAR.SYNC.DEFER_BLOCKING 0x0 ;  /* 0x0000000000007b1d */ /* 0x000fe20000010000 */
[----:B------:R-:W-:-:S04]  /*07c0*/  ISETP.GE.AND P0, PT, R12, R29, PT ;  /* 0x0000001d0c00720c */ /* 0x000fc80003f06270 */
[----:B------:R-:W-:-:S13]  /*07d0*/  ISETP.GT.U32.OR P0, PT, R0, 0x1ff, P0 ;  /* 0x000001ff0000780c */ /* 0x000fda0000704470 */
[----:B------:R-:W-:Y:S05]  /*07e0*/  @P0 EXIT ;  /* 0x000000000000094d */ /* 0x000fea0003800000 */
[----:B------:R-:W0:Y:S01]  /*07f0*/  LDCU UR8, c[0x0][0x394] ;  /* 0x00007280ff0877ac */ /* 0x000e220008000800 */
[----:B------:R-:W1:Y:S01]  /*0800*/  S2UR UR7, SR_CgaCtaId ;  /* 0x00000000000779c3 */ /* 0x000e620000008800 */
[----:B------:R-:W-:Y:S01]  /*0810*/  MOV R4, R12 ;  /* 0x0000000c00047202 */ /* 0x000fe20000000f00 */
[----:B------:R-:W3:Y:S01]  /*0820*/  LDCU UR10, c[0x0][0x398] ;  /* 0x00007300ff0a77ac */ /* 0x000ee20008000800 */
[----:B------:R-:W-:Y:S01]  /*0830*/  UMOV UR4, 0x400 ;  /* 0x0000040000047882 */ /* 0x000fe20000000000 */
[----:B------:R-:W1:Y:S01]  /*0840*/  LDCU UR11, c[0x0][0x360] ;  /* 0x00006c00ff0b77ac */ /* 0x000e620008000800 */
[----:B0-----:R-:W-:Y:S02]  /*0850*/  UISETP.GE.AND UP0, UPT, UR8, 0x4, UPT ;  /* 0x000000040800788c */ /* 0x001fe4000bf06270 */
[----:B---3--:R-:W-:Y:S02]  /*0860*/  ULEA UR10, UR8, UR10, 0x1 ;  /* 0x0000000a080a7291 */ /* 0x008fe4000f8e08ff */
[----:B-1----:R-:W-:-:S04]  /*0870*/  ULEA UR7, UR7, UR4, 0x18 ;  /* 0x0000000407077291 */ /* 0x002fc8000f8ec0ff */
[----:B------:R-:W-:Y:S01]  /*0880*/  UIADD3 UR14, UPT, UPT, UR6, UR7, URZ ;  /* 0x00000007060e7290 */ /* 0x000fe2000fffe0ff */
[----:B------:R-:W-:Y:S11]  /*0890*/  BRA.U !UP0, `(.L_x_146) ;  /* 0x0000001108c47547 */ /* 0x000ff6000b800000 */
[----:B------:R-:W-:-:S12]  /*08a0*/  UIADD3 UR7, UPT, UPT, UR8, -0x4, URZ ;  /* 0xfffffffc08077890 */ /* 0x000fd8000fffe0ff */
.L_x_160:
[----:B------:R-:W-:Y:S01]  /*08b0*/  ISETP.GE.AND P0, PT, R4, UR10, PT ;  /* 0x0000000a04007c0c */ /* 0x000fe2000bf06270 */
[----:B------:R-:W-:-:S12]  /*08c0*/  BSSY.RECONVERGENT B0, `(.L_x_147) ;  /* 0x0000126000007945 */ /* 0x000fd80003800200 */
[----:B0-----:R-:W-:Y:S05]  /*08d0*/  @!P0 BRA `(.L_x_148) ;  /* 0x0000001000808947 */ /* 0x001fea0003800000 */
[----:B------:R-:W-:Y:S01]  /*08e0*/  UISETP.GE.U32.AND UP0, UPT, UR7, 0xc, UPT ;  /* 0x0000000c0700788c */ /* 0x000fe2000bf06070 */
[----:B------:R-:W-:Y:S01]  /*08f0*/  HFMA2 R28, -RZ, RZ, 0, 0 ;  /* 0x00000000ff1c7431 */ /* 0x000fe200000001ff */
[----:B------:R-:W-:Y:S01]  /*0900*/  ULEA.HI UR9, UR7, 0x1, URZ, 0x1e ;  /* 0x0000000107097891 */ /* 0x000fe2000f8ff0ff */
[----:B------:R-:W-:Y:S01]  /*0910*/  HFMA2 R21, -RZ, RZ, 0, 0 ;  /* 0x00000000ff157431 */ /* 0x000fe200000001ff */
[----:B------:R-:W-:Y:S02]  /*0920*/  CS2R R14, SRZ ;  /* 0x00000000000e7805 */ /* 0x000fe4000001ff00 */
[----:B------:R-:W-:Y:S02]  /*0930*/  MOV R19, RZ ;  /* 0x000000ff00137202 */ /* 0x000fe40000000f00 */
[----:B------:R-:W-:Y:S02]  /*0940*/  CS2R R12, SRZ ;  /* 0x00000000000c7805 */ /* 0x000fe4000001ff00 */
[----:B------:R-:W-:Y:S01]  /*0950*/  MOV R26, RZ ;  /* 0x000000ff001a7202 */ /* 0x000fe20000000f00 */
[----:B------:R-:W-:Y:S01]  /*0960*/  UMOV UR4, URZ ;  /* 0x000000ff00047c82 */ /* 0x000fe20008000000 */
[----:B------:R-:W-:Y:S01]  /*0970*/  ULOP3.LUT UP1, UR9, UR9, 0x3, URZ, 0xc0, !UPT ;  /* 0x0000000309097892 */ /* 0x000fe2000f82c0ff */
[----:B------:R-:W-:Y:S11]  /*0980*/  BRA.U !UP0, `(.L_x_149) ;  /* 0x00000005083c7547 */ /* 0x000ff6000b800000 */
[----:B------:R-:W0:Y:S01]  /*0990*/  S2UR UR11, SR_CgaCtaId ;  /* 0x00000000000b79c3 */ /* 0x000e220000008800 */
[----:B------:R-:W-:Y:S01]  /*09a0*/  UMOV UR8, 0x400 ;  /* 0x0000040000087882 */ /* 0x000fe20000000000 */
[----:B------:R-:W-:Y:S01]  /*09b0*/  ULEA.HI UR4, UR7, 0x1, URZ, 0x1e ;  /* 0x0000000107047891 */ /* 0x000fe2000f8ff0ff */
[----:B------:R-:W-:-:S03]  /*09c0*/  MOV R14, RZ ;  /* 0x000000ff000e7202 */ /* 0x000fc60000000f00 */
[----:B------:R-:W-:Y:S02]  /*09d0*/  ULOP3.LUT UR4, UR4, 0x7ffffffc, URZ, 0xc0, !UPT ;  /* 0x7ffffffc04047892 */ /* 0x000fe4000f8ec0ff */
[----:B0-----:R-:W-:Y:S02]  /*09e0*/  ULEA UR11, UR11, UR8, 0x18 ;  /* 0x000000080b0b7291 */ /* 0x001fe4000f8ec0ff */
[----:B------:R-:W-:-:S03]  /*09f0*/  UIADD3 UR8, UPT, UPT, -UR4, URZ, URZ ;  /* 0x000000ff04087290 */ /* 0x000fc6000fffe1ff */
[----:B------:R-:W-:Y:S01]  /*0a00*/  UMOV UR4, URZ ;  /* 0x000000ff00047c82 */ /* 0x000fe20008000000 */
[----:B------:R-:W-:-:S05]  /*0a10*/  LEA R2, R0, UR11, 0x2 ;  /* 0x0000000b00027c11 */ /* 0x000fca000f8e10ff */
[----:B------:R-:W-:-:S07]  /*0a20*/  VIADD R2, R2, 0x3c ;  /* 0x0000003c02027836 */ /* 0x000fce0000000000 */
.L_x_150:
[----:B--2---:R-:W0:Y:S01]  /*0a30*/  LDS R8, [R2+UR6+-0x3c] ;  /* 0xffffc40602087984 */ /* 0x004e220008000800 */
[----:B------:R-:W-:Y:S02]  /*0a40*/  UIADD3 UR8, UPT, UPT, UR8, 0x4, URZ ;  /* 0x0000000408087890 */ /* 0x000fe4000fffe0ff */
[----:B------:R-:W-:Y:S01]  /*0a50*/  UIADD3 UR4, UPT, UPT, UR4, 0x10, URZ ;  /* 0x0000001004047890 */ /* 0x000fe2000fffe0ff */
[----:B------:R-:W1:Y:S01]  /*0a60*/  LDS R5, [R2+-0x3c] ;  /* 0xffffc40002057984 */ /* 0x000e620000000800 */
[----:B------:R-:W-:-:S03]  /*0a70*/  UISETP.NE.AND UP0, UPT, UR8, URZ, UPT ;  /* 0x000000ff0800728c */ /* 0x000fc6000bf05270 */
[----:B------:R-:W2:Y:S04]  /*0a80*/  LDS R23, [R2+UR6+-0x38] ;  /* 0xffffc80602177984 */ /* 0x000ea80008000800 */
[----:B------:R-:W3:Y:S04]  /*0a90*/  LDS R7, [R2+-0x38] ;  /* 0xffffc80002077984 */ /* 0x000ee80000000800 */
[----:B----4-:R-:W4:Y:S04]  /*0aa0*/  LDS R17, [R2+UR6+-0x30] ;  /* 0xffffd00602117984 */ /* 0x010f280008000800 */
[----:B------:R-:W5:Y:S04]  /*0ab0*/  LDS R16, [R2+-0x30] ;  /* 0xffffd00002107984 */ /* 0x000f680000000800 */
[----:B------:R-:W5:Y:S04]  /*0ac0*/  LDS R18, [R2+UR6+-0x2c] ;  /* 0xffffd40602127984 */ /* 0x000f680008000800 */
[----:B------:R-:W5:Y:S04]  /*0ad0*/  LDS R9, [R2+-0x2c] ;  /* 0xffffd40002097984 */ /* 0x000f680000000800 */
[----:B------:R-:W-:Y:S04]  /*0ae0*/  LDS R22, [R2+UR6+-0x34] ;  /* 0xffffcc0602167984 */ /* 0x000fe80008000800 */
[----:B------:R-:W5:Y:S04]  /*0af0*/  LDS R20, [R2+-0x34] ;  /* 0xffffcc0002147984 */ /* 0x000f680000000800 */
[----:B------:R-:W5:Y:S01]  /*0b00*/  LDS R11, [R2+UR6+-0x28] ;  /* 0xffffd806020b7984 */ /* 0x000f620008000800 */
[----:B0-----:R-:W-:-:S03]  /*0b10*/  FADD R19, R8, R19 ;  /* 0x0000001308137221 */ /* 0x001fc60000000000 */
[----:B------:R-:W0:Y:S01]  /*0b20*/  LDS R24, [R2+-0x28] ;  /* 0xffffd80002187984 */ /* 0x000e220000000800 */
[----:B-1----:R-:W-:-:S03]  /*0b30*/  FFMA R13, R8, R5, R13 ;  /* 0x00000005080d7223 */ /* 0x002fc6000000000d */
[----:B------:R-:W1:Y:S01]  /*0b40*/  LDS R5, [R2+UR6+-0x20] ;  /* 0xffffe00602057984 */ /* 0x000e620008000800 */
[----:B--2---:R-:W-:-:S03]  /*0b50*/  FADD R28, R23, R28 ;  /* 0x0000001c171c7221 */ /* 0x004fc60000000000 */
[----:B------:R-:W2:Y:S01]  /*0b60*/  LDS R8, [R2+-0x20] ;  /* 0xffffe00002087984 */ /* 0x000ea20000000800 */
[----:B---3--:R-:W-:-:S03]  /*0b70*/  FFMA R26, R23, R7, R26 ;  /* 0x00000007171a7223 */ /* 0x008fc6000000001a */
[----:B------:R-:W3:Y:S01]  /*0b80*/  LDS R3, [R2+UR6+-0x24] ;  /* 0xffffdc0602037984 */ /* 0x000ee20008000800 */
[----:B----4-:R-:W-:-:S03]  /*0b90*/  FADD R14, R17, R14 ;  /* 0x0000000e110e7221 */ /* 0x010fc60000000000 */
[----:B------:R-:W4:Y:S01]  /*0ba0*/  LDS R6, [R2+-0x24] ;  /* 0xffffdc0002067984 */ /* 0x000f220000000800 */
[----:B-----5:R-:W-:-:S03]  /*0bb0*/  FFMA R12, R17, R16, R12 ;  /* 0x00000010110c7223 */ /* 0x020fc6000000000c */
[----:B------:R-:W5:Y:S01]  /*0bc0*/  LDS R7, [R2+UR6+-0x1c] ;  /* 0xffffe40602077984 */ /* 0x000f620008000800 */
[----:B------:R-:W-:-:S03]  /*0bd0*/  FADD R16, R19, R18 ;  /* 0x0000001213107221 */ /* 0x000fc60000000000 */
[----:B------:R-:W5:Y:S01]  /*0be0*/  LDS R10, [R2+-0x1c] ;  /* 0xffffe400020a7984 */ /* 0x000f620000000800 */
[----:B------:R-:W-:-:S03]  /*0bf0*/  FFMA R18, R18, R9, R13 ;  /* 0x0000000912127223 */ /* 0x000fc6000000000d */
[----:B------:R-:W-:Y:S01]  /*0c00*/  LDS R13, [R2+-0x18] ;  /* 0xffffe800020d7984 */ /* 0x000fe20000000800 */
[C---:B------:R-:W-:Y:S01]  /*0c10*/  FFMA R20, R22.reuse, R20, R21 ;  /* 0x0000001416147223 */ /* 0x040fe20000000015 */
[----:B------:R-:W-:Y:S02]  /*0c20*/  FADD R22, R22, R15 ;  /* 0x0000000f16167221 */ /* 0x000fe40000000000 */
[----:B------:R-:W-:Y:S01]  /*0c30*/  LDS R17, [R2+UR6+-0x14] ;  /* 0xffffec0602117984 */ /* 0x000fe20008000800 */
[----:B------:R-:W-:-:S03]  /*0c40*/  FADD R9, R28, R11 ;  /* 0x0000000b1c097221 */ /* 0x000fc60000000000 */
[----:B------:R-:W5:Y:S01]  /*0c50*/  LDS R15, [R2+UR6+-0x10] ;  /* 0xfffff006020f7984 */ /* 0x000f620008000800 */
[----:B0-----:R-:W-:-:S03]  /*0c60*/  FFMA R24, R11, R24, R26 ;  /* 0x000000180b187223 */ /* 0x001fc6000000001a */
[----:B------:R-:W0:Y:S01]  /*0c70*/  LDS R11, [R2+UR6+-0x18] ;  /* 0xffffe806020b7984 */ /* 0x000e220008000800 */
[----:B-1----:R-:W-:-:S03]  /*0c80*/  FADD R14, R14, R5 ;  /* 0x000000050e0e7221 */ /* 0x002fc60000000000 */
[----:B------:R-:W1:Y:S01]  /*0c90*/  LDS R19, [R2+-0x14] ;  /* 0xffffec0002137984 */ /* 0x000e620000000800 */
[----:B--2---:R-:W-:-:S03]  /*0ca0*/  FFMA R28, R5, R8, R12 ;  /* 0x00000008051c7223 */ /* 0x004fc6000000000c */
[----:B------:R-:W2:Y:S01]  /*0cb0*/  LDS R26, [R2+-0x10] ;  /* 0xfffff000021a7984 */ /* 0x000ea20000000800 */
[----:B---3--:R-:W-:-:S03]  /*0cc0*/  FADD R22, R22, R3 ;  /* 0x0000000316167221 */ /* 0x008fc60000000000 */
[----:B------:R-:W3:Y:S01]  /*0cd0*/  LDS R8, [R2+UR6+-0x8] ;  /* 0xfffff80602087984 */ /* 0x000ee20008000800 */
[----:B----4-:R-:W-:-:S03]  /*0ce0*/  FFMA R20, R3, R6, R20 ;  /* 0x0000000603147223 */ /* 0x010fc60000000014 */
[----:B------:R-:W4:Y:S01]  /*0cf0*/  LDS R21, [R2+-0x8] ;  /* 0xfffff80002157984 */ /* 0x000f220000000800 */
[----:B-----5:R-:W-:-:S03]  /*0d00*/  FADD R16, R16, R7 ;  /* 0x0000000710107221 */ /* 0x020fc60000000000 */
[----:B------:R-:W5:Y:S01]  /*0d10*/  LDS R12, [R2+UR6] ;  /* 0x00000006020c7984 */ /* 0x000f620008000800 */
[----:B------:R-:W-:-:S03]  /*0d20*/  FFMA R18, R7, R10, R18 ;  /* 0x0000000a07127223 */ /* 0x000fc60000000012 */
[----:B------:R-:W5:Y:S04]  /*0d30*/  LDS R3, [R2+UR6+-0xc] ;  /* 0xfffff40602037984 */ /* 0x000f680008000800 */
[----:B------:R-:W5:Y:S04]  /*0d40*/  LDS R6, [R2+-0xc] ;  /* 0xfffff40002067984 */ /* 0x000f680000000800 */
[----:B------:R-:W5:Y:S04]  /*0d50*/  LDS R10, [R2+UR6+-0x4] ;  /* 0xfffffc06020a7984 */ /* 0x000f680008000800 */
[----:B------:R-:W5:Y:S01]  /*0d60*/  LDS R23, [R2+-0x4] ;  /* 0xfffffc0002177984 */ /* 0x000f620000000800 */
[----:B------:R-:W-:-:S03]  /*0d70*/  FADD R27, R14, R15 ;  /* 0x0000000f0e1b7221 */ /* 0x000fc60000000000 */
[----:B------:R2:W5:Y:S01]  /*0d80*/  LDS R5, [R2] ;  /* 0x0000000002057984 */ /* 0x0005620000000800 */
[----:B0-----:R-:W-:Y:S01]  /*0d90*/  FADD R25, R9, R11 ;  /* 0x0000000b09197221 */ /* 0x001fe20000000000 */
[----:B------:R-:W-:Y:S01]  /*0da0*/  FFMA R7, R11, R13, R24 ;  /* 0x0000000d0b077223 */ /* 0x000fe20000000018 */
[----:B------:R-:W-:Y:S01]  /*0db0*/  FADD R9, R22, R17 ;  /* 0x0000001116097221 */ /* 0x000fe20000000000 */
[----:B-1----:R-:W-:Y:S01]  /*0dc0*/  FFMA R17, R17, R19, R20 ;  /* 0x0000001311117223 */ /* 0x002fe20000000014 */
[----:B--2---:R-:W-:Y:S01]  /*0dd0*/  FFMA R11, R15, R26, R28 ;  /* 0x0000001a0f0b7223 */ /* 0x004fe2000000001c */
[----:B------:R-:W-:Y:S01]  /*0de0*/  IADD3 R2, PT, PT, R2, 0x40, RZ ;  /* 0x0000004002027810 */ /* 0x000fe20007ffe0ff */
[----:B---3--:R-:W-:Y:S01]  /*0df0*/  FADD R28, R25, R8 ;  /* 0x00000008191c7221 */ /* 0x008fe20000000000 */
[----:B----4-:R-:W-:Y:S01]  /*0e00*/  FFMA R26, R8, R21, R7 ;  /* 0x00000015081a7223 */ /* 0x010fe20000000007 */
[----:B-----5:R-:W-:Y:S01]  /*0e10*/  FADD R14, R27, R12 ;  /* 0x0000000c1b0e7221 */ /* 0x020fe20000000000 */
[----:B------:R-:W-:Y:S01]  /*0e20*/  FADD R19, R16, R3 ;  /* 0x0000000310137221 */ /* 0x000fe20000000000 */
[----:B------:R-:W-:Y:S01]  /*0e30*/  FFMA R13, R3, R6, R18 ;  /* 0x00000006030d7223 */ /* 0x000fe20000000012 */
[----:B------:R-:W-:Y:S01]  /*0e40*/  FADD R15, R9, R10 ;  /* 0x0000000a090f7221 */ /* 0x000fe20000000000 */
[----:B------:R-:W-:Y:S01]  /*0e50*/  FFMA R21, R10, R23, R17 ;  /* 0x000000170a157223 */ /* 0x000fe20000000011 */
[----:B------:R-:W-:Y:S01]  /*0e60*/  FFMA R12, R12, R5, R11 ;  /* 0x000000050c0c7223 */ /* 0x000fe2000000000b */
[----:B------:R-:W-:Y:S06]  /*0e70*/  BRA.U UP0, `(.L_x_150) ;  /* 0xfffffff900ec7547 */ /* 0x000fec000b83ffff */
.L_x_149:
[----:B------:R-:W-:Y:S05]  /*0e80*/  BRA.U !UP1, `(.L_x_151) ;  /* 0x0000000109e87547 */ /* 0x000fea000b800000 */
[----:B------:R-:W0:Y:S01]  /*0e90*/  S2UR UR11, SR_CgaCtaId ;  /* 0x00000000000b79c3 */ /* 0x000e220000008800 */
[----:B------:R-:W-:Y:S01]  /*0ea0*/  UMOV UR8, 0x400 ;  /* 0x0000040000087882 */ /* 0x000fe20000000000 */
[----:B------:R-:W-:Y:S01]  /*0eb0*/  IADD3 R3, PT, PT, R0, UR4, RZ ;  /* 0x0000000400037c10 */ /* 0x000fe2000fffe0ff */
[----:B------:R-:W-:-:S03]  /*0ec0*/  UISETP.NE.AND UP0, UPT, UR9, 0x1, UPT ;  /* 0x000000010900788c */ /* 0x000fc6000bf05270 */
[----:B------:R-:W-:-:S05]  /*0ed0*/  LEA R2, R3, UR14, 0x2 ;  /* 0x0000000e03027c11 */ /* 0x000fca000f8e10ff */
[----:B------:R-:W1:Y:S04]  /*0ee0*/  LDS R6, [R2] ;  /* 0x0000000002067984 */ /* 0x000e680000000800 */
[----:B------:R-:W3:Y:S04]  /*0ef0*/  LDS R5, [R2+0x4] ;  /* 0x0000040002057984 */ /* 0x000ee80000000800 */
[----:B--2---:R-:W2:Y:S04]  /*0f00*/  LDS R8, [R2+0x8] ;  /* 0x0000080002087984 */ /* 0x004ea80000000800 */
[----:B------:R-:W5:Y:S01]  /*0f10*/  LDS R7, [R2+0xc] ;  /* 0x00000c0002077984 */ /* 0x000f620000000800 */
[----:B0-----:R-:W-:-:S06]  /*0f20*/  ULEA UR8, UR11, UR8, 0x18 ;  /* 0x000000080b087291 */ /* 0x001fcc000f8ec0ff */
[----:B------:R-:W-:-:S05]  /*0f30*/  LEA R3, R3, UR8, 0x2 ;  /* 0x0000000803037c11 */ /* 0x000fca000f8e10ff */
[----:B------:R-:W0:Y:S04]  /*0f40*/  LDS R9, [R3] ;  /* 0x0000000003097984 */ /* 0x000e280000000800 */
[----:B------:R-:W0:Y:S04]  /*0f50*/  LDS R10, [R3+0x4] ;  /* 0x00000400030a7984 */ /* 0x000e280000000800 */
[----:B------:R-:W0:Y:S04]  /*0f60*/  LDS R11, [R3+0x8] ;  /* 0x00000800030b7984 */ /* 0x000e280000000800 */
[----:B----4-:R-:W4:Y:S01]  /*0f70*/  LDS R16, [R3+0xc] ;  /* 0x00000c0003107984 */ /* 0x010f220000000800 */
[----:B-1----:R-:W-:Y:S01]  /*0f80*/  FADD R19, R19, R6 ;  /* 0x0000000613137221 */ /* 0x002fe20000000000 */
[----:B---3--:R-:W-:Y:S01]  /*0f90*/  FADD R28, R28, R5 ;  /* 0x000000051c1c7221 */ /* 0x008fe20000000000 */
[----:B--2---:R-:W-:Y:S01]  /*0fa0*/  FADD R15, R15, R8 ;  /* 0x000000080f0f7221 */ /* 0x004fe20000000000 */
[----:B-----5:R-:W-:Y:S01]  /*0fb0*/  FADD R14, R14, R7 ;  /* 0x000000070e0e7221 */ /* 0x020fe20000000000 */
[----:B0-----:R-:W-:Y:S01]  /*0fc0*/  FFMA R13, R6, R9, R13 ;  /* 0x00000009060d7223 */ /* 0x001fe2000000000d */
[----:B------:R-:W-:Y:S01]  /*0fd0*/  FFMA R26, R5, R10, R26 ;  /* 0x0000000a051a7223 */ /* 0x000fe2000000001a */
[----:B------:R-:W-:Y:S01]  /*0fe0*/  FFMA R21, R8, R11, R21 ;  /* 0x0000000b08157223 */ /* 0x000fe20000000015 */
[----:B----4-:R-:W-:Y:S01]  /*0ff0*/  FFMA R12, R7, R16, R12 ;  /* 0x00000010070c7223 */ /* 0x010fe2000000000c */
[----:B------:R-:W-:Y:S06]  /*1000*/  BRA.U !UP0, `(.L_x_151) ;  /* 0x0000000108887547 */ /* 0x000fec000b800000 */
[----:B------:R-:W0:Y:S01]  /*1010*/  LDS R6, [R2+0x10] ;  /* 0x0000100002067984 */ /* 0x000e220000000800 */
[----:B------:R-:W-:-:S03]  /*1020*/  UISETP.NE.AND UP0, UPT, UR9, 0x2, UPT ;  /* 0x000000020900788c */ /* 0x000fc6000bf05270 */
[----:B------:R-:W1:Y:S04]  /*1030*/  LDS R9, [R3+0x10] ;  /* 0x0000100003097984 */ /* 0x000e680000000800 */
[----:B------:R-:W2:Y:S04]  /*1040*/  LDS R5, [R2+0x14] ;  /* 0x0000140002057984 */ /* 0x000ea80000000800 */
[----:B------:R-:W3:Y:S04]  /*1050*/  LDS R10, [R3+0x14] ;  /* 0x00001400030a7984 */ /* 0x000ee80000000800 */
[----:B------:R-:W4:Y:S04]  /*1060*/  LDS R8, [R2+0x18] ;  /* 0x0000180002087984 */ /* 0x000f280000000800 */
[----:B------:R-:W5:Y:S04]  /*1070*/  LDS R11, [R3+0x18] ;  /* 0x00001800030b7984 */ /* 0x000f680000000800 */
[----:B------:R-:W5:Y:S04]  /*1080*/  LDS R7, [R2+0x1c] ;  /* 0x00001c0002077984 */ /* 0x000f680000000800 */
[----:B------:R-:W5:Y:S01]  /*1090*/  LDS R16, [R3+0x1c] ;  /* 0x00001c0003107984 */ /* 0x000f620000000800 */
[----:B0-----:R-:W-:Y:S01]  /*10a0*/  FADD R19, R19, R6 ;  /* 0x0000000613137221 */ /* 0x001fe20000000000 */
[----:B-1----:R-:W-:Y:S01]  /*10b0*/  FFMA R13, R6, R9, R13 ;  /* 0x00000009060d7223 */ /* 0x002fe2000000000d */
[----:B--2---:R-:W-:Y:S01]  /*10c0*/  FADD R28, R28, R5 ;  /* 0x000000051c1c7221 */ /* 0x004fe20000000000 */
[----:B---3--:R-:W-:Y:S01]  /*10d0*/  FFMA R26, R5, R10, R26 ;  /* 0x0000000a051a7223 */ /* 0x008fe2000000001a */
[----:B----4-:R-:W-:Y:S01]  /*10e0*/  FADD R15, R15, R8 ;  /* 0x000000080f0f7221 */ /* 0x010fe20000000000 */
[----:B-----5:R-:W-:Y:S01]  /*10f0*/  FFMA R21, R8, R11, R21 ;  /* 0x0000000b08157223 */ /* 0x020fe20000000015 */
[----:B------:R-:W-:Y:S01]  /*1100*/  FADD R14, R14, R7 ;  /* 0x000000070e0e7221 */ /* 0x000fe20000000000 */
[----:B------:R-:W-:Y:S01]  /*1110*/  FFMA R12, R7, R16, R12 ;  /* 0x00000010070c7223 */ /* 0x000fe2000000000c */
[----:B------:R-:W-:Y:S06]  /*1120*/  BRA.U !UP0, `(.L_x_151) ;  /* 0x0000000108407547 */ /* 0x000fec000b800000 */
[----:B------:R-:W0:Y:S04]  /*1130*/  LDS R6, [R2+0x20] ;  /* 0x0000200002067984 */ /* 0x000e280000000800 */
        /* <DEDUP_REMOVED lines=14> */
[----:B------:R-:W-:-:S07]  /*1220*/  FFMA R12, R7, R16, R12 ;  /* 0x00000010070c7223 */ /* 0x000fce000000000c */
.L_x_151:
[----:B------:R-:W0:Y:S01]  /*1230*/  LDCU UR11, c[0x0][0x394] ;  /* 0x00007280ff0b77ac */ /* 0x000e220008000800 */
[----:B------:R-:W-:-:S04]  /*1240*/  ULOP3.LUT UR4, UR7, 0xfffffffc, URZ, 0xc0, !UPT ;  /* 0xfffffffc07047892 */ /* 0x000fc8000f8ec0ff */
[----:B------:R-:W-:-:S04]  /*1250*/  UIADD3 UR8, UPT, UPT, UR4, 0x4, URZ ;  /* 0x0000000404087890 */ /* 0x000fc8000fffe0ff */
[----:B0-----:R-:W-:-:S09]  /*1260*/  UISETP.GE.U32.AND UP0, UPT, UR8, UR11, UPT ;  /* 0x0000000b0800728c */ /* 0x001fd2000bf06070 */
[----:B------:R-:W-:Y:S05]  /*1270*/  BRA.U UP0, `(.L_x_152) ;  /* 0x0000000500b07547 */ /* 0x000fea000b800000 */
[----:B------:R-:W-:Y:S02]  /*1280*/  UIADD3 UR4, UPT, UPT, -UR4, -0x5, UR11 ;  /* 0xfffffffb04047890 */ /* 0x000fe4000fffe10b */
[----:B------:R-:W-:Y:S02]  /*1290*/  ULOP3.LUT UP1, UR15, UR11, 0x3, URZ, 0xc0, !UPT ;  /* 0x000000030b0f7892 */ /* 0x000fe4000f82c0ff */
[----:B------:R-:W-:-:S09]  /*12a0*/  UISETP.GE.U32.AND UP0, UPT, UR4, 0x7, UPT ;  /* 0x000000070400788c */ /* 0x000fd2000bf06070 */
[----:B------:R-:W-:Y:S05]  /*12b0*/  BRA.U !UP0, `(.L_x_153) ;  /* 0x0000000108ac7547 */ /* 0x000fea000b800000 */
[----:B------:R-:W0:Y:S01]  /*12c0*/  S2UR UR9, SR_CgaCtaId ;  /* 0x00000000000979c3 */ /* 0x000e220000008800 */
[----:B------:R-:W-:Y:S02]  /*12d0*/  UMOV UR4, 0x400 ;  /* 0x0000040000047882 */ /* 0x000fe40000000000 */
[----:B0-----:R-:W-:-:S03]  /*12e0*/  ULEA UR9, UR9, UR4, 0x18 ;  /* 0x0000000409097291 */ /* 0x001fc6000f8ec0ff */
[----:B------:R-:W-:-:S09]  /*12f0*/  UMOV UR4, URZ ;  /* 0x000000ff00047c82 */ /* 0x000fd20008000000 */
.L_x_154:
[----:B------:R-:W-:Y:S01]  /*1300*/  IADD3 R2, PT, PT, R0, UR8, RZ ;  /* 0x0000000800027c10 */ /* 0x000fe2000fffe0ff */
[----:B------:R-:W-:Y:S02]  /*1310*/  UIADD3 UR4, UPT, UPT, UR4, 0x8, URZ ;  /* 0x0000000804047890 */ /* 0x000fe4000fffe0ff */
[----:B------:R-:W-:Y:S01]  /*1320*/  UIADD3 UR8, UPT, UPT, UR8, 0x8, URZ ;  /* 0x0000000808087890 */ /* 0x000fe2000fffe0ff */
[C---:B------:R-:W-:Y:S01]  /*1330*/  LEA R22, R2.reuse, UR14, 0x2 ;  /* 0x0000000e02167c11 */ /* 0x040fe2000f8e10ff */
[----:B------:R-:W-:Y:S01]  /*1340*/  UISETP.NE.AND UP0, UPT, UR4, URZ, UPT ;  /* 0x000000ff0400728c */ /* 0x000fe2000bf05270 */
[----:B------:R-:W-:-:S03]  /*1350*/  LEA R25, R2, UR9, 0x2 ;  /* 0x0000000902197c11 */ /* 0x000fc6000f8e10ff */
[----:B------:R-:W-:Y:S04]  /*1360*/  LDS R24, [R22] ;  /* 0x0000000016187984 */ /* 0x000fe80000000800 */
[----:B------:R-:W0:Y:S04]  /*1370*/  LDS R27, [R25] ;  /* 0x00000000191b7984 */ /* 0x000e280000000800 */
[----:B----4-:R-:W1:Y:S04]  /*1380*/  LDS R17, [R22+0x4] ;  /* 0x0000040016117984 */ /* 0x010e680000000800 */
[----:B------:R-:W3:Y:S04]  /*1390*/  LDS R18, [R25+0x4] ;  /* 0x0000040019127984 */ /* 0x000ee80000000800 */
[----:B------:R-:W4:Y:S04]  /*13a0*/  LDS R11, [R22+0x8] ;  /* 0x00000800160b7984 */ /* 0x000f280000000800 */
[----:B------:R-:W5:Y:S04]  /*13b0*/  LDS R16, [R25+0x8] ;  /* 0x0000080019107984 */ /* 0x000f680000000800 */
[----:B--2---:R-:W2:Y:S04]  /*13c0*/  LDS R9, [R22+0xc] ;  /* 0x00000c0016097984 */ /* 0x004ea80000000800 */
[----:B------:R-:W2:Y:S04]  /*13d0*/  LDS R10, [R25+0xc] ;  /* 0x00000c00190a7984 */ /* 0x000ea80000000800 */
[----:B------:R-:W2:Y:S04]  /*13e0*/  LDS R7, [R22+0x10] ;  /* 0x0000100016077984 */ /* 0x000ea80000000800 */
[----:B------:R-:W2:Y:S04]  /*13f0*/  LDS R8, [R25+0x10] ;  /* 0x0000100019087984 */ /* 0x000ea80000000800 */
[----:B------:R-:W2:Y:S04]  /*1400*/  LDS R5, [R22+0x14] ;  /* 0x0000140016057984 */ /* 0x000ea80000000800 */
[----:B------:R-:W2:Y:S01]  /*1410*/  LDS R6, [R25+0x14] ;  /* 0x0000140019067984 */ /* 0x000ea20000000800 */
[C---:B0-----:R-:W-:Y:S01]  /*1420*/  FFMA R27, R24.reuse, R27, R13 ;  /* 0x0000001b181b7223 */ /* 0x041fe2000000000d */
[----:B------:R-:W-:-:S02]  /*1430*/  FADD R24, R24, R19 ;  /* 0x0000001318187221 */ /* 0x000fc40000000000 */
[----:B------:R-:W0:Y:S02]  /*1440*/  LDS R2, [R22+0x18] ;  /* 0x0000180016027984 */ /* 0x000e240000000800 */
[----:B-1----:R-:W-:Y:S02]  /*1450*/  FADD R24, R24, R17 ;  /* 0x0000001118187221 */ /* 0x002fe40000000000 */
[----:B------:R-:W1:Y:S01]  /*1460*/  LDS R3, [R25+0x18] ;  /* 0x0000180019037984 */ /* 0x000e620000000800 */
[----:B---3--:R-:W-:-:S03]  /*1470*/  FFMA R18, R17, R18, R27 ;  /* 0x0000001211127223 */ /* 0x008fc6000000001b */
[----:B------:R-:W3:Y:S01]  /*1480*/  LDS R20, [R22+0x1c] ;  /* 0x00001c0016147984 */ /* 0x000ee20000000800 */
[----:B----4-:R-:W-:-:S03]  /*1490*/  FADD R24, R24, R11 ;  /* 0x0000000b18187221 */ /* 0x010fc60000000000 */
[----:B------:R-:W4:Y:S01]  /*14a0*/  LDS R23, [R25+0x1c] ;  /* 0x00001c0019177984 */ /* 0x000f220000000800 */
[----:B-----5:R-:W-:Y:S01]  /*14b0*/  FFMA R16, R11, R16, R18 ;  /* 0x000000100b107223 */ /* 0x020fe20000000012 */
[----:B--2---:R-:W-:-:S03]  /*14c0*/  FADD R24, R24, R9 ;  /* 0x0000000918187221 */ /* 0x004fc60000000000 */
[----:B------:R-:W-:Y:S01]  /*14d0*/  FFMA R10, R9, R10, R16 ;  /* 0x0000000a090a7223 */ /* 0x000fe20000000010 */
[----:B------:R-:W-:-:S03]  /*14e0*/  FADD R24, R24, R7 ;  /* 0x0000000718187221 */ /* 0x000fc60000000000 */
[----:B------:R-:W-:Y:S01]  /*14f0*/  FFMA R8, R7, R8, R10 ;  /* 0x0000000807087223 */ /* 0x000fe2000000000a */
[----:B------:R-:W-:-:S03]  /*1500*/  FADD R7, R24, R5 ;  /* 0x0000000518077221 */ /* 0x000fc60000000000 */
[----:B------:R-:W-:Y:S01]  /*1510*/  FFMA R5, R5, R6, R8 ;  /* 0x0000000605057223 */ /* 0x000fe20000000008 */
[----:B0-----:R-:W-:-:S03]  /*1520*/  FADD R7, R7, R2 ;  /* 0x0000000207077221 */ /* 0x001fc60000000000 */
[----:B-1----:R-:W-:Y:S01]  /*1530*/  FFMA R3, R2, R3, R5 ;  /* 0x0000000302037223 */ /* 0x002fe20000000005 */
[----:B---3--:R-:W-:-:S03]  /*1540*/  FADD R19, R7, R20 ;  /* 0x0000001407137221 */ /* 0x008fc60000000000 */
[----:B----4-:R-:W-:Y:S01]  /*1550*/  FFMA R13, R20, R23, R3 ;  /* 0x00000017140d7223 */ /* 0x010fe20000000003 */
[----:B------:R-:W-:Y:S06]  /*1560*/  BRA.U UP0, `(.L_x_154) ;  /* 0xfffffffd00647547 */ /* 0x000fec000b83ffff */
.L_x_153:
[----:B------:R-:W-:Y:S05]  /*1570*/  BRA.U !UP1, `(.L_x_152) ;  /* 0x0000000109f07547 */ /* 0x000fea000b800000 */
[----:B------:R-:W-:Y:S02]  /*1580*/  ULOP3.LUT UR4, UR11, 0x4, URZ, 0x3c, !UPT ;  /* 0x000000040b047892 */ /* 0x000fe4000f8e3cff */
[----:B------:R-:W-:Y:S02]  /*1590*/  ULOP3.LUT UR9, UR7, 0x4, URZ, 0xc0, !UPT ;  /* 0x0000000407097892 */ /* 0x000fe4000f8ec0ff */
[----:B------:R-:W-:Y:S02]  /*15a0*/  UISETP.NE.AND UP1, UPT, UR15, 0x1, UPT ;  /* 0x000000010f00788c */ /* 0x000fe4000bf25270 */
[----:B------:R-:W-:Y:S02]  /*15b0*/  UIADD3 UR4, UPT, UPT, UR4, -UR9, URZ ;  /* 0x8000000904047290 */ /* 0x000fe4000fffe0ff */
[----:B------:R-:W-:Y:S02]  /*15c0*/  ULOP3.LUT UR9, UR11, 0x1, URZ, 0xc0, !UPT ;  /* 0x000000010b097892 */ /* 0x000fe4000f8ec0ff */
[----:B------:R-:W-:-:S02]  /*15d0*/  ULOP3.LUT UR4, UR4, 0x7, URZ, 0xc0, !UPT ;  /* 0x0000000704047892 */ /* 0x000fc4000f8ec0ff */
[----:B------:R-:W-:Y:S02]  /*15e0*/  UISETP.NE.U32.AND UP2, UPT, UR9, 0x1, UPT ;  /* 0x000000010900788c */ /* 0x000fe4000bf45070 */
[----:B------:R-:W-:-:S04]  /*15f0*/  UIADD3 UR4, UPT, UPT, UR4, -0x1, URZ ;  /* 0xffffffff04047890 */ /* 0x000fc8000fffe0ff */
[----:B------:R-:W-:-:S09]  /*1600*/  UISETP.GE.U32.AND UP0, UPT, UR4, 0x3, UPT ;  /* 0x000000030400788c */ /* 0x000fd2000bf06070 */
[----:B------:R-:W-:Y:S05]  /*1610*/  BRA.U !UP0, `(.L_x_155) ;  /* 0x00000001085c7547 */ /* 0x000fea000b800000 */
[----:B------:R-:W0:Y:S01]  /*1620*/  S2UR UR9, SR_CgaCtaId ;  /* 0x00000000000979c3 */ /* 0x000e220000008800 */
[----:B------:R-:W-:Y:S01]  /*1630*/  UMOV UR4, 0x400 ;  /* 0x0000040000047882 */ /* 0x000fe20000000000 */
[----:B------:R-:W-:Y:S01]  /*1640*/  IADD3 R2, PT, PT, R0, UR8, RZ ;  /* 0x0000000800027c10 */ /* 0x000fe2000fffe0ff */
[----:B------:R-:W-:-:S03]  /*1650*/  UIADD3 UR8, UPT, UPT, UR8, 0x4, URZ ;  /* 0x0000000408087890 */ /* 0x000fc6000fffe0ff */
[----:B------:R-:W-:-:S05]  /*1660*/  LEA R3, R2, UR14, 0x2 ;  /* 0x0000000e02037c11 */ /* 0x000fca000f8e10ff */
[----:B------:R-:W-:Y:S04]  /*1670*/  LDS R7, [R3+0x4] ;  /* 0x0000040003077984 */ /* 0x000fe80000000800 */
[----:B--2---:R-:W-:Y:S04]  /*1680*/  LDS R9, [R3+0x8] ;  /* 0x0000080003097984 */ /* 0x004fe80000000800 */
[----:B------:R-:W-:Y:S01]  /*1690*/  LDS R11, [R3+0xc] ;  /* 0x00000c00030b7984 */ /* 0x000fe20000000800 */
[----:B0-----:R-:W-:-:S06]  /*16a0*/  ULEA UR4, UR9, UR4, 0x18 ;  /* 0x0000000409047291 */ /* 0x001fcc000f8ec0ff */
[----:B------:R-:W-:Y:S02]  /*16b0*/  LEA R5, R2, UR4, 0x2 ;  /* 0x0000000402057c11 */ /* 0x000fe4000f8e10ff */
[----:B------:R-:W0:Y:S04]  /*16c0*/  LDS R2, [R3] ;  /* 0x0000000003027984 */ /* 0x000e280000000800 */
[----:B------:R-:W1:Y:S04]  /*16d0*/  LDS R6, [R5] ;  /* 0x0000000005067984 */ /* 0x000e680000000800 */
[----:B------:R-:W2:Y:S04]  /*16e0*/  LDS R8, [R5+0x4] ;  /* 0x0000040005087984 */ /* 0x000ea80000000800 */
[----:B------:R-:W3:Y:S04]  /*16f0*/  LDS R10, [R5+0x8] ;  /* 0x00000800050a7984 */ /* 0x000ee80000000800 */
[----:B----4-:R-:W4:Y:S01]  /*1700*/  LDS R16, [R5+0xc] ;  /* 0x00000c0005107984 */ /* 0x010f220000000800 */
[----:B0-----:R-:W-:Y:S01]  /*1710*/  FADD R19, R19, R2 ;  /* 0x0000000213137221 */ /* 0x001fe20000000000 */
[----:B-1----:R-:W-:-:S03]  /*1720*/  FFMA R6, R2, R6, R13 ;  /* 0x0000000602067223 */ /* 0x002fc6000000000d */
[----:B------:R-:W-:Y:S01]  /*1730*/  FADD R19, R19, R7 ;  /* 0x0000000713137221 */ /* 0x000fe20000000000 */
[----:B--2---:R-:W-:-:S03]  /*1740*/  FFMA R6, R7, R8, R6 ;  /* 0x0000000807067223 */ /* 0x004fc60000000006 */
[----:B------:R-:W-:Y:S01]  /*1750*/  FADD R19, R19, R9 ;  /* 0x0000000913137221 */ /* 0x000fe20000000000 */
[----:B---3--:R-:W-:-:S03]  /*1760*/  FFMA R6, R9, R10, R6 ;  /* 0x0000000a09067223 */ /* 0x008fc60000000006 */
[----:B------:R-:W-:Y:S01]  /*1770*/  FADD R19, R19, R11 ;  /* 0x0000000b13137221 */ /* 0x000fe20000000000 */
[----:B----4-:R-:W-:-:S07]  /*1780*/  FFMA R13, R11, R16, R6 ;  /* 0x000000100b0d7223 */ /* 0x010fce0000000006 */
.L_x_155:
[----:B------:R-:W-:Y:S05]  /*1790*/  BRA.U !UP1, `(.L_x_156) ;  /* 0x00000001093c7547 */ /* 0x000fea000b800000 */
[----:B------:R-:W0:Y:S01]  /*17a0*/  S2UR UR9, SR_CgaCtaId ;  /* 0x00000000000979c3 */ /* 0x000e220000008800 */
[----:B------:R-:W-:Y:S01]  /*17b0*/  UMOV UR4, 0x400 ;  /* 0x0000040000047882 */ /* 0x000fe20000000000 */
[----:B------:R-:W-:Y:S01]  /*17c0*/  IADD3 R2, PT, PT, R0, UR8, RZ ;  /* 0x0000000800027c10 */ /* 0x000fe2000fffe0ff */
[----:B------:R-:W-:-:S03]  /*17d0*/  UIADD3 UR8, UPT, UPT, UR8, 0x2, URZ ;  /* 0x0000000208087890 */ /* 0x000fc6000fffe0ff */
[----:B------:R-:W-:-:S05]  /*17e0*/  LEA R3, R2, UR14, 0x2 ;  /* 0x0000000e02037c11 */ /* 0x000fca000f8e10ff */
[----:B------:R-:W-:Y:S01]  /*17f0*/  LDS R7, [R3+0x4] ;  /* 0x0000040003077984 */ /* 0x000fe20000000800 */
[----:B0-----:R-:W-:-:S06]  /*1800*/  ULEA UR4, UR9, UR4, 0x18 ;  /* 0x0000000409047291 */ /* 0x001fcc000f8ec0ff */
[----:B------:R-:W-:Y:S02]  /*1810*/  LEA R5, R2, UR4, 0x2 ;  /* 0x0000000402057c11 */ /* 0x000fe4000f8e10ff */
[----:B------:R-:W0:Y:S04]  /*1820*/  LDS R2, [R3] ;  /* 0x0000000003027984 */ /* 0x000e280000000800 */
[----:B------:R-:W1:Y:S04]  /*1830*/  LDS R6, [R5] ;  /* 0x0000000005067984 */ /* 0x000e680000000800 */
[----:B--2---:R-:W2:Y:S01]  /*1840*/  LDS R8, [R5+0x4] ;  /* 0x0000040005087984 */ /* 0x004ea20000000800 */
[----:B0-----:R-:W-:Y:S01]  /*1850*/  FADD R19, R19, R2 ;  /* 0x0000000213137221 */ /* 0x001fe20000000000 */
[----:B-1----:R-:W-:-:S03]  /*1860*/  FFMA R6, R2, R6, R13 ;  /* 0x0000000602067223 */ /* 0x002fc6000000000d */
[----:B------:R-:W-:Y:S01]  /*1870*/  FADD R19, R19, R7 ;  /* 0x0000000713137221 */ /* 0x000fe20000000000 */
[----:B--2---:R-:W-:-:S07]  /*1880*/  FFMA R13, R7, R8, R6 ;  /* 0x00000008070d7223 */ /* 0x004fce0000000006 */
.L_x_156:
[----:B------:R-:W-:Y:S05]  /*1890*/  BRA.U UP2, `(.L_x_152) ;  /* 0x0000000102287547 */ /* 0x000fea000b800000 */
[----:B------:R-:W0:Y:S01]  /*18a0*/  S2UR UR9, SR_CgaCtaId ;  /* 0x00000000000979c3 */ /* 0x000e220000008800 */
[----:B------:R-:W-:Y:S01]  /*18b0*/  UMOV UR4, 0x400 ;  /* 0x0000040000047882 */ /* 0x000fe20000000000 */
[----:B------:R-:W-:-:S04]  /*18c0*/  IADD3 R2, PT, PT, R0, UR8, RZ ;  /* 0x0000000800027c10 */ /* 0x000fc8000fffe0ff */
[----:B------:R-:W-:Y:S01]  /*18d0*/  LEA R3, R2, UR14, 0x2 ;  /* 0x0000000e02037c11 */ /* 0x000fe2000f8e10ff */
[----:B0-----:R-:W-:-:S06]  /*18e0*/  ULEA UR4, UR9, UR4, 0x18 ;  /* 0x0000000409047291 */ /* 0x001fcc000f8ec0ff */
[----:B------:R-:W-:Y:S02]  /*18f0*/  LEA R5, R2, UR4, 0x2 ;  /* 0x0000000402057c11 */ /* 0x000fe4000f8e10ff */
[----:B------:R-:W0:Y:S04]  /*1900*/  LDS R2, [R3] ;  /* 0x0000000003027984 */ /* 0x000e280000000800 */
[----:B------:R-:W1:Y:S01]  /*1910*/  LDS R5, [R5] ;  /* 0x0000000005057984 */ /* 0x000e620000000800 */
[----:B0-----:R-:W-:Y:S01]  /*1920*/  FADD R19, R19, R2 ;  /* 0x0000000213137221 */ /* 0x001fe20000000000 */
[----:B-1----:R-:W-:-:S07]  /*1930*/  FFMA R13, R2, R5, R13 ;  /* 0x00000005020d7223 */ /* 0x002fce000000000d */
.L_x_152:
[----:B------:R-:W-:Y:S01]  /*1940*/  FADD R19, R28, R19 ;  /* 0x000000131c137221 */ /* 0x000fe20000000000 */
[----:B------:R-:W-:Y:S01]  /*1950*/  FADD R14, R15, R14 ;  /* 0x0000000e0f0e7221 */ /* 0x000fe20000000000 */
[----:B------:R-:W-:Y:S01]  /*1960*/  FADD R2, R26, R13 ;  /* 0x0000000d1a027221 */ /* 0x000fe20000000000 */
[----:B------:R-:W-:Y:S01]  /*1970*/  FADD R21, R21, R12 ;  /* 0x0000000c15157221 */ /* 0x000fe20000000000 */
[----:B------:R-:W-:Y:S01]  /*1980*/  BSSY.RECONVERGENT B1, `(.L_x_157) ;  /* 0x0000010000017945 */ /* 0x000fe20003800200 */
        /* <DEDUP_REMOVED lines=12> */
[----:B--2---:R-:W-:-:S07]  /*1a50*/  MOV R8, 0x1a70 ;  /* 0x00001a7000087802 */ /* 0x004fce0000000f00 */
[----:B----4-:R-:W-:Y:S05]  /*1a60*/  CALL.REL.NOINC `($__internal_3_$__cuda_sm3x_div_rn_noftz_f32_slowpath) ;  /* 0x0000000800707944 */ /* 0x010fea0003c00000 */
[----:B------:R-:W-:-:S07]  /*1a70*/  MOV R5, R2 ;  /* 0x0000000200057202 */ /* 0x000fce0000000f00 */
.L_x_158:
[----:B------:R-:W-:Y:S05]  /*1a80*/  BSYNC.RECONVERGENT B1 ;  /* 0x0000000000017941 */ /* 0x000fea0003800200 */
.L_x_157:
[----:B------:R-:W0:Y:S01]  /*1a90*/  LDC.64 R2, c[0x0][0x3a0] ;  /* 0x0000e800ff027b82 */ /* 0x000e220000000a00 */
[----:B------:R-:W-:Y:S01]  /*1aa0*/  FSEL R7, R5, +QNAN , P2 ;  /* 0x7fffffff05077808 */ /* 0x000fe20001000000 */
[----:B0-----:R-:W-:-:S05]  /*1ab0*/  IMAD.WIDE R4, R4, 0x4, R2 ;  /* 0x0000000404047825 */ /* 0x001fca00078e0202 */
[----:B------:R1:W-:Y:S01]  /*1ac0*/  STG.E desc[UR12][R4.64], R7 ;  /* 0x0000000704007986 */ /* 0x0003e2000c10190c */
[----:B------:R-:W-:Y:S05]  /*1ad0*/  BRA `(.L_x_159) ;  /* 0x0000000000107947 */ /* 0x000fea0003800000 */
.L_x_148:
[----:B------:R-:W0:Y:S01]  /*1ae0*/  LDC.64 R2, c[0x0][0x3a0] ;  /* 0x0000e800ff027b82 */ /* 0x000e220000000a00 */
[----:B------:R-:W-:Y:S02]  /*1af0*/  IMAD.MOV.U32 R5, RZ, RZ, 0x7fffffff ;  /* 0x7fffffffff057424 */ /* 0x000fe400078e00ff */
[----:B0-----:R-:W-:-:S05]  /*1b00*/  IMAD.WIDE R2, R4, 0x4, R2 ;  /* 0x0000000404027825 */ /* 0x001fca00078e0202 */
[----:B------:R0:W-:Y:S02]  /*1b10*/  STG.E desc[UR12][R2.64], R5 ;  /* 0x0000000502007986 */ /* 0x0001e4000c10190c */
.L_x_159:
[----:B------:R-:W-:Y:S05]  /*1b20*/  BSYNC.RECONVERGENT B0 ;  /* 0x0000000000007941 */ /* 0x000fea0003800200 */
.L_x_147:
[----:B------:R-:W3:Y:S01]  /*1b30*/  LDCU UR4, c[0x0][0x360] ;  /* 0x00006c00ff0477ac */ /* 0x000ee20008000800 */
[----:B------:R-:W5:Y:S01]  /*1b40*/  LDCU UR8, c[0x0][0x390] ;  /* 0x00007200ff0877ac */ /* 0x000f620008000800 */
[----:B---3--:R-:W-:-:S04]  /*1b50*/  IADD3 R0, PT, PT, R0, UR4, RZ ;  /* 0x0000000400007c10 */ /* 0x008fc8000fffe0ff */
[C---:B-1----:R-:W-:Y:S02]  /*1b60*/  IADD3 R4, PT, PT, R0.reuse, UR5, RZ ;  /* 0x0000000500047c10 */ /* 0x042fe4000fffe0ff */
[----:B------:R-:W-:Y:S02]  /*1b70*/  ISETP.LT.U32.AND P1, PT, R0, 0x200, PT ;  /* 0x000002000000780c */ /* 0x000fe40003f21070 */
[----:B-----5:R-:W-:-:S13]  /*1b80*/  ISETP.GE.AND P0, PT, R4, UR8, PT ;  /* 0x0000000804007c0c */ /* 0x020fda000bf06270 */
[----:B------:R-:W-:Y:S05]  /*1b90*/  @!P0 BRA P1, `(.L_x_160) ;  /* 0xffffffec00448947 */ /* 0x000fea000083ffff */
[----:B------:R-:W-:Y:S05]  /*1ba0*/  EXIT ;  /* 0x000000000000794d */ /* 0x000fea0003800000 */
.L_x_146:
[----:B------:R-:W0:Y:S01]  /*1bb0*/  LDC.64 R6, c[0x0][0x3a0] ;  /* 0x0000e800ff067b82 */ /* 0x000e220000000a00 */
[----:B------:R-:W-:Y:S01]  /*1bc0*/  BSSY.RECONVERGENT B0, `(.L_x_161) ;  /* 0x0000085000007945 */ /* 0x000fe20003800200 */
[----:B------:R-:W-:Y:S02]  /*1bd0*/  ULOP3.LUT UR9, UR8, 0x7, URZ, 0xc0, !UPT ;  /* 0x0000000708097892 */ /* 0x000fe4000f8ec0ff */
[----:B------:R-:W-:Y:S01]  /*1be0*/  ULOP3.LUT UR6, UR8, 0x3, URZ, 0xc0, !UPT ;  /* 0x0000000308067892 */ /* 0x000fe2000f8ec0ff */
[----:B------:R-:W1:Y:S01]  /*1bf0*/  LDCU UR16, c[0x0][0x390] ;  /* 0x00007200ff1077ac */ /* 0x000e620008000800 */
[----:B------:R-:W3:Y:S01]  /*1c00*/  LDCU UR15, c[0x0][0x394] ;  /* 0x00007280ff0f77ac */ /* 0x000ee20008000800 */
[----:B------:R-:W-:-:S12]  /*1c10*/  UIADD3 UR8, UPT, UPT, UR9, -0x1, URZ ;  /* 0xffffffff09087890 */ /* 0x000fd8000fffe0ff */
.L_x_171:
[----:B------:R-:W-:Y:S01]  /*1c20*/  ISETP.GE.AND P0, PT, R4, UR10, PT ;  /* 0x0000000a04007c0c */ /* 0x000fe2000bf06270 */
[----:B------:R-:W-:-:S12]  /*1c30*/  BSSY.RECONVERGENT B1, `(.L_x_162) ;  /* 0x0000078000017945 */ /* 0x000fd80003800200 */
[----:B------:R-:W5:Y:S01]  /*1c40*/  @!P0 LDC.64 R2, c[0x0][0x3a0] ;  /* 0x0000e800ff028b82 */ /* 0x000f620000000a00 */
[----:B------:R-:W-:Y:S01]  /*1c50*/  @!P0 MOV R5, 0x7fffffff ;  /* 0x7fffffff00058802 */ /* 0x000fe20000000f00 */
[----:B-----5:R-:W-:-:S05]  /*1c60*/  @!P0 IMAD.WIDE R2, R4, 0x4, R2 ;  /* 0x0000000404028825 */ /* 0x020fca00078e0202 */
[----:B------:R0:W-:Y:S01]  /*1c70*/  @!P0 STG.E desc[UR12][R2.64], R5 ;  /* 0x0000000502008986 */ /* 0x0001e2000c10190c */
[----:B------:R-:W-:Y:S05]  /*1c80*/  @!P0 BRA `(.L_x_163) ;  /* 0x0000000400c88947 */ /* 0x000fea0003800000 */
[----:B---3--:R-:W-:Y:S01]  /*1c90*/  UISETP.GE.AND UP0, UPT, UR15, 0x1, UPT ;  /* 0x000000010f00788c */ /* 0x008fe2000bf06270 */
[----:B0-----:R-:W-:Y:S01]  /*1ca0*/  HFMA2 R3, -RZ, RZ, 0, 0 ;  /* 0x00000000ff037431 */ /* 0x001fe200000001ff */
[----:B--2---:R-:W-:-:S07]  /*1cb0*/  MOV R8, RZ ;  /* 0x000000ff00087202 */ /* 0x004fce0000000f00 */
[----:B------:R-:W-:Y:S05]  /*1cc0*/  BRA.U !UP0, `(.L_x_164) ;  /* 0x0000000508707547 */ /* 0x000fea000b800000 */
[----:B------:R-:W-:Y:S01]  /*1cd0*/  UISETP.GE.U32.AND UP0, UPT, UR15, 0x8, UPT ;  /* 0x000000080f00788c */ /* 0x000fe2000bf06070 */
[----:B------:R-:W-:Y:S01]  /*1ce0*/  CS2R R2, SRZ ;  /* 0x0000000000027805 */ /* 0x000fe2000001ff00 */
[----:B------:R-:W-:Y:S01]  /*1cf0*/  UISETP.NE.AND UP1, UPT, UR9, URZ, UPT ;  /* 0x000000ff0900728c */ /* 0x000fe2000bf25270 */
[----:B------:R-:W-:-:S06]  /*1d00*/  UMOV UR4, URZ ;  /* 0x000000ff00047c82 */ /* 0x000fcc0008000000 */
[----:B------:R-:W-:Y:S05]  /*1d10*/  BRA.U !UP0, `(.L_x_165) ;  /* 0x00000001088c7547 */ /* 0x000fea000b800000 */
[C---:B------:R-:W-:Y:S01]  /*1d20*/  LEA R13, R0.reuse, UR14, 0x2 ;  /* 0x0000000e000d7c11 */ /* 0x040fe2000f8e10ff */
[----:B------:R-:W-:Y:S01]  /*1d30*/  UMOV UR4, 0x8 ;  /* 0x0000000800047882 */ /* 0x000fe20000000000 */
[----:B------:R-:W-:-:S03]  /*1d40*/  LEA R15, R0, UR7, 0x2 ;  /* 0x00000007000f7c11 */ /* 0x000fc6000f8e10ff */
[----:B------:R-:W0:Y:S04]  /*1d50*/  LDS R2, [R13] ;  /* 0x000000000d027984 */ /* 0x000e280000000800 */
[----:B----4-:R-:W2:Y:S04]  /*1d60*/  LDS R17, [R15] ;  /* 0x000000000f117984 */ /* 0x010ea80000000800 */
[----:B------:R-:W3:Y:S04]  /*1d70*/  LDS R18, [R13+0x4] ;  /* 0x000004000d127984 */ /* 0x000ee80000000800 */
[----:B------:R-:W4:Y:S04]  /*1d80*/  LDS R19, [R15+0x4] ;  /* 0x000004000f137984 */ /* 0x000f280000000800 */
[----:B------:R-:W5:Y:S04]  /*1d90*/  LDS R20, [R13+0x8] ;  /* 0x000008000d147984 */ /* 0x000f680000000800 */
[----:B------:R-:W1:Y:S04]  /*1da0*/  LDS R21, [R15+0x8] ;  /* 0x000008000f157984 */ /* 0x000e680000000800 */
[----:B------:R-:W1:Y:S04]  /*1db0*/  LDS R22, [R13+0xc] ;  /* 0x00000c000d167984 */ /* 0x000e680000000800 */
[----:B------:R-:W1:Y:S04]  /*1dc0*/  LDS R23, [R15+0xc] ;  /* 0x00000c000f177984 */ /* 0x000e680000000800 */
[----:B------:R-:W1:Y:S04]  /*1dd0*/  LDS R11, [R13+0x10] ;  /* 0x000010000d0b7984 */ /* 0x000e680000000800 */
[----:B------:R-:W1:Y:S04]  /*1de0*/  LDS R12, [R15+0x10] ;  /* 0x000010000f0c7984 */ /* 0x000e680000000800 */
[----:B------:R-:W1:Y:S01]  /*1df0*/  LDS R9, [R13+0x14] ;  /* 0x000014000d097984 */ /* 0x000e620000000800 */
[----:B0-----:R-:W-:-:S03]  /*1e00*/  FADD R16, RZ, R2 ;  /* 0x00000002ff107221 */ /* 0x001fc60000000000 */
[----:B------:R-:W0:Y:S01]  /*1e10*/  LDS R10, [R15+0x14] ;  /* 0x000014000f0a7984 */ /* 0x000e220000000800 */
[----:B--2---:R-:W-:-:S03]  /*1e20*/  FFMA R17, R2, R17, RZ ;  /* 0x0000001102117223 */ /* 0x004fc600000000ff */
[----:B------:R-:W2:Y:S01]  /*1e30*/  LDS R5, [R13+0x18] ;  /* 0x000018000d057984 */ /* 0x000ea20000000800 */
[----:B---3--:R-:W-:-:S03]  /*1e40*/  FADD R16, R16, R18 ;  /* 0x0000001210107221 */ /* 0x008fc60000000000 */
[----:B------:R-:W3:Y:S01]  /*1e50*/  LDS R8, [R15+0x18] ;  /* 0x000018000f087984 */ /* 0x000ee20000000800 */
[----:B----4-:R-:W-:-:S03]  /*1e60*/  FFMA R17, R18, R19, R17 ;  /* 0x0000001312117223 */ /* 0x010fc60000000011 */
[----:B------:R-:W4:Y:S01]  /*1e70*/  LDS R3, [R13+0x1c] ;  /* 0x00001c000d037984 */ /* 0x000f220000000800 */
[----:B-----5:R-:W-:-:S03]  /*1e80*/  FADD R16, R16, R20 ;  /* 0x0000001410107221 */ /* 0x020fc60000000000 */
[----:B------:R-:W5:Y:S01]  /*1e90*/  LDS R14, [R15+0x1c] ;  /* 0x00001c000f0e7984 */ /* 0x000f620000000800 */
[----:B-1----:R-:W-:Y:S01]  /*1ea0*/  FFMA R17, R20, R21, R17 ;  /* 0x0000001514117223 */ /* 0x002fe20000000011 */
[----:B------:R-:W-:-:S03]  /*1eb0*/  FADD R16, R16, R22 ;  /* 0x0000001610107221 */ /* 0x000fc60000000000 */
[----:B------:R-:W-:Y:S01]  /*1ec0*/  FFMA R22, R22, R23, R17 ;  /* 0x0000001716167223 */ /* 0x000fe20000000011 */
[----:B------:R-:W-:-:S03]  /*1ed0*/  FADD R16, R16, R11 ;  /* 0x0000000b10107221 */ /* 0x000fc60000000000 */
[----:B------:R-:W-:Y:S01]  /*1ee0*/  FFMA R12, R11, R12, R22 ;  /* 0x0000000c0b0c7223 */ /* 0x000fe20000000016 */
[----:B------:R-:W-:-:S03]  /*1ef0*/  FADD R16, R16, R9 ;  /* 0x0000000910107221 */ /* 0x000fc60000000000 */
[----:B0-----:R-:W-:Y:S01]  /*1f00*/  FFMA R10, R9, R10, R12 ;  /* 0x0000000a090a7223 */ /* 0x001fe2000000000c */
[----:B--2---:R-:W-:-:S03]  /*1f10*/  FADD R16, R16, R5 ;  /* 0x0000000510107221 */ /* 0x004fc60000000000 */
[----:B---3--:R-:W-:Y:S01]  /*1f20*/  FFMA R8, R5, R8, R10 ;  /* 0x0000000805087223 */ /* 0x008fe2000000000a */
[----:B----4-:R-:W-:-:S03]  /*1f30*/  FADD R2, R16, R3 ;  /* 0x0000000310027221 */ /* 0x010fc60000000000 */
[----:B-----5:R-:W-:-:S07]  /*1f40*/  FFMA R3, R3, R14, R8 ;  /* 0x0000000e03037223 */ /* 0x020fce0000000008 */
.L_x_165:
[----:B------:R-:W-:Y:S05]  /*1f50*/  BRA.U !UP1, `(.L_x_166) ;  /* 0x0000000109bc7547 */ /* 0x000fea000b800000 */
[----:B------:R-:W-:Y:S02]  /*1f60*/  UISETP.GE.U32.AND UP0, UPT, UR8, 0x3, UPT ;  /* 0x000000030800788c */ /* 0x000fe4000bf06070 */
[----:B------:R-:W-:-:S07]  /*1f70*/  UISETP.NE.AND UP1, UPT, UR6, URZ, UPT ;  /* 0x000000ff0600728c */ /* 0x000fce000bf25270 */
[----:B------:R-:W-:Y:S05]  /*1f80*/  BRA.U !UP0, `(.L_x_167) ;  /* 0x0000000108507547 */ /* 0x000fea000b800000 */
[----:B------:R-:W-:Y:S01]  /*1f90*/  IADD3 R5, PT, PT, R0, UR4, RZ ;  /* 0x0000000400057c10 */ /* 0x000fe2000fffe0ff */
[----:B------:R-:W-:-:S03]  /*1fa0*/  UIADD3 UR4, UPT, UPT, UR4, 0x4, URZ ;  /* 0x0000000404047890 */ /* 0x000fc6000fffe0ff */
[C---:B------:R-:W-:Y:S02]  /*1fb0*/  LEA R8, R5.reuse, UR14, 0x2 ;  /* 0x0000000e05087c11 */ /* 0x040fe4000f8e10ff */
[----:B------:R-:W-:-:S03]  /*1fc0*/  LEA R5, R5, UR7, 0x2 ;  /* 0x0000000705057c11 */ /* 0x000fc6000f8e10ff */
[----:B------:R-:W0:Y:S04]  /*1fd0*/  LDS R10, [R8] ;  /* 0x00000000080a7984 */ /* 0x000e280000000800 */
[----:B------:R-:W2:Y:S04]  /*1fe0*/  LDS R9, [R5] ;  /* 0x0000000005097984 */ /* 0x000ea80000000800 */
[----:B------:R-:W3:Y:S04]  /*1ff0*/  LDS R12, [R8+0x4] ;  /* 0x00000400080c7984 */ /* 0x000ee80000000800 */
[----:B------:R-:W5:Y:S04]  /*2000*/  LDS R11, [R5+0x4] ;  /* 0x00000400050b7984 */ /* 0x000f680000000800 */
[----:B------:R-:W1:Y:S04]  /*2010*/  LDS R14, [R8+0x8] ;  /* 0x00000800080e7984 */ /* 0x000e680000000800 */
[----:B------:R-:W1:Y:S04]  /*2020*/  LDS R13, [R5+0x8] ;  /* 0x00000800050d7984 */ /* 0x000e680000000800 */
[----:B----4-:R-:W4:Y:S04]  /*2030*/  LDS R16, [R8+0xc] ;  /* 0x00000c0008107984 */ /* 0x010f280000000800 */
[----:B------:R-:W4:Y:S01]  /*2040*/  LDS R15, [R5+0xc] ;  /* 0x00000c00050f7984 */ /* 0x000f220000000800 */
[----:B0-----:R-:W-:Y:S01]  /*2050*/  FADD R2, R2, R10 ;  /* 0x0000000a02027221 */ /* 0x001fe20000000000 */
[----:B--2---:R-:W-:-:S03]  /*2060*/  FFMA R9, R10, R9, R3 ;  /* 0x000000090a097223 */ /* 0x004fc60000000003 */
[----:B---3--:R-:W-:Y:S01]  /*2070*/  FADD R2, R2, R12 ;  /* 0x0000000c02027221 */ /* 0x008fe20000000000 */
[----:B-----5:R-:W-:-:S03]  /*2080*/  FFMA R9, R12, R11, R9 ;  /* 0x0000000b0c097223 */ /* 0x020fc60000000009 */
[----:B-1----:R-:W-:Y:S01]  /*2090*/  FADD R2, R2, R14 ;  /* 0x0000000e02027221 */ /* 0x002fe20000000000 */
[----:B------:R-:W-:-:S03]  /*20a0*/  FFMA R9, R14, R13, R9 ;  /* 0x0000000d0e097223 */ /* 0x000fc60000000009 */
[----:B----4-:R-:W-:Y:S01]  /*20b0*/  FADD R2, R2, R16 ;  /* 0x0000001002027221 */ /* 0x010fe20000000000 */
[----:B------:R-:W-:-:S07]  /*20c0*/  FFMA R3, R16, R15, R9 ;  /* 0x0000000f10037223 */ /* 0x000fce0000000009 */
.L_x_167:
[----:B------:R-:W-:Y:S05]  /*20d0*/  BRA.U !UP1, `(.L_x_166) ;  /* 0x00000001095c7547 */ /* 0x000fea000b800000 */
[----:B------:R-:W-:Y:S02]  /*20e0*/  UISETP.NE.AND UP0, UPT, UR6, 0x1, UPT ;  /* 0x000000010600788c */ /* 0x000fe4000bf05270 */
[----:B------:R-:W-:-:S07]  /*20f0*/  ULOP3.LUT UP1, URZ, UR15, 0x1, URZ, 0xc0, !UPT ;  /* 0x000000010fff7892 */ /* 0x000fce000f82c0ff */
        /* <DEDUP_REMOVED lines=8> */
[----:B------:R-:W5:Y:S01]  /*2180*/  LDS R11, [R5+0x4] ;  /* 0x00000400050b7984 */ /* 0x000f620000000800 */
[----:B0-----:R-:W-:Y:S01]  /*2190*/  FADD R2, R2, R10 ;  /* 0x0000000a02027221 */ /* 0x001fe20000000000 */
[----:B--2---:R-:W-:-:S03]  /*21a0*/  FFMA R3, R10, R9, R3 ;  /* 0x000000090a037223 */ /* 0x004fc60000000003 */
[----:B---3--:R-:W-:Y:S01]  /*21b0*/  FADD R2, R2, R12 ;  /* 0x0000000c02027221 */ /* 0x008fe20000000000 */
[----:B-----5:R-:W-:-:S07]  /*21c0*/  FFMA R3, R12, R11, R3 ;  /* 0x0000000b0c037223 */ /* 0x020fce0000000003 */
.L_x_168:
[----:B------:R-:W-:Y:S05]  /*21d0*/  BRA.U !UP1, `(.L_x_166) ;  /* 0x00000001091c7547 */ /* 0x000fea000b800000 */
[----:B------:R-:W-:-:S04]  /*21e0*/  IADD3 R5, PT, PT, R0, UR4, RZ ;  /* 0x0000000400057c10 */ /* 0x000fc8000fffe0ff */
[C---:B------:R-:W-:Y:S02]  /*21f0*/  LEA R8, R5.reuse, UR14, 0x2 ;  /* 0x0000000e05087c11 */ /* 0x040fe4000f8e10ff */
[----:B------:R-:W-:-:S04]  /*2200*/  LEA R5, R5, UR7, 0x2 ;  /* 0x0000000705057c11 */ /* 0x000fc8000f8e10ff */
[----:B------:R-:W0:Y:S04]  /*2210*/  LDS R8, [R8] ;  /* 0x0000000008087984 */ /* 0x000e280000000800 */
[----:B------:R-:W2:Y:S01]  /*2220*/  LDS R5, [R5] ;  /* 0x0000000005057984 */ /* 0x000ea20000000800 */
[----:B0-----:R-:W-:Y:S01]  /*2230*/  FADD R2, R2, R8 ;  /* 0x0000000802027221 */ /* 0x001fe20000000000 */
[----:B--2---:R-:W-:-:S07]  /*2240*/  FFMA R3, R8, R5, R3 ;  /* 0x0000000508037223 */ /* 0x004fce0000000003 */
.L_x_166:
[----:B------:R-:W-:Y:S01]  /*2250*/  FADD R3, RZ, R3 ;  /* 0x00000003ff037221 */ /* 0x000fe20000000000 */
[----:B------:R-:W-:-:S03]  /*2260*/  FADD R2, RZ, R2 ;  /* 0x00000002ff027221 */ /* 0x000fc60000000000 */
[----:B------:R-:W-:Y:S01]  /*2270*/  FADD R3, RZ, R3 ;  /* 0x00000003ff037221 */ /* 0x000fe20000000000 */
[----:B------:R-:W-:-:S07]  /*2280*/  FADD R8, RZ, R2 ;  /* 0x00000002ff087221 */ /* 0x000fce0000000000 */
.L_x_164:
[----:B------:R-:W0:Y:S01]  /*2290*/  MUFU.RCP R5, R8 ;  /* 0x0000000800057308 */ /* 0x000e220000001000 */
[----:B------:R-:W-:Y:S01]  /*22a0*/  BSSY.RECONVERGENT B2, `(.L_x_169) ;  /* 0x000000d000027945 */ /* 0x000fe20003800200 */
[----:B------:R-:W-:-:S06]  /*22b0*/  FSETP.NEU.AND P2, PT, R8, RZ, PT ;  /* 0x000000ff0800720b */ /* 0x000fcc0003f4d000 */
[----:B------:R-:W2:Y:S01]  /*22c0*/  FCHK P0, R3, R8 ;  /* 0x0000000803007302 */ /* 0x000ea20000000000 */
[----:B0-----:R-:W-:-:S04]  /*22d0*/  FFMA R2, R5, -R8, 1 ;  /* 0x3f80000005027423 */ /* 0x001fc80000000808 */
[----:B------:R-:W-:-:S04]  /*22e0*/  FFMA R2, R5, R2, R5 ;  /* 0x0000000205027223 */ /* 0x000fc80000000005 */
[----:B------:R-:W-:-:S04]  /*22f0*/  FFMA R10, R2, R3, RZ ;  /* 0x00000003020a7223 */ /* 0x000fc800000000ff */
[----:B------:R-:W-:-:S04]  /*2300*/  FFMA R5, R10, -R8, R3 ;  /* 0x800000080a057223 */ /* 0x000fc80000000003 */
[----:B------:R-:W-:Y:S01]  /*2310*/  FFMA R2, R2, R5, R10 ;  /* 0x0000000502027223 */ /* 0x000fe2000000000a */
[----:B--2---:R-:W-:Y:S06]  /*2320*/  @!P0 BRA `(.L_x_170) ;  /* 0x0000000000108947 */ /* 0x004fec0003800000 */
[----:B------:R-:W-:Y:S01]  /*2330*/  IMAD.MOV.U32 R2, RZ, RZ, R3 ;  /* 0x000000ffff027224 */ /* 0x000fe200078e0003 */
[----:B------:R-:W-:Y:S02]  /*2340*/  MOV R3, R8 ;  /* 0x0000000800037202 */ /* 0x000fe40000000f00 */
[----:B------:R-:W-:-:S07]  /*2350*/  MOV R8, 0x2370 ;  /* 0x0000237000087802 */ /* 0x000fce0000000f00 */
[----:B-1--4-:R-:W-:Y:S05]  /*2360*/  CALL.REL.NOINC `($__internal_3_$__cuda_sm3x_div_rn_noftz_f32_slowpath) ;  /* 0x0000000000307944 */ /* 0x012fea0003c00000 */
.L_x_170:
[----:B-1----:R-:W-:Y:S05]  /*2370*/  BSYNC.RECONVERGENT B2 ;  /* 0x0000000000027941 */ /* 0x002fea0003800200 */
.L_x_169:
[----:B------:R-:W-:Y:S01]  /*2380*/  FSEL R3, R2, +QNAN , P2 ;  /* 0x7fffffff02037808 */ /* 0x000fe20001000000 */
[----:B------:R-:W-:-:S05]  /*2390*/  IMAD.WIDE R4, R4, 0x4, R6 ;  /* 0x0000000404047825 */ /* 0x000fca00078e0206 */
[----:B------:R0:W-:Y:S02]  /*23a0*/  STG.E desc[UR12][R4.64], R3 ;  /* 0x0000000304007986 */ /* 0x0001e4000c10190c */
.L_x_163:
[----:B-1-3--:R-:W-:Y:S05]  /*23b0*/  BSYNC.RECONVERGENT B1 ;  /* 0x0000000000017941 */ /* 0x00afea0003800200 */
.L_x_162:
[----:B------:R-:W-:-:S04]  /*23c0*/  IADD3 R0, PT, PT, R0, UR11, RZ ;  /* 0x0000000b00007c10 */ /* 0x000fc8000fffe0ff */
[C---:B0-----:R-:W-:Y:S02]  /*23d0*/  IADD3 R4, PT, PT, R0.reuse, UR5, RZ ;  /* 0x0000000500047c10 */ /* 0x041fe4000fffe0ff */
[----:B------:R-:W-:Y:S02]  /*23e0*/  ISETP.LT.U32.AND P1, PT, R0, 0x200, PT ;  /* 0x000002000000780c */ /* 0x000fe40003f21070 */
[----:B------:R-:W-:-:S13]  /*23f0*/  ISETP.GE.AND P0, PT, R4, UR16, PT ;  /* 0x0000001004007c0c */ /* 0x000fda000bf06270 */
[----:B------:R-:W-:Y:S05]  /*2400*/  @!P0 BRA P1, `(.L_x_171) ;  /* 0xfffffff800048947 */ /* 0x000fea000083ffff */
[----:B------:R-:W-:Y:S05]  /*2410*/  BSYNC.RECONVERGENT B0 ;  /* 0x0000000000007941 */ /* 0x000fea0003800200 */
.L_x_161:
[----:B------:R-:W-:Y:S05]  /*2420*/  EXIT ;  /* 0x000000000000794d */ /* 0x000fea0003800000 */
        .weak           $__internal_3_$__cuda_sm3x_div_rn_noftz_f32_slowpath
        .type           $__internal_3_$__cuda_sm3x_div_rn_noftz_f32_slowpath,@function
        .size           $__internal_3_$__cuda_sm3x_div_rn_noftz_f32_slowpath,(.L_x_330 - $__internal_3_$__cuda_sm3x_div_rn_noftz_f32_slowpath)
$__internal_3_$__cuda_sm3x_div_rn_noftz_f32_slowpath:
[----:B------:R-:W-:Y:S01]  /*2430*/  SHF.R.U32.HI R9, RZ, 0x17, R3 ;  /* 0x00000017ff097819 */ /* 0x000fe20000011603 */
[----:B------:R-:W-:Y:S01]  /*2440*/  BSSY.RECONVERGENT B3, `(.L_x_172) ;  /* 0x0000062000037945 */ /* 0x000fe20003800200 */
[----:B------:R-:W-:Y:S02]  /*2450*/  SHF.R.U32.HI R5, RZ, 0x17, R2 ;  /* 0x00000017ff057819 */ /* 0x000fe40000011602 */
[----:B------:R-:W-:Y:S02]  /*2460*/  LOP3.LUT R14, R9, 0xff, RZ, 0xc0, !PT ;  /* 0x000000ff090e7812 */ /* 0x000fe400078ec0ff */
[----:B------:R-:W-:Y:S02]  /*2470*/  LOP3.LUT R12, R5, 0xff, RZ, 0xc0, !PT ;  /* 0x000000ff050c7812 */ /* 0x000fe400078ec0ff */
[----:B------:R-:W-:Y:S02]  /*2480*/  IADD3 R10, PT, PT, R14, -0x1, RZ ;  /* 0xffffffff0e0a7810 */ /* 0x000fe40007ffe0ff */
[----:B------:R-:W-:-:S02]  /*2490*/  IADD3 R9, PT, PT, R12, -0x1, RZ ;  /* 0xffffffff0c097810 */ /* 0x000fc40007ffe0ff */
        /* <DEDUP_REMOVED lines=23> */
[----:B------:R-:W-:Y:S01]  /*2610*/  @!P0 FFMA R2, R2, 1.84467440737095516160e+19, RZ ;  /* 0x5f80000002028823 */ /* 0x000fe200000000ff */
[----:B------:R-:W-:Y:S01]  /*2620*/  @!P0 MOV R5, 0xffffffc0 ;  /* 0xffffffc000058802 */ /* 0x000fe20000000f00 */
[----:B------:R-:W-:-:S03]  /*2630*/  @!P1 FFMA R3, R3, 1.84467440737095516160e+19, RZ ;  /* 0x5f80000003039823 */ /* 0x000fc600000000ff */
[----:B------:R-:W-:-:S07]  /*2640*/  @!P1 IADD3 R5, PT, PT, R5, 0x40, RZ ;  /* 0x0000004005059810 */ /* 0x000fce0007ffe0ff */
.L_x_173:
[----:B------:R-:W-:Y:S01]  /*2650*/  LEA R10, R14, 0xc0800000, 0x17 ;  /* 0xc08000000e0a7811 */ /* 0x000fe200078eb8ff */
[----:B------:R-:W-:Y:S04]  /*2660*/  BSSY.RECONVERGENT B4, `(.L_x_178) ;  /* 0x0000036000047945 */ /* 0x000fe80003800200 */
[----:B------:R-:W-:Y:S01]  /*2670*/  IMAD.IADD R10, R3, 0x1, -R10 ;  /* 0x00000001030a7824 */ /* 0x000fe200078e0a0a */
[----:B------:R-:W-:-:S03]  /*2680*/  IADD3 R3, PT, PT, R12, -0x7f, RZ ;  /* 0xffffff810c037810 */ /* 0x000fc60007ffe0ff */
[----:B------:R0:W1:Y:S01]  /*2690*/  MUFU.RCP R9, R10 ;  /* 0x0000000a00097308 */ /* 0x0000620000001000 */
[----:B------:R-:W-:Y:S01]  /*26a0*/  FADD.FTZ R11, -R10, -RZ ;  /* 0x800000ff0a0b7221 */ /* 0x000fe20000010100 */
[C---:B------:R-:W-:Y:S01]  /*26b0*/  IMAD R2, R3.reuse, -0x800000, R2 ;  /* 0xff80000003027824 */ /* 0x040fe200078e0202 */
[----:B0-----:R-:W-:-:S04]  /*26c0*/  IADD3 R10, PT, PT, R3, 0x7f, -R14 ;  /* 0x0000007f030a7810 */ /* 0x001fc80007ffe80e */
[----:B------:R-:W-:Y:S01]  /*26d0*/  IADD3 R10, PT, PT, R10, R5, RZ ;  /* 0x000000050a0a7210 */ /* 0x000fe20007ffe0ff */
        /* <DEDUP_REMOVED lines=9> */
[----:B------:R-:W-:-:S04]  /*2770*/  IADD3 R11, PT, PT, R3, R10, RZ ;  /* 0x0000000a030b7210 */ /* 0x000fc80007ffe0ff */
[----:B------:R-:W-:-:S04]  /*2780*/  IADD3 R3, PT, PT, R11, -0x1, RZ ;  /* 0xffffffff0b037810 */ /* 0x000fc80007ffe0ff */
        /* <DEDUP_REMOVED lines=15> */
[----:B------:R-:W-:Y:S02]  /*2880*/  IADD3 R12, PT, PT, R11, 0x20, RZ ;  /* 0x000000200b0c7810 */ /* 0x000fe40007ffe0ff */
[----:B------:R-:W-:-:S02]  /*2890*/  LOP3.LUT R5, R5, 0x800000, RZ, 0xfc, !PT ;  /* 0x0080000005057812 */ /* 0x000fc400078efcff */
[----:B------:R-:W-:Y:S02]  /*28a0*/  IADD3 R9, PT, PT, -R11, RZ, RZ ;  /* 0x000000ff0b097210 */ /* 0x000fe40007ffe1ff */
[----:B------:R-:W-:Y:S02]  /*28b0*/  SHF.L.U32 R12, R5, R12, RZ ;  /* 0x0000000c050c7219 */ /* 0x000fe400000006ff */
[----:B------:R-:W-:Y:S02]  /*28c0*/  FSETP.NEU.FTZ.AND P0, PT, R3, R10, PT ;  /* 0x0000000a0300720b */ /* 0x000fe40003f1d000 */
[----:B------:R-:W-:Y:S02]  /*28d0*/  SEL R10, R9, RZ, P3 ;  /* 0x000000ff090a7207 */ /* 0x000fe40001800000 */
[----:B------:R-:W-:Y:S02]  /*28e0*/  ISETP.NE.AND P1, PT, R12, RZ, P1 ;  /* 0x000000ff0c00720c */ /* 0x000fe40000f25270 */
[----:B------:R-:W-:-:S02]  /*28f0*/  SHF.R.U32.HI R10, RZ, R10, R5 ;  /* 0x0000000aff0a7219 */ /* 0x000fc40000011605 */
[----:B------:R-:W-:Y:S02]  /*2900*/  PLOP3.LUT P0, PT, P0, P1, PT, 0xf8, 0x8f ;  /* 0x00000000008f781c */ /* 0x000fe40000703f70 */
[----:B------:R-:W-:Y:S02]  /*2910*/  SHF.R.U32.HI R12, RZ, 0x1, R10 ;  /* 0x00000001ff0c7819 */ /* 0x000fe4000001160a */
[----:B------:R-:W-:-:S04]  /*2920*/  SEL R3, RZ, 0x1, !P0 ;  /* 0x00000001ff037807 */ /* 0x000fc80004000000 */
[----:B------:R-:W-:-:S04]  /*2930*/  LOP3.LUT R3, R3, 0x1, R12, 0xf8, !PT ;  /* 0x0000000103037812 */ /* 0x000fc800078ef80c */
[----:B------:R-:W-:-:S04]  /*2940*/  LOP3.LUT R3, R3, R10, RZ, 0xc0, !PT ;  /* 0x0000000a03037212 */ /* 0x000fc800078ec0ff */
[----:B------:R-:W-:-:S04]  /*2950*/  IADD3 R3, PT, PT, R12, R3, RZ ;  /* 0x000000030c037210 */ /* 0x000fc80007ffe0ff */
[----:B------:R-:W-:Y:S01]  /*2960*/  LOP3.LUT R2, R3, R2, RZ, 0xfc, !PT ;  /* 0x0000000203027212 */ /* 0x000fe200078efcff */
[----:B------:R-:W-:Y:S06]  /*2970*/  BRA `(.L_x_181) ;  /* 0x0000000000107947 */ /* 0x000fec0003800000 */
.L_x_180:
[----:B------:R-:W-:-:S04]  /*2980*/  LOP3.LUT R2, R2, 0x80000000, RZ, 0xc0, !PT ;  /* 0x8000000002027812 */ /* 0x000fc800078ec0ff */
[----:B------:R-:W-:Y:S01]  /*2990*/  LOP3.LUT R2, R2, 0x7f800000, RZ, 0xfc, !PT ;  /* 0x7f80000002027812 */ /* 0x000fe200078efcff */
[----:B------:R-:W-:Y:S06]  /*29a0*/  BRA `(.L_x_181) ;  /* 0x0000000000047947 */ /* 0x000fec0003800000 */
.L_x_179:
[----:B------:R-:W-:-:S07]  /*29b0*/  LEA R2, R10, R2, 0x17 ;  /* 0x000000020a027211 */ /* 0x000fce00078eb8ff */
.L_x_181:
[----:B------:R-:W-:Y:S05]  /*29c0*/  BSYNC.RECONVERGENT B4 ;  /* 0x0000000000047941 */ /* 0x000fea0003800200 */
.L_x_178:
[----:B------:R-:W-:Y:S05]  /*29d0*/  BRA `(.L_x_182) ;  /* 0x0000000000207947 */ /* 0x000fea0003800000 */
.L_x_177:
[----:B------:R-:W-:-:S04]  /*29e0*/  LOP3.LUT R2, R3, 0x80000000, R2, 0x48, !PT ;  /* 0x8000000003027812 */ /* 0x000fc800078e4802 */
[----:B------:R-:W-:Y:S01]  /*29f0*/  LOP3.LUT R2, R2, 0x7f800000, RZ, 0xfc, !PT ;  /* 0x7f80000002027812 */ /* 0x000fe200078efcff */
[----:B------:R-:W-:Y:S06]  /*2a00*/  BRA `(.L_x_182) ;  /* 0x0000000000147947 */ /* 0x000fec0003800000 */
.L_x_176:
[----:B------:R-:W-:Y:S01]  /*2a10*/  LOP3.LUT R2, R3, 0x80000000, R2, 0x48, !PT ;  /* 0x8000000003027812 */ /* 0x000fe200078e4802 */
[----:B------:R-:W-:Y:S06]  /*2a20*/  BRA `(.L_x_182) ;  /* 0x00000000000c7947 */ /* 0x000fec0003800000 */
.L_x_175:
[----:B------:R-:W0:Y:S01]  /*2a30*/  MUFU.RSQ R2, -QNAN ;  /* 0xffc0000000027908 */ /* 0x000e220000001400 */
[----:B------:R-:W-:Y:S05]  /*2a40*/  BRA `(.L_x_182) ;  /* 0x0000000000047947 */ /* 0x000fea0003800000 */
.L_x_174:
[----:B------:R-:W-:-:S07]  /*2a50*/  FADD.FTZ R2, R2, R3 ;  /* 0x0000000302027221 */ /* 0x000fce0000010000 */
.L_x_182:
[----:B------:R-:W-:Y:S05]  /*2a60*/  BSYNC.RECONVERGENT B3 ;  /* 0x0000000000037941 */ /* 0x000fea0003800200 */
.L_x_172:
[----:B------:R-:W-:-:S04]  /*2a70*/  HFMA2 R9, -RZ, RZ, 0, 0 ;  /* 0x00000000ff097431 */ /* 0x000fc800000001ff */
[----:B0-----:R-:W-:Y:S05]  /*2a80*/  RET.REL.NODEC R8 `(edcf_apply_weights_tiled_f32_tile512) ;  /* 0xffffffd4085c7950 */ /* 0x001fea0003c3ffff */
.L_x_183:
        /* <DEDUP_REMOVED lines=15> */
.L_x_330:


//--------------------- .text.edcf_apply_weights_tiled_f32_tile256 --------------------------
	.section	.text.edcf_apply_weights_tiled_f32_tile256,"ax",@progbits
	.align	128
        .global         edcf_apply_weights_tiled_f32_tile256
        .type           edcf_apply_weights_tiled_f32_tile256,@function
        .size           edcf_apply_weights_tiled_f32_tile256,(.L_x_331 - edcf_apply_weights_tiled_f32_tile256)
        .other          edcf_apply_weights_tiled_f32_tile256,@"STO_CUDA_ENTRY STV_DEFAULT"
edcf_apply_weights_tiled_f32_tile256:
.text.edcf_apply_weights_tiled_f32_tile256:
        /* <DEDUP_REMOVED lines=37> */
.L_x_189:
        /* <DEDUP_REMOVED lines=12> */
.L_x_187:
        /* <DEDUP_REMOVED lines=39> */
.L_x_188:
[----:B------:R-:W-:Y:S05]  /*0580*/  BSYNC.RECONVERGENT B1 ;  /* 0x0000000000017941 */ /* 0x000fea0003800200 */
.L_x_186:
[----:B0-----:R-:W-:Y:S02]  /*0590*/  LEA R18, R28, R5, 0x2 ;  /* 0x000000051c127211 */ /* 0x001fe400078e10ff */
[----:B-1----:R-:W-:-:S03]  /*05a0*/  LEA R28, R4, R28, 0x2 ;  /* 0x0000001c041c7211 */ /* 0x002fc600078e10ff */
[----:B-----5:R0:W-:Y:S01]  /*05b0*/  STS.128 [R18], R8 ;  /* 0x0000000812007388 */ /* 0x0201e20000000c00 */
[----:B------:R-:W-:-:S03]  /*05c0*/  ISETP.GE.AND P0, PT, R28, R3, PT ;  /* 0x000000031c00720c */ /* 0x000fc60003f06270 */
[----:B------:R0:W-:Y:S10]  /*05d0*/  STS.128 [R18+UR6], R12 ;  /* 0x0000000c12007988 */ /* 0x0001f40008000c06 */
[----:B------:R-:W-:Y:S05]  /*05e0*/  @!P0 BRA `(.L_x_189) ;  /* 0xfffffffc00188947 */ /* 0x000fea000383ffff */
.L_x_185:
[----:B------:R-:W-:Y:S05]  /*05f0*/  BSYNC.RECONVERGENT B0 ;  /* 0x0000000000007941 */ /* 0x000fea0003800200 */
.L_x_184:
        /* <DEDUP_REMOVED lines=10> */
.L_x_192:
        /* <DEDUP_REMOVED lines=16> */
.L_x_191:
[----:B------:R-:W-:Y:S05]  /*07a0*/  BSYNC.RECONVERGENT B0 ;  /* 0x0000000000007941 */ /* 0x000fea0003800200 */
.L_x_190:
        /* <DEDUP_REMOVED lines=16> */
.L_x_207:
        /* <DEDUP_REMOVED lines=24> */
.L_x_197:
        /* <DEDUP_REMOVED lines=69> */
.L_x_196:
        /* <DEDUP_REMOVED lines=59> */
.L_x_198:
        /* <DEDUP_REMOVED lines=13> */
.L_x_201:
        /* <DEDUP_REMOVED lines=39> */
.L_x_200:
        /* <DEDUP_REMOVED lines=34> */
.L_x_202:
        /* <DEDUP_REMOVED lines=16> */
.L_x_203:
        /* <DEDUP_REMOVED lines=11> */
.L_x_199:
        /* <DEDUP_REMOVED lines=18> */
[----:B----4-:R-:W-:Y:S05]  /*1a60*/  CALL.REL.NOINC `($__internal_4_$__cuda_sm3x_div_rn_noftz_f32_slowpath) ;  /* 0x0000000800707944 */ /* 0x010fea0003c00000 */
[----:B------:R-:W-:-:S07]  /*1a70*/  MOV R5, R2 ;  /* 0x0000000200057202 */ /* 0x000fce0000000f00 */
.L_x_205:
[----:B------:R-:W-:Y:S05]  /*1a80*/  BSYNC.RECONVERGENT B1 ;  /* 0x0000000000017941 */ /* 0x000fea0003800200 */
.L_x_204:
[----:B------:R-:W0:Y:S01]  /*1a90*/  LDC.64 R2, c[0x0][0x3a0] ;  /* 0x0000e800ff027b82 */ /* 0x000e220000000a00 */
[----:B------:R-:W-:Y:S01]  /*1aa0*/  FSEL R7, R5, +QNAN , P2 ;  /* 0x7fffffff05077808 */ /* 0x000fe20001000000 */
[----:B0-----:R-:W-:-:S05]  /*1ab0*/  IMAD.WIDE R4, R4, 0x4, R2 ;  /* 0x0000000404047825 */ /* 0x001fca00078e0202 */
[----:B------:R1:W-:Y:S01]  /*1ac0*/  STG.E desc[UR12][R4.64], R7 ;  /* 0x0000000704007986 */ /* 0x0003e2000c10190c */
[----:B------:R-:W-:Y:S05]  /*1ad0*/  BRA `(.L_x_206) ;  /* 0x0000000000107947 */ /* 0x000fea0003800000 */
.L_x_195:
[----:B------:R-:W0:Y:S01]  /*1ae0*/  LDC.64 R2, c[0x0][0x3a0] ;  /* 0x0000e800ff027b82 */ /* 0x000e220000000a00 */
[----:B------:R-:W-:Y:S02]  /*1af0*/  IMAD.MOV.U32 R5, RZ, RZ, 0x7fffffff ;  /* 0x7fffffffff057424 */ /* 0x000fe400078e00ff */
[----:B0-----:R-:W-:-:S05]  /*1b00*/  IMAD.WIDE R2, R4, 0x4, R2 ;  /* 0x0000000404027825 */ /* 0x001fca00078e0202 */
[----:B------:R0:W-:Y:S02]  /*1b10*/  STG.E desc[UR12][R2.64], R5 ;  /* 0x0000000502007986 */ /* 0x0001e4000c10190c */
.L_x_206:
[----:B------:R-:W-:Y:S05]  /*1b20*/  BSYNC.RECONVERGENT B0 ;  /* 0x0000000000007941 */ /* 0x000fea0003800200 */
.L_x_194:
        /* <DEDUP_REMOVED lines=8> */
.L_x_193:
[----:B------:R-:W0:Y:S01]  /*1bb0*/  LDC.64 R6, c[0x0][0x3a0] ;  /* 0x0000e800ff067b82 */ /* 0x000e220000000a00 */
[----:B------:R-:W-:Y:S01]  /*1bc0*/  BSSY.RECONVERGENT B0, `(.L_x_208) ;  /* 0x0000085000007945 */ /* 0x000fe20003800200 */
[----:B------:R-:W-:Y:S02]  /*1bd0*/  ULOP3.LUT UR9, UR8, 0x7, URZ, 0xc0, !UPT ;  /* 0x0000000708097892 */ /* 0x000fe4000f8ec0ff */
[----:B------:R-:W-:Y:S01]  /*1be0*/  ULOP3.LUT UR6, UR8, 0x3, URZ, 0xc0, !UPT ;  /* 0x0000000308067892 */ /* 0x000fe2000f8ec0ff */
[----:B------:R-:W1:Y:S01]  /*1bf0*/  LDCU UR16, c[0x0][0x390] ;  /* 0x00007200ff1077ac */ /* 0x000e620008000800 */
[----:B------:R-:W3:Y:S01]  /*1c00*/  LDCU UR15, c[0x0][0x394] ;  /* 0x00007280ff0f77ac */ /* 0x000ee20008000800 */
[----:B------:R-:W-:-:S12]  /*1c10*/  UIADD3 UR8, UPT, UPT, UR9, -0x1, URZ ;  /* 0xffffffff09087890 */ /* 0x000fd8000fffe0ff */
.L_x_218:
        /* <DEDUP_REMOVED lines=51> */
.L_x_212:
        /* <DEDUP_REMOVED lines=24> */
.L_x_214:
        /* <DEDUP_REMOVED lines=16> */
.L_x_215:
        /* <DEDUP_REMOVED lines=8> */
.L_x_213:
[----:B------:R-:W-:Y:S01]  /*2250*/  FADD R3, RZ, R3 ;  /* 0x00000003ff037221 */ /* 0x000fe20000000000 */
[----:B------:R-:W-:-:S03]  /*2260*/  FADD R2, RZ, R2 ;  /* 0x00000002ff027221 */ /* 0x000fc60000000000 */
[----:B------:R-:W-:Y:S01]  /*2270*/  FADD R3, RZ, R3 ;  /* 0x00000003ff037221 */ /* 0x000fe20000000000 */
[----:B------:R-:W-:-:S07]  /*2280*/  FADD R8, RZ, R2 ;  /* 0x00000002ff087221 */ /* 0x000fce0000000000 */
.L_x_211:
        /* <DEDUP_REMOVED lines=13> */
[----:B-1--4-:R-:W-:Y:S05]  /*2360*/  CALL.REL.NOINC `($__internal_4_$__cuda_sm3x_div_rn_noftz_f32_slowpath) ;  /* 0x0000000000307944 */ /* 0x012fea0003c00000 */
.L_x_217:
[----:B-1----:R-:W-:Y:S05]  /*2370*/  BSYNC.RECONVERGENT B2 ;  /* 0x0000000000027941 */ /* 0x002fea0003800200 */
.L_x_216:
[----:B------:R-:W-:Y:S01]  /*2380*/  FSEL R3, R2, +QNAN , P2 ;  /* 0x7fffffff02037808 */ /* 0x000fe20001000000 */
[----:B------:R-:W-:-:S05]  /*2390*/  IMAD.WIDE R4, R4, 0x4, R6 ;  /* 0x0000000404047825 */ /* 0x000fca00078e0206 */
[----:B------:R0:W-:Y:S02]  /*23a0*/  STG.E desc[UR12][R4.64], R3 ;  /* 0x0000000304007986 */ /* 0x0001e4000c10190c */
.L_x_210:
[----:B-1-3--:R-:W-:Y:S05]  /*23b0*/  BSYNC.RECONVERGENT B1 ;  /* 0x0000000000017941 */ /* 0x00afea0003800200 */
.L_x_209:
[----:B------:R-:W-:-:S04]  /*23c0*/  IADD3 R0, PT, PT, R0, UR11, RZ ;  /* 0x0000000b00007c10 */ /* 0x000fc8000fffe0ff */
[C---:B0-----:R-:W-:Y:S02]  /*23d0*/  IADD3 R4, PT, PT, R0.reuse, UR5, RZ ;  /* 0x0000000500047c10 */ /* 0x041fe4000fffe0ff */
[----:B------:R-:W-:Y:S02]  /*23e0*/  ISETP.LT.U32.AND P1, PT, R0, 0x100, PT ;  /* 0x000001000000780c */ /* 0x000fe40003f21070 */
[----:B------:R-:W-:-:S13]  /*23f0*/  ISETP.GE.AND P0, PT, R4, UR16, PT ;  /* 0x0000001004007c0c */ /* 0x000fda000bf06270 */
[----:B------:R-:W-:Y:S05]  /*2400*/  @!P0 BRA P1, `(.L_x_218) ;  /* 0xfffffff800048947 */ /* 0x000fea000083ffff */
[----:B------:R-:W-:Y:S05]  /*2410*/  BSYNC.RECONVERGENT B0 ;  /* 0x0000000000007941 */ /* 0x000fea0003800200 */
.L_x_208:
[----:B------:R-:W-:Y:S05]  /*2420*/  EXIT ;  /* 0x000000000000794d */ /* 0x000fea0003800000 */
        .weak           $__internal_4_$__cuda_sm3x_div_rn_noftz_f32_slowpath
        .type           $__internal_4_$__cuda_sm3x_div_rn_noftz_f32_slowpath,@function
        .size           $__internal_4_$__cuda_sm3x_div_rn_noftz_f32_slowpath,(.L_x_331 - $__internal_4_$__cuda_sm3x_div_rn_noftz_f32_slowpath)
$__internal_4_$__cuda_sm3x_div_rn_noftz_f32_slowpath:
        /* <DEDUP_REMOVED lines=34> */
.L_x_220:
        /* <DEDUP_REMOVED lines=51> */
.L_x_227:
[----:B------:R-:W-:-:S04]  /*2980*/  LOP3.LUT R2, R2, 0x80000000, RZ, 0xc0, !PT ;  /* 0x8000000002027812 */ /* 0x000fc800078ec0ff */
[----:B------:R-:W-:Y:S01]  /*2990*/  LOP3.LUT R2, R2, 0x7f800000, RZ, 0xfc, !PT ;  /* 0x7f80000002027812 */ /* 0x000fe200078efcff */
[----:B------:R-:W-:Y:S06]  /*29a0*/  BRA `(.L_x_228) ;  /* 0x0000000000047947 */ /* 0x000fec0003800000 */
.L_x_226:
[----:B------:R-:W-:-:S07]  /*29b0*/  LEA R2, R10, R2, 0x17 ;  /* 0x000000020a027211 */ /* 0x000fce00078eb8ff */
.L_x_228:
[----:B------:R-:W-:Y:S05]  /*29c0*/  BSYNC.RECONVERGENT B4 ;  /* 0x0000000000047941 */ /* 0x000fea0003800200 */
.L_x_225:
[----:B------:R-:W-:Y:S05]  /*29d0*/  BRA `(.L_x_229) ;  /* 0x0000000000207947 */ /* 0x000fea0003800000 */
.L_x_224:
[----:B------:R-:W-:-:S04]  /*29e0*/  LOP3.LUT R2, R3, 0x80000000, R2, 0x48, !PT ;  /* 0x8000000003027812 */ /* 0x000fc800078e4802 */
[----:B------:R-:W-:Y:S01]  /*29f0*/  LOP3.LUT R2, R2, 0x7f800000, RZ, 0xfc, !PT ;  /* 0x7f80000002027812 */ /* 0x000fe200078efcff */
[----:B------:R-:W-:Y:S06]  /*2a00*/  BRA `(.L_x_229) ;  /* 0x0000000000147947 */ /* 0x000fec0003800000 */
.L_x_223:
[----:B------:R-:W-:Y:S01]  /*2a10*/  LOP3.LUT R2, R3, 0x80000000, R2, 0x48, !PT ;  /* 0x8000000003027812 */ /* 0x000fe200078e4802 */
[----:B------:R-:W-:Y:S06]  /*2a20*/  BRA `(.L_x_229) ;  /* 0x00000000000c7947 */ /* 0x000fec0003800000 */
.L_x_222:
[----:B------:R-:W0:Y:S01]  /*2a30*/  MUFU.RSQ R2, -QNAN ;  /* 0xffc0000000027908 */ /* 0x000e220000001400 */
[----:B------:R-:W-:Y:S05]  /*2a40*/  BRA `(.L_x_229) ;  /* 0x0000000000047947 */ /* 0x000fea0003800000 */
.L_x_221:
[----:B------:R-:W-:-:S07]  /*2a50*/  FADD.FTZ R2, R2, R3 ;  /* 0x0000000302027221 */ /* 0x000fce0000010000 */
.L_x_229:
[----:B------:R-:W-:Y:S05]  /*2a60*/  BSYNC.RECONVERGENT B3 ;  /* 0x0000000000037941 */ /* 0x000fea0003800200 */
.L_x_219:
[----:B------:R-:W-:-:S04]  /*2a70*/  HFMA2 R9, -RZ, RZ, 0, 0 ;  /* 0x00000000ff097431 */ /* 0x000fc800000001ff */
[----:B0-----:R-:W-:Y:S05]  /*2a80*/  RET.REL.NODEC R8 `(edcf_apply_weights_tiled_f32_tile256) ;  /* 0xffffffd4085c7950 */ /* 0x001fea0003c3ffff */
.L_x_230:
        /* <DEDUP_REMOVED lines=15> */
.L_x_331:


//--------------------- .text.edcf_apply_weights_tiled_f32_tile128 --------------------------
	.section	.text.edcf_apply_weights_tiled_f32_tile128,"ax",@progbits
	.align	128
        .global         edcf_apply_weights_tiled_f32_tile128
        .type           edcf_apply_weights_tiled_f32_tile128,@function
        .size           edcf_apply_weights_tiled_f32_tile128,(.L_x_332 - edcf_apply_weights_tiled_f32_tile128)
        .other          edcf_apply_weights_tiled_f32_tile128,@"STO_CUDA_ENTRY STV_DEFAULT"
edcf_apply_weights_tiled_f32_tile128:
.text.edcf_apply_weights_tiled_f32_tile128:
        /* <DEDUP_REMOVED lines=37> */
.L_x_236:
        /* <DEDUP_REMOVED lines=12> */
.L_x_234:
        /* <DEDUP_REMOVED lines=39> */
.L_x_235:
[----:B------:R-:W-:Y:S05]  /*0580*/  BSYNC.RECONVERGENT B1 ;  /* 0x0000000000017941 */ /* 0x000fea0003800200 */
.L_x_233:
[----:B0-----:R-:W-:Y:S02]  /*0590*/  LEA R18, R28, R5, 0x2 ;  /* 0x000000051c127211 */ /* 0x001fe400078e10ff */
[----:B-1----:R-:W-:-:S03]  /*05a0*/  LEA R28, R4, R28, 0x2 ;  /* 0x0000001c041c7211 */ /* 0x002fc600078e10ff */
[----:B-----5:R0:W-:Y:S01]  /*05b0*/  STS.128 [R18], R8 ;  /* 0x0000000812007388 */ /* 0x0201e20000000c00 */
[----:B------:R-:W-:-:S03]  /*05c0*/  ISETP.GE.AND P0, PT, R28, R3, PT ;  /* 0x000000031c00720c */ /* 0x000fc60003f06270 */
[----:B------:R0:W-:Y:S10]  /*05d0*/  STS.128 [R18+UR6], R12 ;  /* 0x0000000c12007988 */ /* 0x0001f40008000c06 */
[----:B------:R-:W-:Y:S05]  /*05e0*/  @!P0 BRA `(.L_x_236) ;  /* 0xfffffffc00188947 */ /* 0x000fea000383ffff */
.L_x_232:
[----:B------:R-:W-:Y:S05]  /*05f0*/  BSYNC.RECONVERGENT B0 ;  /* 0x0000000000007941 */ /* 0x000fea0003800200 */
.L_x_231:
        /* <DEDUP_REMOVED lines=10> */
.L_x_239:
        /* <DEDUP_REMOVED lines=16> */
.L_x_238:
[----:B------:R-:W-:Y:S05]  /*07a0*/  BSYNC.RECONVERGENT B0 ;  /* 0x0000000000007941 */ /* 0x000fea0003800200 */
.L_x_237:
        /* <DEDUP_REMOVED lines=16> */
.L_x_254:
        /* <DEDUP_REMOVED lines=24> */
.L_x_244:
        /* <DEDUP_REMOVED lines=69> */
.L_x_243:
        /* <DEDUP_REMOVED lines=59> */
.L_x_245:
        /* <DEDUP_REMOVED lines=13> */
.L_x_248:
        /* <DEDUP_REMOVED lines=39> */
.L_x_247:
        /* <DEDUP_REMOVED lines=34> */
.L_x_249:
        /* <DEDUP_REMOVED lines=16> */
.L_x_250:
        /* <DEDUP_REMOVED lines=11> */
.L_x_246:
        /* <DEDUP_REMOVED lines=18> */
[----:B----4-:R-:W-:Y:S05]  /*1a60*/  CALL.REL.NOINC `($__internal_5_$__cuda_sm3x_div_rn_noftz_f32_slowpath) ;  /* 0x0000000800707944 */ /* 0x010fea0003c00000 */
[----:B------:R-:W-:-:S07]  /*1a70*/  MOV R5, R2 ;  /* 0x0000000200057202 */ /* 0x000fce0000000f00 */
.L_x_252:
[----:B------:R-:W-:Y:S05]  /*1a80*/  BSYNC.RECONVERGENT B1 ;  /* 0x0000000000017941 */ /* 0x000fea0003800200 */
.L_x_251:
[----:B------:R-:W0:Y:S01]  /*1a90*/  LDC.64 R2, c[0x0][0x3a0] ;  /* 0x0000e800ff027b82 */ /* 0x000e220000000a00 */
[----:B------:R-:W-:Y:S01]  /*1aa0*/  FSEL R7, R5, +QNAN , P2 ;  /* 0x7fffffff05077808 */ /* 0x000fe20001000000 */
[----:B0-----:R-:W-:-:S05]  /*1ab0*/  IMAD.WIDE R4, R4, 0x4, R2 ;  /* 0x0000000404047825 */ /* 0x001fca00078e0202 */
[----:B------:R1:W-:Y:S01]  /*1ac0*/  STG.E desc[UR12][R4.64], R7 ;  /* 0x0000000704007986 */ /* 0x0003e2000c10190c */
[----:B------:R-:W-:Y:S05]  /*1ad0*/  BRA `(.L_x_253) ;  /* 0x0000000000107947 */ /* 0x000fea0003800000 */
.L_x_242:
[----:B------:R-:W0:Y:S01]  /*1ae0*/  LDC.64 R2, c[0x0][0x3a0] ;  /* 0x0000e800ff027b82 */ /* 0x000e220000000a00 */
[----:B------:R-:W-:Y:S02]  /*1af0*/  IMAD.MOV.U32 R5, RZ, RZ, 0x7fffffff ;  /* 0x7fffffffff057424 */ /* 0x000fe400078e00ff */
[----:B0-----:R-:W-:-:S05]  /*1b00*/  IMAD.WIDE R2, R4, 0x4, R2 ;  /* 0x0000000404027825 */ /* 0x001fca00078e0202 */
[----:B------:R0:W-:Y:S02]  /*1b10*/  STG.E desc[UR12][R2.64], R5 ;  /* 0x0000000502007986 */ /* 0x0001e4000c10190c */
.L_x_253:
[----:B------:R-:W-:Y:S05]  /*1b20*/  BSYNC.RECONVERGENT B0 ;  /* 0x0000000000007941 */ /* 0x000fea0003800200 */
.L_x_241:
        /* <DEDUP_REMOVED lines=8> */
.L_x_240:
[----:B------:R-:W0:Y:S01]  /*1bb0*/  LDC.64 R6, c[0x0][0x3a0] ;  /* 0x0000e800ff067b82 */ /* 0x000e220000000a00 */
[----:B------:R-:W-:Y:S01]  /*1bc0*/  BSSY.RECONVERGENT B0, `(.L_x_255) ;  /* 0x0000085000007945 */ /* 0x000fe20003800200 */
[----:B------:R-:W-:Y:S02]  /*1bd0*/  ULOP3.LUT UR9, UR8, 0x7, URZ, 0xc0, !UPT ;  /* 0x0000000708097892 */ /* 0x000fe4000f8ec0ff */
[----:B------:R-:W-:Y:S01]  /*1be0*/  ULOP3.LUT UR6, UR8, 0x3, URZ, 0xc0, !UPT ;  /* 0x0000000308067892 */ /* 0x000fe2000f8ec0ff */
[----:B------:R-:W1:Y:S01]  /*1bf0*/  LDCU UR16, c[0x0][0x390] ;  /* 0x00007200ff1077ac */ /* 0x000e620008000800 */
[----:B------:R-:W3:Y:S01]  /*1c00*/  LDCU UR15, c[0x0][0x394] ;  /* 0x00007280ff0f77ac */ /* 0x000ee20008000800 */
[----:B------:R-:W-:-:S12]  /*1c10*/  UIADD3 UR8, UPT, UPT, UR9, -0x1, URZ ;  /* 0xffffffff09087890 */ /* 0x000fd8000fffe0ff */
.L_x_265:
        /* <DEDUP_REMOVED lines=51> */
.L_x_259:
        /* <DEDUP_REMOVED lines=24> */
.L_x_261:
        /* <DEDUP_REMOVED lines=16> */
.L_x_262:
        /* <DEDUP_REMOVED lines=8> */
.L_x_260:
[----:B------:R-:W-:Y:S01]  /*2250*/  FADD R3, RZ, R3 ;  /* 0x00000003ff037221 */ /* 0x000fe20000000000 */
[----:B------:R-:W-:-:S03]  /*2260*/  FADD R2, RZ, R2 ;  /* 0x00000002ff027221 */ /* 0x000fc60000000000 */
[----:B------:R-:W-:Y:S01]  /*2270*/  FADD R3, RZ, R3 ;  /* 0x00000003ff037221 */ /* 0x000fe20000000000 */
[----:B------:R-:W-:-:S07]  /*2280*/  FADD R8, RZ, R2 ;  /* 0x00000002ff087221 */ /* 0x000fce0000000000 */
.L_x_258:
        /* <DEDUP_REMOVED lines=13> */
[----:B-1--4-:R-:W-:Y:S05]  /*2360*/  CALL.REL.NOINC `($__internal_5_$__cuda_sm3x_div_rn_noftz_f32_slowpath) ;  /* 0x0000000000307944 */ /* 0x012fea0003c00000 */
.L_x_264:
[----:B-1----:R-:W-:Y:S05]  /*2370*/  BSYNC.RECONVERGENT B2 ;  /* 0x0000000000027941 */ /* 0x002fea0003800200 */
.L_x_263:
[----:B------:R-:W-:Y:S01]  /*2380*/  FSEL R3, R2, +QNAN , P2 ;  /* 0x7fffffff02037808 */ /* 0x000fe20001000000 */
[----:B------:R-:W-:-:S05]  /*2390*/  IMAD.WIDE R4, R4, 0x4, R6 ;  /* 0x0000000404047825 */ /* 0x000fca00078e0206 */
[----:B------:R0:W-:Y:S02]  /*23a0*/  STG.E desc[UR12][R4.64], R3 ;  /* 0x0000000304007986 */ /* 0x0001e4000c10190c */
.L_x_257:
[----:B-1-3--:R-:W-:Y:S05]  /*23b0*/  BSYNC.RECONVERGENT B1 ;  /* 0x0000000000017941 */ /* 0x00afea0003800200 */
.L_x_256:
[----:B------:R-:W-:-:S04]  /*23c0*/  IADD3 R0, PT, PT, R0, UR11, RZ ;  /* 0x0000000b00007c10 */ /* 0x000fc8000fffe0ff */
[C---:B0-----:R-:W-:Y:S02]  /*23d0*/  IADD3 R4, PT, PT, R0.reuse, UR5, RZ ;  /* 0x0000000500047c10 */ /* 0x041fe4000fffe0ff */
[----:B------:R-:W-:Y:S02]  /*23e0*/  ISETP.LT.U32.AND P1, PT, R0, 0x80, PT ;  /* 0x000000800000780c */ /* 0x000fe40003f21070 */
[----:B------:R-:W-:-:S13]  /*23f0*/  ISETP.GE.AND P0, PT, R4, UR16, PT ;  /* 0x0000001004007c0c */ /* 0x000fda000bf06270 */
[----:B------:R-:W-:Y:S05]  /*2400*/  @!P0 BRA P1, `(.L_x_265) ;  /* 0xfffffff800048947 */ /* 0x000fea000083ffff */
[----:B------:R-:W-:Y:S05]  /*2410*/  BSYNC.RECONVERGENT B0 ;  /* 0x0000000000007941 */ /* 0x000fea0003800200 */
.L_x_255:
[----:B------:R-:W-:Y:S05]  /*2420*/  EXIT ;  /* 0x000000000000794d */ /* 0x000fea0003800000 */
        .weak           $__internal_5_$__cuda_sm3x_div_rn_noftz_f32_slowpath
        .type           $__internal_5_$__cuda_sm3x_div_rn_noftz_f32_slowpath,@function
        .size           $__internal_5_$__cuda_sm3x_div_rn_noftz_f32_slowpath,(.L_x_332 - $__internal_5_$__cuda_sm3x_div_rn_noftz_f32_slowpath)
$__internal_5_$__cuda_sm3x_div_rn_noftz_f32_slowpath:
        /* <DEDUP_REMOVED lines=34> */
.L_x_267:
        /* <DEDUP_REMOVED lines=51> */
.L_x_274:
[----:B------:R-:W-:-:S04]  /*2980*/  LOP3.LUT R2, R2, 0x80000000, RZ, 0xc0, !PT ;  /* 0x8000000002027812 */ /* 0x000fc800078ec0ff */
[----:B------:R-:W-:Y:S01]  /*2990*/  LOP3.LUT R2, R2, 0x7f800000, RZ, 0xfc, !PT ;  /* 0x7f80000002027812 */ /* 0x000fe200078efcff */
[----:B------:R-:W-:Y:S06]  /*29a0*/  BRA `(.L_x_275) ;  /* 0x0000000000047947 */ /* 0x000fec0003800000 */
.L_x_273:
[----:B------:R-:W-:-:S07]  /*29b0*/  LEA R2, R10, R2, 0x17 ;  /* 0x000000020a027211 */ /* 0x000fce00078eb8ff */
.L_x_275:
[----:B------:R-:W-:Y:S05]  /*29c0*/  BSYNC.RECONVERGENT B4 ;  /* 0x0000000000047941 */ /* 0x000fea0003800200 */
.L_x_272:
[----:B------:R-:W-:Y:S05]  /*29d0*/  BRA `(.L_x_276) ;  /* 0x0000000000207947 */ /* 0x000fea0003800000 */
.L_x_271:
[----:B------:R-:W-:-:S04]  /*29e0*/  LOP3.LUT R2, R3, 0x80000000, R2, 0x48, !PT ;  /* 0x8000000003027812 */ /* 0x000fc800078e4802 */
[----:B------:R-:W-:Y:S01]  /*29f0*/  LOP3.LUT R2, R2, 0x7f800000, RZ, 0xfc, !PT ;  /* 0x7f80000002027812 */ /* 0x000fe200078efcff */
[----:B------:R-:W-:Y:S06]  /*2a00*/  BRA `(.L_x_276) ;  /* 0x0000000000147947 */ /* 0x000fec0003800000 */
.L_x_270:
[----:B------:R-:W-:Y:S01]  /*2a10*/  LOP3.LUT R2, R3, 0x80000000, R2, 0x48, !PT ;  /* 0x8000000003027812 */ /* 0x000fe200078e4802 */
[----:B------:R-:W-:Y:S06]  /*2a20*/  BRA `(.L_x_276) ;  /* 0x00000000000c7947 */ /* 0x000fec0003800000 */
.L_x_269:
[----:B------:R-:W0:Y:S01]  /*2a30*/  MUFU.RSQ R2, -QNAN ;  /* 0xffc0000000027908 */ /* 0x000e220000001400 */
[----:B------:R-:W-:Y:S05]  /*2a40*/  BRA `(.L_x_276) ;  /* 0x0000000000047947 */ /* 0x000fea0003800000 */
.L_x_268:
[----:B------:R-:W-:-:S07]  /*2a50*/  FADD.FTZ R2, R2, R3 ;  /* 0x0000000302027221 */ /* 0x000fce0000010000 */
.L_x_276:
[----:B------:R-:W-:Y:S05]  /*2a60*/  BSYNC.RECONVERGENT B3 ;  /* 0x0000000000037941 */ /* 0x000fea0003800200 */
.L_x_266:
[----:B------:R-:W-:-:S04]  /*2a70*/  HFMA2 R9, -RZ, RZ, 0, 0 ;  /* 0x00000000ff097431 */ /* 0x000fc800000001ff */
[----:B0-----:R-:W-:Y:S05]  /*2a80*/  RET.REL.NODEC R8 `(edcf_apply_weights_tiled_f32_tile128) ;  /* 0xffffffd4085c7950 */ /* 0x001fea0003c3ffff */
.L_x_277:
        /* <DEDUP_REMOVED lines=15> */
.L_x_332:


//--------------------- .text.edcf_apply_weights_f32 --------------------------
	.section	.text.edcf_apply_weights_f32,"ax",@progbits
	.align	128
        .global         edcf_apply_weights_f32
        .type           edcf_apply_weights_f32,@function
        .size           edcf_apply_weights_f32,(.L_x_333 - edcf_apply_weights_f32)
        .other          edcf_apply_weights_f32,@"STO_CUDA_ENTRY STV_DEFAULT"
edcf_apply_weights_f32:
.text.edcf_apply_weights_f32:
[----:B------:R-:W-:Y:S01]  /*0000*/  LDC R1, c[0x0][0x37c] ;  /* 0x0000df00ff017b82 */ /* 0x000fe20000000800 */
[----:B------:R-:W0:Y:S01]  /*0010*/  S2R R6, SR_TID.X ;  /* 0x0000000000067919 */ /* 0x000e220000002100 */
[----:B------:R-:W1:Y:S06]  /*0020*/  LDCU UR5, c[0x0][0x360] ;  /* 0x00006c00ff0577ac */ /* 0x000e6c0008000800 */
[----:B------:R-:W0:Y:S01]  /*0030*/  S2UR UR6, SR_CTAID.X ;  /* 0x00000000000679c3 */ /* 0x000e220000002500 */
[----:B------:R-:W2:Y:S07]  /*0040*/  LDCU UR7, c[0x0][0x390] ;  /* 0x00007200ff0777ac */ /* 0x000eae0008000800 */
[----:B------:R-:W0:Y:S01]  /*0050*/  LDC R3, c[0x0][0x360] ;  /* 0x0000d800ff037b82 */ /* 0x000e220000000800 */
[----:B------:R-:W1:Y:S02]  /*0060*/  LDCU UR4, c[0x0][0x370] ;  /* 0x00006e00ff0477ac */ /* 0x000e640008000800 */
[----:B-1----:R-:W-:Y:S01]  /*0070*/  UIMAD UR5, UR5, UR4, URZ ;  /* 0x00000004050572a4 */ /* 0x002fe2000f8e02ff */
[----:B0-----:R-:W-:-:S05]  /*0080*/  IMAD R6, R3, UR6, R6 ;  /* 0x0000000603067c24 */ /* 0x001fca000f8e0206 */
[----:B--2---:R-:W-:-:S13]  /*0090*/  ISETP.GE.AND P0, PT, R6, UR7, PT ;  /* 0x0000000706007c0c */ /* 0x004fda000bf06270 */
[----:B------:R-:W-:Y:S05]  /*00a0*/  @P0 EXIT ;  /* 0x000000000000094d */ /* 0x000fea0003800000 */
[----:B------:R-:W0:Y:S01]  /*00b0*/  LDCU UR6, c[0x0][0x394] ;  /* 0x00007280ff0677ac */ /* 0x000e220008000800 */
[----:B------:R-:W1:Y:S01]  /*00c0*/  LDCU UR10, c[0x0][0x398] ;  /* 0x00007300ff0a77ac */ /* 0x000e620008000800 */
[----:B------:R-:W2:Y:S01]  /*00d0*/  LDCU.64 UR14, c[0x0][0x358] ;  /* 0x00006b00ff0e77ac */ /* 0x000ea20008000a00 */
[----:B0-----:R-:W-:Y:S02]  /*00e0*/  UISETP.GE.AND UP0, UPT, UR6, 0x4, UPT ;  /* 0x000000040600788c */ /* 0x001fe4000bf06270 */
[----:B-1----:R-:W-:-:S07]  /*00f0*/  ULEA UR10, UR6, UR10, 0x1 ;  /* 0x0000000a060a7291 */ /* 0x002fce000f8e08ff */
[----:B--2---:R-:W-:Y:S05]  /*0100*/  BRA.U !UP0, `(.L_x_278) ;  /* 0x0000001908187547 */ /* 0x004fea000b800000 */
[----:B------:R-:W-:Y:S02]  /*0110*/  UIADD3 UR13, UPT, UPT, UR6, -0x4, URZ ;  /* 0xfffffffc060d7890 */ /* 0x000fe4000fffe0ff */
[----:B------:R-:W-:-:S12]  /*0120*/  ULOP3.LUT UR6, UR6, 0x3, URZ, 0xc0, !UPT ;  /* 0x0000000306067892 */ /* 0x000fd8000f8ec0ff */
.L_x_291:
[----:B------:R-:W-:Y:S01]  /*0130*/  ISETP.LT.AND P0, PT, R6, UR10, PT ;  /* 0x0000000a06007c0c */ /* 0x000fe2000bf01270 */
[----:B------:R-:W-:Y:S01]  /*0140*/  BSSY.RECONVERGENT B0, `(.L_x_279) ;  /* 0x000017a000007945 */ /* 0x000fe20003800200 */
[----:B------:R-:W-:-:S11]  /*0150*/  MOV R5, 0x7fc00000 ;  /* 0x7fc0000000057802 */ /* 0x000fd60000000f00 */
[----:B------:R-:W-:Y:S05]  /*0160*/  @P0 BRA `(.L_x_280) ;  /* 0x0000001400dc0947 */ /* 0x000fea0003800000 */
[----:B------:R-:W0:Y:S01]  /*0170*/  LDCU UR12, c[0x0][0x394] ;  /* 0x00007280ff0c77ac */ /* 0x000e220008000800 */
[----:B------:R-:W-:Y:S01]  /*0180*/  HFMA2 R0, -RZ, RZ, 0, 0 ;  /* 0x00000000ff007431 */ /* 0x000fe200000001ff */
[----:B------:R-:W-:Y:S01]  /*0190*/  MOV R15, RZ ;  /* 0x000000ff000f7202 */ /* 0x000fe20000000f00 */
[----:B------:R-:W-:Y:S01]  /*01a0*/  HFMA2 R12, -RZ, RZ, 0, 0 ;  /* 0x00000000ff0c7431 */ /* 0x000fe200000001ff */
[----:B------:R-:W-:Y:S01]  /*01b0*/  UISETP.GE.U32.AND UP2, UPT, UR13, 0xc, UPT ;  /* 0x0000000c0d00788c */ /* 0x000fe2000bf46070 */
[----:B------:R-:W-:Y:S01]  /*01c0*/  HFMA2 R17, -RZ, RZ, 0, 0 ;  /* 0x00000000ff117431 */ /* 0x000fe200000001ff */
[----:B------:R-:W-:Y:S01]  /*01d0*/  ULOP3.LUT UR8, UR13, 0xfffffffc, URZ, 0xc0, !UPT ;  /* 0xfffffffc0d087892 */ /* 0x000fe2000f8ec0ff */
[----:B------:R-:W-:Y:S01]  /*01e0*/  CS2R R8, SRZ ;  /* 0x0000000000087805 */ /* 0x000fe2000001ff00 */
[----:B------:R-:W-:Y:S01]  /*01f0*/  ULEA.HI UR11, UR13, 0x1, URZ, 0x1e ;  /* 0x000000010d0b7891 */ /* 0x000fe2000f8ff0ff */
[----:B------:R-:W-:Y:S01]  /*0200*/  MOV R21, RZ ;  /* 0x000000ff00157202 */ /* 0x000fe20000000f00 */
[----:B------:R-:W-:Y:S01]  /*0210*/  UIADD3 UR9, UPT, UPT, UR8, 0x4, URZ ;  /* 0x0000000408097890 */ /* 0x000fe2000fffe0ff */
[----:B------:R-:W-:Y:S01]  /*0220*/  MOV R10, RZ ;  /* 0x000000ff000a7202 */ /* 0x000fe20000000f00 */
[----:B------:R-:W-:Y:S01]  /*0230*/  UMOV UR4, URZ ;  /* 0x000000ff00047c82 */ /* 0x000fe20008000000 */
[----:B------:R-:W-:-:S02]  /*0240*/  ULOP3.LUT UP0, URZ, UR11, 0x3, URZ, 0xc0, !UPT ;  /* 0x000000030bff7892 */ /* 0x000fc4000f80c0ff */
[----:B0-----:R-:W-:Y:S01]  /*0250*/  UISETP.GE.U32.AND UP1, UPT, UR9, UR12, UPT ;  /* 0x0000000c0900728c */ /* 0x001fe2000bf26070 */
[----:B------:R-:W-:Y:S10]  /*0260*/  BRA.U !UP2, `(.L_x_281) ;  /* 0x000000050a687547 */ /* 0x000ff4000b800000 */
[----:B------:R-:W-:Y:S01]  /*0270*/  ULEA.HI UR4, UR13, 0x1, URZ, 0x1e ;  /* 0x000000010d047891 */ /* 0x000fe2000f8ff0ff */
[----:B------:R-:W-:Y:S01]  /*0280*/  MOV R0, RZ ;  /* 0x000000ff00007202 */ /* 0x000fe20000000f00 */
[----:B------:R-:W0:Y:S01]  /*0290*/  LDCU.128 UR20, c[0x0][0x380] ;  /* 0x00007000ff1477ac */ /* 0x000e220008000c00 */
[----:B------:R-:W-:Y:S02]  /*02a0*/  MOV R7, R6 ;  /* 0x0000000600077202 */ /* 0x000fe40000000f00 */
[----:B------:R-:W-:Y:S01]  /*02b0*/  SHF.R.S32.HI R25, RZ, 0x1f, R6 ;  /* 0x0000001fff197819 */ /* 0x000fe20000011406 */
[----:B------:R-:W-:-:S04]  /*02c0*/  ULOP3.LUT UR4, UR4, 0x7ffffffc, URZ, 0xc0, !UPT ;  /* 0x7ffffffc04047892 */ /* 0x000fc8000f8ec0ff */
[----:B------:R-:W-:-:S03]  /*02d0*/  UIADD3 UR7, UPT, UPT, -UR4, URZ, URZ ;  /* 0x000000ff04077290 */ /* 0x000fc6000fffe1ff */
[----:B------:R-:W-:-:S09]  /*02e0*/  UMOV UR4, URZ ;  /* 0x000000ff00047c82 */ /* 0x000fd20008000000 */
.L_x_282:
[----:B------:R-:W1:Y:S08]  /*02f0*/  LDC.64 R4, c[0x0][0x388] ;  /* 0x0000e200ff047b82 */ /* 0x000e700000000a00 */
[----:B------:R-:W2:Y:S01]  /*0300*/  LDC.64 R2, c[0x0][0x380] ;  /* 0x0000e000ff027b82 */ /* 0x000ea20000000a00 */
[----:B-1----:R-:W-:-:S05]  /*0310*/  IMAD.WIDE R4, R7, 0x4, R4 ;  /* 0x0000000407047825 */ /* 0x002fca00078e0204 */
[----:B------:R-:W3:Y:S01]  /*0320*/  LDG.E.CONSTANT R11, desc[UR14][R4.64] ;  /* 0x0000000e040b7981 */ /* 0x000ee2000c1e9900 */
[----:B--2---:R-:W-:-:S03]  /*0330*/  IMAD.WIDE R2, R7, 0x4, R2 ;  /* 0x0000000407027825 */ /* 0x004fc600078e0202 */
[----:B------:R-:W2:Y:S04]  /*0340*/  LDG.E.CONSTANT R28, desc[UR14][R4.64+-0x4] ;  /* 0xfffffc0e041c7981 */ /* 0x000ea8000c1e9900 */
[----:B------:R-:W4:Y:S04]  /*0350*/  LDG.E.CONSTANT R13, desc[UR14][R2.64] ;  /* 0x0000000e020d7981 */ /* 0x000f28000c1e9900 */
[----:B------:R-:W2:Y:S04]  /*0360*/  LDG.E.CONSTANT R29, desc[UR14][R2.64+-0x4] ;  /* 0xfffffc0e021d7981 */ /* 0x000ea8000c1e9900 */
[----:B------:R-:W5:Y:S04]  /*0370*/  LDG.E.CONSTANT R22, desc[UR14][R4.64+-0x8] ;  /* 0xfffff80e04167981 */ /* 0x000f68000c1e9900 */
        /* <DEDUP_REMOVED lines=8> */
[----:B------:R-:W5:Y:S01]  /*0400*/  LDG.E.CONSTANT R26, desc[UR14][R2.64+-0x38] ;  /* 0xffffc80e021a7981 */ /* 0x000f62000c1e9900 */
[C---:B---3--:R-:W-:Y:S01]  /*0410*/  FADD R9, R11.reuse, R9 ;  /* 0x000000090b097221 */ /* 0x048fe20000000000 */
[----:B----4-:R-:W-:-:S02]  /*0420*/  FFMA R10, R11, R13, R10 ;  /* 0x0000000d0b0a7223 */ /* 0x010fc4000000000a */
[----:B------:R-:W3:Y:S01]  /*0430*/  LDG.E.CONSTANT R13, desc[UR14][R2.64+-0x18] ;  /* 0xffffe80e020d7981 */ /* 0x000ee2000c1e9900 */
[----:B--2---:R-:W-:-:S03]  /*0440*/  FFMA R29, R28, R29, R17 ;  /* 0x0000001d1c1d7223 */ /* 0x004fc60000000011 */
[----:B------:R-:W2:Y:S01]  /*0450*/  LDG.E.CONSTANT R11, desc[UR14][R4.64+-0x28] ;  /* 0xffffd80e040b7981 */ /* 0x000ea2000c1e9900 */
[----:B------:R-:W-:-:S03]  /*0460*/  FADD R28, R28, R12 ;  /* 0x0000000c1c1c7221 */ /* 0x000fc60000000000 */
[----:B------:R1:W4:Y:S04]  /*0470*/  LDG.E.CONSTANT R12, desc[UR14][R4.64+-0x34] ;  /* 0xffffcc0e040c7981 */ /* 0x000328000c1e9900 */
[----:B------:R0:W4:Y:S01]  /*0480*/  LDG.E.CONSTANT R17, desc[UR14][R2.64+-0x34] ;  /* 0xffffcc0e02117981 */ /* 0x000122000c1e9900 */
[----:B------:R-:W-:Y:S01]  /*0490*/  USHF.R.S32.HI UR16, URZ, 0x1f, UR4 ;  /* 0x0000001fff107899 */ /* 0x000fe20008011404 */
[C---:B-----5:R-:W-:Y:S01]  /*04a0*/  FFMA R23, R22.reuse, R23, R21 ;  /* 0x0000001716177223 */ /* 0x060fe20000000015 */
[----:B------:R-:W-:Y:S01]  /*04b0*/  FADD R21, R22, R15 ;  /* 0x0000000f16157221 */ /* 0x000fe20000000000 */
[----:B-1----:R-:W-:-:S04]  /*04c0*/  IADD3 R4, P0, PT, R6, -UR4, RZ ;  /* 0x8000000406047c10 */ /* 0x002fc8000ff1e0ff */
[----:B------:R-:W-:Y:S02]  /*04d0*/  IADD3.X R15, PT, PT, R25, ~UR16, RZ, P0, !PT ;  /* 0x80000010190f7c10 */ /* 0x000fe400087fe4ff */
[C---:B0-----:R-:W-:Y:S02]  /*04e0*/  SHF.L.U32 R2, R4.reuse, 0x2, RZ ;  /* 0x0000000204027819 */ /* 0x041fe400000006ff */
[----:B------:R-:W-:Y:S02]  /*04f0*/  SHF.L.U64.HI R15, R4, 0x2, R15 ;  /* 0x00000002040f7819 */ /* 0x000fe4000001020f */
[----:B------:R-:W-:Y:S01]  /*0500*/  IADD3 R4, P0, PT, R2, UR22, RZ ;  /* 0x0000001602047c10 */ /* 0x000fe2000ff1e0ff */
[----:B------:R-:W-:-:S03]  /*0510*/  FFMA R29, R24, R27, R29 ;  /* 0x0000001b181d7223 */ /* 0x000fc6000000001d */
[----:B------:R-:W-:Y:S02]  /*0520*/  IADD3.X R5, PT, PT, R15, UR23, RZ, P0, !PT ;  /* 0x000000170f057c10 */ /* 0x000fe400087fe4ff */
[----:B------:R-:W-:Y:S01]  /*0530*/  IADD3 R2, P0, PT, R2, UR20, RZ ;  /* 0x0000001402027c10 */ /* 0x000fe2000ff1e0ff */
[----:B------:R-:W-:Y:S01]  /*0540*/  FADD R27, R28, R24 ;  /* 0x000000181c1b7221 */ /* 0x000fe20000000000 */
[----:B------:R-:W-:Y:S01]  /*0550*/  FADD R22, R21, R20 ;  /* 0x0000001415167221 */ /* 0x000fe20000000000 */
[----:B------:R-:W-:Y:S01]  /*0560*/  FFMA R29, R18, R19, R29 ;  /* 0x00000013121d7223 */ /* 0x000fe2000000001d */
[----:B------:R-:W-:Y:S01]  /*0570*/  IADD3.X R3, PT, PT, R15, UR21, RZ, P0, !PT ;  /* 0x000000150f037c10 */ /* 0x000fe200087fe4ff */
[----:B------:R-:W-:Y:S01]  /*0580*/  FADD R21, R27, R18 ;  /* 0x000000121b157221 */ /* 0x000fe20000000000 */
[----:B------:R-:W5:Y:S04]  /*0590*/  LDG.E.CONSTANT R19, desc[UR14][R4.64+-0x20] ;  /* 0xffffe00e04137981 */ /* 0x000f68000c1e9900 */
[----:B------:R-:W5:Y:S04]  /*05a0*/  LDG.E.CONSTANT R28, desc[UR14][R2.64+-0x10] ;  /* 0xfffff00e021c7981 */ /* 0x000f68000c1e9900 */
[----:B------:R-:W5:Y:S04]  /*05b0*/  LDG.E.CONSTANT R18, desc[UR14][R4.64+-0x2c] ;  /* 0xffffd40e04127981 */ /* 0x000f68000c1e9900 */
[----:B------:R-:W5:Y:S01]  /*05c0*/  LDG.E.CONSTANT R24, desc[UR14][R4.64+-0x3c] ;  /* 0xffffc40e04187981 */ /* 0x000f62000c1e9900 */
[----:B---3--:R-:W-:-:S03]  /*05d0*/  FFMA R20, R20, R13, R23 ;  /* 0x0000000d14147223 */ /* 0x008fc60000000017 */
[----:B------:R-:W3:Y:S01]  /*05e0*/  LDG.E.CONSTANT R13, desc[UR14][R4.64+-0xc] ;  /* 0xfffff40e040d7981 */ /* 0x000ee2000c1e9900 */
[----:B--2---:R-:W-:Y:S01]  /*05f0*/  FFMA R27, R11, R16, R20 ;  /* 0x000000100b1b7223 */ /* 0x004fe20000000014 */
[----:B------:R-:W-:Y:S02]  /*0600*/  FADD R11, R22, R11 ;  /* 0x0000000b160b7221 */ /* 0x000fe40000000000 */
[----:B------:R-:W2:Y:S04]  /*0610*/  LDG.E.CONSTANT R23, desc[UR14][R4.64+-0x10] ;  /* 0xfffff00e04177981 */ /* 0x000ea8000c1e9900 */
[----:B------:R-:W3:Y:S01]  /*0620*/  LDG.E.CONSTANT R22, desc[UR14][R2.64+-0xc] ;  /* 0xfffff40e02167981 */ /* 0x000ee2000c1e9900 */
[----:B----4-:R-:W-:Y:S01]  /*0630*/  FFMA R17, R12, R17, R29 ;  /* 0x000000110c117223 */ /* 0x010fe2000000001d */
[----:B------:R-:W-:Y:S01]  /*0640*/  FADD R12, R21, R12 ;  /* 0x0000000c150c7221 */ /* 0x000fe20000000000 */
[----:B------:R-:W-:Y:S01]  /*0650*/  FFMA R21, R14, R26, R27 ;  /* 0x0000001a0e157223 */ /* 0x000fe2000000001b */
[----:B------:R-:W4:Y:S04]  /*0660*/  LDG.E.CONSTANT R20, desc[UR14][R4.64+-0x1c] ;  /* 0xffffe40e04147981 */ /* 0x000f28000c1e9900 */
[----:B------:R-:W4:Y:S01]  /*0670*/  LDG.E.CONSTANT R27, desc[UR14][R2.64+-0x1c] ;  /* 0xffffe40e021b7981 */ /* 0x000f22000c1e9900 */
[----:B------:R-:W-:-:S03]  /*0680*/  FADD R15, R11, R14 ;  /* 0x0000000e0b0f7221 */ /* 0x000fc60000000000 */
[----:B------:R-:W4:Y:S04]  /*0690*/  LDG.E.CONSTANT R26, desc[UR14][R2.64+-0x20] ;  /* 0xffffe00e021a7981 */ /* 0x000f28000c1e9900 */
[----:B------:R-:W4:Y:S04]  /*06a0*/  LDG.E.CONSTANT R29, desc[UR14][R2.64+-0x2c] ;  /* 0xffffd40e021d7981 */ /* 0x000f28000c1e9900 */
[----:B------:R-:W4:Y:S04]  /*06b0*/  LDG.E.CONSTANT R16, desc[UR14][R4.64+-0x30] ;  /* 0xffffd00e04107981 */ /* 0x000f28000c1e9900 */
[----:B------:R-:W4:Y:S04]  /*06c0*/  LDG.E.CONSTANT R11, desc[UR14][R2.64+-0x3c] ;  /* 0xffffc40e020b7981 */ /* 0x000f28000c1e9900 */
[----:B------:R-:W4:Y:S01]  /*06d0*/  LDG.E.CONSTANT R5, desc[UR14][R2.64+-0x30] ;  /* 0xffffd00e02057981 */ /* 0x000f22000c1e9900 */
[----:B------:R-:W-:-:S04]  /*06e0*/  UIADD3 UR7, UPT, UPT, UR7, 0x4, URZ ;  /* 0x0000000407077890 */ /* 0x000fc8000fffe0ff */
[----:B------:R-:W-:Y:S01]  /*06f0*/  UISETP.NE.AND UP2, UPT, UR7, URZ, UPT ;  /* 0x000000ff0700728c */ /* 0x000fe2000bf45270 */
[----:B------:R-:W-:Y:S01]  /*0700*/  IADD3 R7, PT, PT, R7, -0x10, RZ ;  /* 0xfffffff007077810 */ /* 0x000fe20007ffe0ff */
[----:B------:R-:W-:Y:S01]  /*0710*/  UIADD3 UR4, UPT, UPT, UR4, 0x10, URZ ;  /* 0x0000001004047890 */ /* 0x000fe2000fffe0ff */
[C---:B---3--:R-:W-:Y:S01]  /*0720*/  FFMA R22, R13.reuse, R22, R8 ;  /* 0x000000160d167223 */ /* 0x048fe20000000008 */
[----:B------:R-:W-:Y:S01]  /*0730*/  FADD R13, R13, R0 ;  /* 0x000000000d0d7221 */ /* 0x000fe20000000000 */
[----:B--2---:R-:W-:Y:S01]  /*0740*/  FADD R0, R9, R23 ;  /* 0x0000001709007221 */ /* 0x004fe20000000000 */
[----:B-----5:R-:W-:Y:S02]  /*0750*/  FFMA R10, R23, R28, R10 ;  /* 0x0000001c170a7223 */ /* 0x020fe4000000000a */
[----:B----4-:R-:W-:Y:S01]  /*0760*/  FADD R13, R13, R20 ;  /* 0x000000140d0d7221 */ /* 0x010fe20000000000 */
[----:B------:R-:W-:Y:S01]  /*0770*/  FADD R9, R0, R19 ;  /* 0x0000001300097221 */ /* 0x000fe20000000000 */
[----:B------:R-:W-:-:S02]  /*0780*/  FFMA R27, R20, R27, R22 ;  /* 0x0000001b141b7223 */ /* 0x000fc40000000016 */
[----:B------:R-:W-:Y:S01]  /*0790*/  FADD R13, R13, R18 ;  /* 0x000000120d0d7221 */ /* 0x000fe20000000000 */
[----:B------:R-:W-:Y:S01]  /*07a0*/  FFMA R19, R19, R26, R10 ;  /* 0x0000001a13137223 */ /* 0x000fe2000000000a */
[----:B------:R-:W-:Y:S02]  /*07b0*/  FFMA R27, R18, R29, R27 ;  /* 0x0000001d121b7223 */ /* 0x000fe4000000001b */
[----:B------:R-:W-:Y:S01]  /*07c0*/  FADD R0, R13, R24 ;  /* 0x000000180d007221 */ /* 0x000fe20000000000 */
[----:B------:R-:W-:Y:S01]  /*07d0*/  FADD R9, R9, R16 ;  /* 0x0000001009097221 */ /* 0x000fe20000000000 */
[----:B------:R-:W-:Y:S01]  /*07e0*/  FFMA R8, R24, R11, R27 ;  /* 0x0000000b18087223 */ /* 0x000fe2000000001b */
[----:B------:R-:W-:Y:S01]  /*07f0*/  FFMA R10, R16, R5, R19 ;  /* 0x00000005100a7223 */ /* 0x000fe20000000013 */
[----:B------:R-:W-:Y:S06]  /*0800*/  BRA.U UP2, `(.L_x_282) ;  /* 0xfffffff902b87547 */ /* 0x000fec000b83ffff */
.L_x_281:
[----:B------:R-:W-:Y:S05]  /*0810*/  BRA.U !UP0, `(.L_x_283) ;  /* 0x0000000508107547 */ /* 0x000fea000b800000 */
[----:B------:R-:W0:Y:S01]  /*0820*/  LDC.64 R4, c[0x0][0x388] ;  /* 0x0000e200ff047b82 */ /* 0x000e220000000a00 */
[----:B------:R-:W1:Y:S01]  /*0830*/  LDCU.128 UR16, c[0x0][0x380] ;  /* 0x00007000ff1077ac */ /* 0x000e620008000c00 */
[C---:B------:R-:W-:Y:S02]  /*0840*/  IADD3 R7, P0, PT, R6.reuse, -UR4, RZ ;  /* 0x8000000406077c10 */ /* 0x040fe4000ff1e0ff */
[C---:B------:R-:W-:Y:S01]  /*0850*/  IADD3 R3, PT, PT, R6.reuse, -UR4, RZ ;  /* 0x8000000406037c10 */ /* 0x040fe2000fffe0ff */
[----:B------:R-:W-:Y:S01]  /*0860*/  USHF.R.S32.HI UR7, URZ, 0x1f, UR4 ;  /* 0x0000001fff077899 */ /* 0x000fe20008011404 */
[----:B------:R-:W-:Y:S02]  /*0870*/  SHF.L.U32 R2, R7, 0x2, RZ ;  /* 0x0000000207027819 */ /* 0x000fe400000006ff */
[----:B------:R-:W2:Y:S03]  /*0880*/  LDC.64 R18, c[0x0][0x380] ;  /* 0x0000e000ff127b82 */ /* 0x000ea60000000a00 */
[----:B------:R-:W-:-:S02]  /*0890*/  LEA.HI.X.SX32 R14, R6, ~UR7, 0x1, P0 ;  /* 0x80000007060e7c11 */ /* 0x000fc400080f0eff */
[C---:B-1----:R-:W-:Y:S02]  /*08a0*/  IADD3 R22, P0, PT, R2.reuse, UR18, RZ ;  /* 0x0000001202167c10 */ /* 0x042fe4000ff1e0ff */
[----:B------:R-:W-:Y:S01]  /*08b0*/  IADD3 R2, P1, PT, R2, UR16, RZ ;  /* 0x0000001002027c10 */ /* 0x000fe2000ff3e0ff */
[----:B0-----:R-:W-:-:S05]  /*08c0*/  IMAD.WIDE R4, R3, 0x4, R4 ;  /* 0x0000000403047825 */ /* 0x001fca00078e0204 */
[----:B------:R-:W3:Y:S01]  /*08d0*/  LDG.E.CONSTANT R16, desc[UR14][R4.64+-0x8] ;  /* 0xfffff80e04107981 */ /* 0x000ee2000c1e9900 */
[----:B--2---:R-:W-:Y:S01]  /*08e0*/  IMAD.WIDE R18, R3, 0x4, R18 ;  /* 0x0000000403127825 */ /* 0x004fe200078e0212 */
[----:B------:R-:W-:Y:S02]  /*08f0*/  SHF.L.U64.HI R3, R7, 0x2, R14 ;  /* 0x0000000207037819 */ /* 0x000fe4000001020e */
[----:B------:R-:W2:Y:S02]  /*0900*/  LDG.E.CONSTANT R7, desc[UR14][R4.64] ;  /* 0x0000000e04077981 */ /* 0x000ea4000c1e9900 */
[C---:B------:R-:W-:Y:S02]  /*0910*/  IADD3.X R23, PT, PT, R3.reuse, UR19, RZ, P0, !PT ;  /* 0x0000001303177c10 */ /* 0x040fe400087fe4ff */
[----:B------:R-:W-:Y:S01]  /*0920*/  IADD3.X R3, PT, PT, R3, UR17, RZ, P1, !PT ;  /* 0x0000001103037c10 */ /* 0x000fe20008ffe4ff */
[----:B------:R-:W4:Y:S04]  /*0930*/  LDG.E.CONSTANT R13, desc[UR14][R18.64] ;  /* 0x0000000e120d7981 */ /* 0x000f28000c1e9900 */
[----:B------:R-:W5:Y:S04]  /*0940*/  LDG.E.CONSTANT R14, desc[UR14][R4.64+-0x4] ;  /* 0xfffffc0e040e7981 */ /* 0x000f68000c1e9900 */
[----:B------:R-:W5:Y:S04]  /*0950*/  LDG.E.CONSTANT R20, desc[UR14][R18.64+-0x4] ;  /* 0xfffffc0e12147981 */ /* 0x000f68000c1e9900 */
[----:B------:R-:W5:Y:S04]  /*0960*/  LDG.E.CONSTANT R24, desc[UR14][R18.64+-0x8] ;  /* 0xfffff80e12187981 */ /* 0x000f68000c1e9900 */
[----:B------:R-:W5:Y:S04]  /*0970*/  LDG.E.CONSTANT R11, desc[UR14][R22.64+-0xc] ;  /* 0xfffff40e160b7981 */ /* 0x000f68000c1e9900 */
[----:B------:R-:W5:Y:S01]  /*0980*/  LDG.E.CONSTANT R25, desc[UR14][R2.64+-0xc] ;  /* 0xfffff40e02197981 */ /* 0x000f62000c1e9900 */
[----:B------:R-:W-:-:S04]  /*0990*/  ULOP3.LUT UR4, UR11, 0x3, URZ, 0xc0, !UPT ;  /* 0x000000030b047892 */ /* 0x000fc8000f8ec0ff */
[----:B------:R-:W-:Y:S01]  /*09a0*/  UISETP.NE.AND UP0, UPT, UR4, 0x1, UPT ;  /* 0x000000010400788c */ /* 0x000fe2000bf05270 */
[----:B---3--:R-:W-:Y:S01]  /*09b0*/  FADD R15, R15, R16 ;  /* 0x000000100f0f7221 */ /* 0x008fe20000000000 */
[----:B--2---:R-:W-:Y:S01]  /*09c0*/  FADD R9, R9, R7 ;  /* 0x0000000709097221 */ /* 0x004fe20000000000 */
[----:B----4-:R-:W-:Y:S01]  /*09d0*/  FFMA R10, R7, R13, R10 ;  /* 0x0000000d070a7223 */ /* 0x010fe2000000000a */
[----:B-----5:R-:W-:Y:S01]  /*09e0*/  FADD R12, R12, R14 ;  /* 0x0000000e0c0c7221 */ /* 0x020fe20000000000 */
[----:B------:R-:W-:Y:S01]  /*09f0*/  FFMA R17, R14, R20, R17 ;  /* 0x000000140e117223 */ /* 0x000fe20000000011 */
[----:B------:R-:W-:Y:S01]  /*0a00*/  FFMA R21, R16, R24, R21 ;  /* 0x0000001810157223 */ /* 0x000fe20000000015 */
[----:B------:R-:W-:Y:S01]  /*0a10*/  FADD R0, R0, R11 ;  /* 0x0000000b00007221 */ /* 0x000fe20000000000 */
[----:B------:R-:W-:Y:S01]  /*0a20*/  FFMA R8, R11, R25, R8 ;  /* 0x000000190b087223 */ /* 0x000fe20000000008 */
[----:B------:R-:W-:Y:S06]  /*0a30*/  BRA.U !UP0, `(.L_x_283) ;  /* 0x0000000108887547 */ /* 0x000fec000b800000 */
[----:B------:R-:W-:Y:S01]  /*0a40*/  UISETP.NE.AND UP0, UPT, UR4, 0x2, UPT ;  /* 0x000000020400788c */ /* 0x000fe2000bf05270 */
[----:B------:R-:W2:Y:S04]  /*0a50*/  LDG.E.CONSTANT R7, desc[UR14][R22.64+-0x10] ;  /* 0xfffff00e16077981 */ /* 0x000ea8000c1e9900 */
[----:B------:R-:W3:Y:S01]  /*0a60*/  LDG.E.CONSTANT R14, desc[UR14][R2.64+-0x10] ;  /* 0xfffff00e020e7981 */ /* 0x000ee2000c1e9900 */
[----:B------:R-:W-:-:S03]  /*0a70*/  PLOP3.LUT P0, PT, PT, PT, UP0, 0x80, 0x8 ;  /* 0x000000000008781c */ /* 0x000fc60003f0f008 */
[----:B------:R-:W4:Y:S04]  /*0a80*/  LDG.E.CONSTANT R13, desc[UR14][R22.64+-0x1c] ;  /* 0xffffe40e160d7981 */ /* 0x000f28000c1e9900 */
[----:B------:R-:W5:Y:S04]  /*0a90*/  LDG.E.CONSTANT R28, desc[UR14][R4.64+-0x14] ;  /* 0xffffec0e041c7981 */ /* 0x000f68000c1e9900 */
[----:B------:R-:W5:Y:S04]  /*0aa0*/  LDG.E.CONSTANT R27, desc[UR14][R18.64+-0x14] ;  /* 0xffffec0e121b7981 */ /* 0x000f68000c1e9900 */
[----:B------:R-:W5:Y:S04]  /*0ab0*/  LDG.E.CONSTANT R24, desc[UR14][R4.64+-0x18] ;  /* 0xffffe80e04187981 */ /* 0x000f68000c1e9900 */
[----:B------:R-:W5:Y:S04]  /*0ac0*/  LDG.E.CONSTANT R26, desc[UR14][R18.64+-0x18] ;  /* 0xffffe80e121a7981 */ /* 0x000f68000c1e9900 */
[----:B------:R-:W5:Y:S04]  /*0ad0*/  LDG.E.CONSTANT R20, desc[UR14][R2.64+-0x1c] ;  /* 0xffffe40e02147981 */ /* 0x000f68000c1e9900 */
[----:B------:R-:W5:Y:S04]  /*0ae0*/  @P0 LDG.E.CONSTANT R11, desc[UR14][R22.64+-0x20] ;  /* 0xffffe00e160b0981 */ /* 0x000f68000c1e9900 */
[----:B------:R-:W5:Y:S04]  /*0af0*/  @P0 LDG.E.CONSTANT R25, desc[UR14][R22.64+-0x2c] ;  /* 0xffffd40e16190981 */ /* 0x000f68000c1e9900 */
[----:B------:R-:W5:Y:S04]  /*0b00*/  @P0 LDG.E.CONSTANT R16, desc[UR14][R2.64+-0x20] ;  /* 0xffffe00e02100981 */ /* 0x000f68000c1e9900 */
[----:B------:R-:W5:Y:S04]  /*0b10*/  @P0 LDG.E.CONSTANT R29, desc[UR14][R4.64+-0x24] ;  /* 0xffffdc0e041d0981 */ /* 0x000f68000c1e9900 */
[----:B------:R-:W5:Y:S04]  /*0b20*/  @P0 LDG.E.CONSTANT R23, desc[UR14][R18.64+-0x24] ;  /* 0xffffdc0e12170981 */ /* 0x000f68000c1e9900 */
[----:B------:R-:W5:Y:S04]  /*0b30*/  @P0 LDG.E.CONSTANT R2, desc[UR14][R2.64+-0x2c] ;  /* 0xffffd40e02020981 */ /* 0x000f68000c1e9900 */
[----:B------:R-:W5:Y:S04]  /*0b40*/  @P0 LDG.E.CONSTANT R22, desc[UR14][R4.64+-0x28] ;  /* 0xffffd80e04160981 */ /* 0x000f68000c1e9900 */
[----:B------:R-:W5:Y:S01]  /*0b50*/  @P0 LDG.E.CONSTANT R18, desc[UR14][R18.64+-0x28] ;  /* 0xffffd80e12120981 */ /* 0x000f62000c1e9900 */
[----:B--2---:R-:W-:Y:S01]  /*0b60*/  FADD R9, R9, R7 ;  /* 0x0000000709097221 */ /* 0x004fe20000000000 */
[----:B---3--:R-:W-:Y:S01]  /*0b70*/  FFMA R10, R7, R14, R10 ;  /* 0x0000000e070a7223 */ /* 0x008fe2000000000a */
[----:B----4-:R-:W-:Y:S01]  /*0b80*/  FADD R0, R0, R13 ;  /* 0x0000000d00007221 */ /* 0x010fe20000000000 */
[----:B-----5:R-:W-:Y:S01]  /*0b90*/  FADD R12, R12, R28 ;  /* 0x0000001c0c0c7221 */ /* 0x020fe20000000000 */
[----:B------:R-:W-:Y:S01]  /*0ba0*/  FFMA R17, R28, R27, R17 ;  /* 0x0000001b1c117223 */ /* 0x000fe20000000011 */
[----:B------:R-:W-:Y:S01]  /*0bb0*/  FADD R15, R15, R24 ;  /* 0x000000180f0f7221 */ /* 0x000fe20000000000 */
[----:B------:R-:W-:Y:S01]  /*0bc0*/  FFMA R21, R24, R26, R21 ;  /* 0x0000001a18157223 */ /* 0x000fe20000000015 */
[----:B------:R-:W-:Y:S01]  /*0bd0*/  FFMA R8, R13, R20, R8 ;  /* 0x000000140d087223 */ /* 0x000fe20000000008 */
[----:B------:R-:W-:Y:S01]  /*0be0*/  @P0 FADD R9, R9, R11 ;  /* 0x0000000b09090221 */ /* 0x000fe20000000000 */
[----:B------:R-:W-:Y:S01]  /*0bf0*/  @P0 FADD R0, R0, R25 ;  /* 0x0000001900000221 */ /* 0x000fe20000000000 */
[----:B------:R-:W-:Y:S01]  /*0c00*/  @P0 FFMA R10, R11, R16, R10 ;  /* 0x000000100b0a0223 */ /* 0x000fe2000000000a */
[----:B------:R-:W-:Y:S01]  /*0c10*/  @P0 FADD R12, R12, R29 ;  /* 0x0000001d0c0c0221 */ /* 0x000fe20000000000 */
[----:B------:R-:W-:Y:S01]  /*0c20*/  @P0 FFMA R17, R29, R23, R17 ;  /* 0x000000171d110223 */ /* 0x000fe20000000011 */
[----:B------:R-:W-:Y:S01]  /*0c30*/  @P0 FFMA R8, R25, R2, R8 ;  /* 0x0000000219080223 */ /* 0x000fe20000000008 */
[----:B------:R-:W-:Y:S01]  /*0c40*/  @P0 FADD R15, R15, R22 ;  /* 0x000000160f0f0221 */ /* 0x000fe20000000000 */
[----:B------:R-:W-:-:S07]  /*0c50*/  @P0 FFMA R21, R22, R18, R21 ;  /* 0x0000001216150223 */ /* 0x000fce0000000015 */
.L_x_283:
[----:B------:R-:W-:Y:S05]  /*0c60*/  BRA.U UP1, `(.L_x_284) ;  /* 0x0000000901c47547 */ /* 0x000fea000b800000 */
[----:B------:R-:W-:Y:S02]  /*0c70*/  UIADD3 UR4, UPT, UPT, -UR8, -0x5, UR12 ;  /* 0xfffffffb08047890 */ /* 0x000fe4000fffe10c */
[----:B------:R-:W-:Y:S02]  /*0c80*/  UISETP.NE.AND UP1, UPT, UR6, URZ, UPT ;  /* 0x000000ff0600728c */ /* 0x000fe4000bf25270 */
[----:B------:R-:W-:Y:S01]  /*0c90*/  UISETP.GE.U32.AND UP0, UPT, UR4, 0xf, UPT ;  /* 0x0000000f0400788c */ /* 0x000fe2000bf06070 */
[----:B------:R-:W-:-:S08]  /*0ca0*/  UMOV UR7, UR9 ;  /* 0x0000000900077c82 */ /* 0x000fd00008000000 */
[----:B------:R-:W-:Y:S05]  /*0cb0*/  BRA.U !UP0, `(.L_x_285) ;  /* 0x0000000508287547 */ /* 0x000fea000b800000 */
[----:B------:R-:W-:-:S05]  /*0cc0*/  UMOV UR4, URZ ;  /* 0x000000ff00047c82 */ /* 0x000fca0008000000 */
.L_x_286:
[----:B------:R-:W0:Y:S01]  /*0cd0*/  LDC.64 R2, c[0x0][0x388] ;  /* 0x0000e200ff027b82 */ /* 0x000e220000000a00 */
[----:B------:R-:W-:-:S07]  /*0ce0*/  IADD3 R7, PT, PT, R6, -UR7, RZ ;  /* 0x8000000706077c10 */ /* 0x000fce000fffe0ff */
[----:B------:R-:W1:Y:S01]  /*0cf0*/  LDC.64 R4, c[0x0][0x380] ;  /* 0x0000e000ff047b82 */ /* 0x000e620000000a00 */
[----:B0-----:R-:W-:-:S05]  /*0d00*/  IMAD.WIDE R2, R7, 0x4, R2 ;  /* 0x0000000407027825 */ /* 0x001fca00078e0202 */
[----:B------:R-:W2:Y:S01]  /*0d10*/  LDG.E.CONSTANT R11, desc[UR14][R2.64] ;  /* 0x0000000e020b7981 */ /* 0x000ea2000c1e9900 */
[----:B-1----:R-:W-:-:S03]  /*0d20*/  IMAD.WIDE R4, R7, 0x4, R4 ;  /* 0x0000000407047825 */ /* 0x002fc600078e0204 */
[----:B------:R-:W3:Y:S04]  /*0d30*/  LDG.E.CONSTANT R24, desc[UR14][R2.64+-0x4] ;  /* 0xfffffc0e02187981 */ /* 0x000ee8000c1e9900 */
[----:B------:R-:W4:Y:S04]  /*0d40*/  LDG.E.CONSTANT R16, desc[UR14][R4.64] ;  /* 0x0000000e04107981 */ /* 0x000f28000c1e9900 */
[----:B------:R-:W3:Y:S04]  /*0d50*/  LDG.E.CONSTANT R28, desc[UR14][R4.64+-0x4] ;  /* 0xfffffc0e041c7981 */ /* 0x000ee8000c1e9900 */
        /* <DEDUP_REMOVED lines=11> */
[C---:B--2---:R-:W-:Y:S01]  /*0e10*/  FADD R9, R11.reuse, R9 ;  /* 0x000000090b097221 */ /* 0x044fe20000000000 */
[----:B----4-:R-:W-:-:S02]  /*0e20*/  FFMA R27, R11, R16, R10 ;  /* 0x000000100b1b7223 */ /* 0x010fc4000000000a */
[----:B------:R-:W2:Y:S04]  /*0e30*/  LDG.E.CONSTANT R11, desc[UR14][R2.64+-0x1c] ;  /* 0xffffe40e020b7981 */ /* 0x000ea8000c1e9900 */
[----:B------:R-:W4:Y:S01]  /*0e40*/  LDG.E.CONSTANT R16, desc[UR14][R4.64+-0x1c] ;  /* 0xffffe40e04107981 */ /* 0x000f22000c1e9900 */
[----:B---3--:R-:W-:Y:S01]  /*0e50*/  FFMA R28, R24, R28, R27 ;  /* 0x0000001c181c7223 */ /* 0x008fe2000000001b */
[----:B------:R-:W-:Y:S02]  /*0e60*/  FADD R24, R9, R24 ;  /* 0x0000001809187221 */ /* 0x000fe40000000000 */
[----:B------:R-:W3:Y:S01]  /*0e70*/  LDG.E.CONSTANT R10, desc[UR14][R4.64+-0x20] ;  /* 0xffffe00e040a7981 */ /* 0x000ee2000c1e9900 */
[----:B-----5:R-:W-:Y:S01]  /*0e80*/  FFMA R9, R7, R26, R28 ;  /* 0x0000001a07097223 */ /* 0x020fe2000000001c */
[----:B------:R-:W-:-:S02]  /*0e90*/  FADD R27, R24, R7 ;  /* 0x00000007181b7221 */ /* 0x000fc40000000000 */
[----:B------:R-:W3:Y:S02]  /*0ea0*/  LDG.E.CONSTANT R7, desc[UR14][R2.64+-0x20] ;  /* 0xffffe00e02077981 */ /* 0x000ee4000c1e9900 */
[----:B------:R-:W-:Y:S01]  /*0eb0*/  FADD R27, R27, R14 ;  /* 0x0000000e1b1b7221 */ /* 0x000fe20000000000 */
[----:B------:R-:W-:Y:S02]  /*0ec0*/  FFMA R25, R14, R25, R9 ;  /* 0x000000190e197223 */ /* 0x000fe40000000009 */
[----:B------:R-:W5:Y:S01]  /*0ed0*/  LDG.E.CONSTANT R14, desc[UR14][R2.64+-0x24] ;  /* 0xffffdc0e020e7981 */ /* 0x000f62000c1e9900 */
[----:B------:R-:W-:-:S03]  /*0ee0*/  FADD R26, R27, R22 ;  /* 0x000000161b1a7221 */ /* 0x000fc60000000000 */
[----:B------:R-:W5:Y:S01]  /*0ef0*/  LDG.E.CONSTANT R9, desc[UR14][R4.64+-0x24] ;  /* 0xffffdc0e04097981 */ /* 0x000f62000c1e9900 */
[----:B------:R-:W-:-:S03]  /*0f00*/  FFMA R24, R22, R23, R25 ;  /* 0x0000001716187223 */ /* 0x000fc60000000019 */
        /* <DEDUP_REMOVED lines=8> */
[----:B------:R-:W5:Y:S04]  /*0f90*/  LDG.E.CONSTANT R19, desc[UR14][R2.64+-0x30] ;  /* 0xffffd00e02137981 */ /* 0x000f68000c1e9900 */
[----:B------:R-:W5:Y:S04]  /*0fa0*/  LDG.E.CONSTANT R20, desc[UR14][R4.64+-0x30] ;  /* 0xffffd00e04147981 */ /* 0x000f68000c1e9900 */
[----:B------:R-:W5:Y:S04]  /*0fb0*/  LDG.E.CONSTANT R25, desc[UR14][R2.64+-0x34] ;  /* 0xffffcc0e02197981 */ /* 0x000f68000c1e9900 */
[----:B------:R-:W5:Y:S01]  /*0fc0*/  LDG.E.CONSTANT R27, desc[UR14][R2.64+-0x3c] ;  /* 0xffffc40e021b7981 */ /* 0x000f62000c1e9900 */
[----:B--2---:R-:W-:-:S03]  /*0fd0*/  FADD R28, R26, R11 ;  /* 0x0000000b1a1c7221 */ /* 0x004fc60000000000 */
[----:B------:R-:W2:Y:S01]  /*0fe0*/  LDG.E.CONSTANT R26, desc[UR14][R4.64+-0x34] ;  /* 0xffffcc0e041a7981 */ /* 0x000ea2000c1e9900 */
[----:B----4-:R-:W-:-:S03]  /*0ff0*/  FFMA R16, R11, R16, R24 ;  /* 0x000000100b107223 */ /* 0x010fc60000000018 */
[----:B------:R-:W4:Y:S04]  /*1000*/  LDG.E.CONSTANT R11, desc[UR14][R2.64+-0x38] ;  /* 0xffffc80e020b7981 */ /* 0x000f28000c1e9900 */
[----:B------:R-:W4:Y:S01]  /*1010*/  LDG.E.CONSTANT R24, desc[UR14][R4.64+-0x38] ;  /* 0xffffc80e04187981 */ /* 0x000f22000c1e9900 */
[----:B---3--:R-:W-:Y:S01]  /*1020*/  FFMA R10, R7, R10, R16 ;  /* 0x0000000a070a7223 */ /* 0x008fe20000000010 */
[----:B------:R-:W-:-:S04]  /*1030*/  FADD R7, R28, R7 ;  /* 0x000000071c077221 */ /* 0x000fc80000000000 */
[----:B-----5:R-:W-:Y:S01]  /*1040*/  FADD R7, R7, R14 ;  /* 0x0000000e07077221 */ /* 0x020fe20000000000 */
[----:B------:R-:W-:-:S03]  /*1050*/  FFMA R9, R14, R9, R10 ;  /* 0x000000090e097223 */ /* 0x000fc6000000000a */
[----:B------:R-:W-:Y:S01]  /*1060*/  FADD R10, R7, R22 ;  /* 0x00000016070a7221 */ /* 0x000fe20000000000 */
[----:B------:R-:W-:Y:S01]  /*1070*/  FFMA R22, R22, R23, R9 ;  /* 0x0000001716167223 */ /* 0x000fe20000000009 */
[----:B------:R-:W-:Y:S02]  /*1080*/  UIADD3 UR4, UPT, UPT, UR4, 0x10, URZ ;  /* 0x0000001004047890 */ /* 0x000fe4000fffe0ff */
[----:B------:R-:W-:Y:S01]  /*1090*/  FADD R10, R10, R13 ;  /* 0x0000000d0a0a7221 */ /* 0x000fe20000000000 */
[----:B------:R-:W-:Y:S01]  /*10a0*/  FFMA R18, R13, R18, R22 ;  /* 0x000000120d127223 */ /* 0x000fe20000000016 */
[----:B------:R-:W-:Y:S02]  /*10b0*/  UISETP.NE.AND UP0, UPT, UR4, URZ, UPT ;  /* 0x000000ff0400728c */ /* 0x000fe4000bf05270 */
[----:B------:R-:W-:Y:S01]  /*10c0*/  FADD R10, R10, R19 ;  /* 0x000000130a0a7221 */ /* 0x000fe20000000000 */
[----:B------:R-:W-:-:S03]  /*10d0*/  FFMA R18, R19, R20, R18 ;  /* 0x0000001413127223 */ /* 0x000fc60000000012 */
[----:B------:R-:W-:Y:S01]  /*10e0*/  FADD R10, R10, R25 ;  /* 0x000000190a0a7221 */ /* 0x000fe20000000000 */
[----:B------:R-:W-:Y:S01]  /*10f0*/  UIADD3 UR7, UPT, UPT, UR7, 0x10, URZ ;  /* 0x0000001007077890 */ /* 0x000fe2000fffe0ff */
[----:B--2---:R-:W-:Y:S02]  /*1100*/  FFMA R18, R25, R26, R18 ;  /* 0x0000001a19127223 */ /* 0x004fe40000000012 */
[----:B----4-:R-:W-:Y:S02]  /*1110*/  FADD R10, R10, R11 ;  /* 0x0000000b0a0a7221 */ /* 0x010fe40000000000 */
[----:B------:R-:W-:Y:S02]  /*1120*/  FFMA R18, R11, R24, R18 ;  /* 0x000000180b127223 */ /* 0x000fe40000000012 */
[----:B------:R-:W-:Y:S02]  /*1130*/  FADD R9, R10, R27 ;  /* 0x0000001b0a097221 */ /* 0x000fe40000000000 */
[----:B------:R-:W-:Y:S01]  /*1140*/  FFMA R10, R27, R29, R18 ;  /* 0x0000001d1b0a7223 */ /* 0x000fe20000000012 */
[----:B------:R-:W-:Y:S06]  /*1150*/  BRA.U UP0, `(.L_x_286) ;  /* 0xfffffff900dc7547 */ /* 0x000fec000b83ffff */
.L_x_285:
[----:B------:R-:W-:Y:S05]  /*1160*/  BRA.U !UP1, `(.L_x_284) ;  /* 0x0000000509847547 */ /* 0x000fea000b800000 */
[----:B------:R-:W-:Y:S02]  /*1170*/  ULOP3.LUT UR4, UR13, 0xc, URZ, 0xc0, !UPT ;  /* 0x0000000c0d047892 */ /* 0x000fe4000f8ec0ff */
[----:B------:R-:W-:Y:S02]  /*1180*/  ULOP3.LUT UR8, UR13, 0x4, URZ, 0xc0, !UPT ;  /* 0x000000040d087892 */ /* 0x000fe4000f8ec0ff */
[----:B------:R-:W-:Y:S02]  /*1190*/  UIADD3 UR4, UPT, UPT, -UR4, 0xc, UR12 ;  /* 0x0000000c04047890 */ /* 0x000fe4000fffe10c */
[----:B------:R-:W-:Y:S02]  /*11a0*/  UIADD3 UR9, UPT, UPT, -UR8, 0xc, UR12 ;  /* 0x0000000c08097890 */ /* 0x000fe4000fffe10c */
[----:B------:R-:W-:Y:S02]  /*11b0*/  ULOP3.LUT UR4, UR4, 0xf, URZ, 0xc0, !UPT ;  /* 0x0000000f04047892 */ /* 0x000fe4000f8ec0ff */
[----:B------:R-:W-:-:S02]  /*11c0*/  ULOP3.LUT UP1, URZ, UR9, 0x7, URZ, 0xc0, !UPT ;  /* 0x0000000709ff7892 */ /* 0x000fc4000f82c0ff */
[----:B------:R-:W-:-:S04]  /*11d0*/  UIADD3 UR4, UPT, UPT, UR4, -0x1, URZ ;  /* 0xffffffff04047890 */ /* 0x000fc8000fffe0ff */
[----:B------:R-:W-:-:S09]  /*11e0*/  UISETP.GE.U32.AND UP0, UPT, UR4, 0x7, UPT ;  /* 0x000000070400788c */ /* 0x000fd2000bf06070 */
[----:B------:R-:W-:Y:S05]  /*11f0*/  BRA.U !UP0, `(.L_x_287) ;  /* 0x0000000108987547 */ /* 0x000fea000b800000 */
        /* <DEDUP_REMOVED lines=21> */
[----:B------:R-:W-:Y:S01]  /*1350*/  UIADD3 UR7, UPT, UPT, UR7, 0x8, URZ ;  /* 0x0000000807077890 */ /* 0x000fe2000fffe0ff */
[----:B--2---:R-:W-:-:S04]  /*1360*/  FADD R9, R9, R27 ;  /* 0x0000001b09097221 */ /* 0x004fc80000000000 */
[----:B---3--:R-:W-:Y:S01]  /*1370*/  FADD R9, R9, R20 ;  /* 0x0000001409097221 */ /* 0x008fe20000000000 */
[----:B----4-:R-:W-:-:S04]  /*1380*/  FFMA R28, R27, R28, R10 ;  /* 0x0000001c1b1c7223 */ /* 0x010fc8000000000a */
[----:B-----5:R-:W-:Y:S01]  /*1390*/  FFMA R25, R20, R25, R28 ;  /* 0x0000001914197223 */ /* 0x020fe2000000001c */
[----:B------:R-:W-:-:S03]  /*13a0*/  FADD R9, R9, R18 ;  /* 0x0000001209097221 */ /* 0x000fc60000000000 */
[----:B------:R-:W-:Y:S01]  /*13b0*/  FFMA R23, R18, R23, R25 ;  /* 0x0000001712177223 */ /* 0x000fe20000000019 */
        /* <DEDUP_REMOVED lines=9> */
[----:B------:R-:W-:-:S07]  /*1450*/  FFMA R10, R22, R29, R7 ;  /* 0x0000001d160a7223 */ /* 0x000fce0000000007 */
.L_x_287:
[----:B------:R-:W-:Y:S05]  /*1460*/  BRA.U !UP1, `(.L_x_284) ;  /* 0x0000000109c47547 */ /* 0x000fea000b800000 */
[----:B------:R-:W-:Y:S01]  /*1470*/  ULOP3.LUT UR4, UR12, 0x4, URZ, 0x3c, !UPT ;  /* 0x000000040c047892 */ /* 0x000fe2000f8e3cff */
[----:B------:R-:W0:Y:S03]  /*1480*/  LDC.64 R4, c[0x0][0x388] ;  /* 0x0000e200ff047b82 */ /* 0x000e260000000a00 */
[----:B------:R-:W-:-:S04]  /*1490*/  UIADD3 UR4, UPT, UPT, -UR8, UR4, URZ ;  /* 0x0000000408047290 */ /* 0x000fc8000fffe1ff */
[----:B------:R-:W-:Y:S01]  /*14a0*/  ULOP3.LUT UR4, UR4, 0x7, URZ, 0xc0, !UPT ;  /* 0x0000000704047892 */ /* 0x000fe2000f8ec0ff */
[----:B------:R-:W1:Y:S03]  /*14b0*/  LDC.64 R2, c[0x0][0x380] ;  /* 0x0000e000ff027b82 */ /* 0x000e660000000a00 */
[----:B------:R-:W-:-:S04]  /*14c0*/  UIADD3 UR4, UPT, UPT, UR4, -0x1, URZ ;  /* 0xffffffff04047890 */ /* 0x000fc8000fffe0ff */
[----:B------:R-:W-:-:S09]  /*14d0*/  UISETP.GE.U32.AND UP0, UPT, UR4, 0x3, UPT ;  /* 0x000000030400788c */ /* 0x000fd2000bf06070 */
[----:B------:R-:W-:Y:S05]  /*14e0*/  BRA.U !UP0, `(.L_x_288) ;  /* 0x0000000108587547 */ /* 0x000fea000b800000 */
[----:B------:R-:W2:Y:S01]  /*14f0*/  LDC.64 R18, c[0x0][0x388] ;  /* 0x0000e200ff127b82 */ /* 0x000ea20000000a00 */
[----:B------:R-:W-:-:S07]  /*1500*/  IADD3 R7, PT, PT, R6, -UR7, RZ ;  /* 0x8000000706077c10 */ /* 0x000fce000fffe0ff */
[----:B------:R-:W3:Y:S01]  /*1510*/  LDC.64 R22, c[0x0][0x380] ;  /* 0x0000e000ff167b82 */ /* 0x000ee20000000a00 */
[----:B--2---:R-:W-:-:S05]  /*1520*/  IMAD.WIDE R18, R7, 0x4, R18 ;  /* 0x0000000407127825 */ /* 0x004fca00078e0212 */
[----:B------:R-:W2:Y:S01]  /*1530*/  LDG.E.CONSTANT R11, desc[UR14][R18.64] ;  /* 0x0000000e120b7981 */ /* 0x000ea2000c1e9900 */
[----:B---3--:R-:W-:-:S03]  /*1540*/  IMAD.WIDE R22, R7, 0x4, R22 ;  /* 0x0000000407167825 */ /* 0x008fc600078e0216 */
[----:B------:R-:W3:Y:S04]  /*1550*/  LDG.E.CONSTANT R16, desc[UR14][R18.64+-0x4] ;  /* 0xfffffc0e12107981 */ /* 0x000ee8000c1e9900 */
[----:B------:R-:W4:Y:S04]  /*1560*/  LDG.E.CONSTANT R13, desc[UR14][R22.64] ;  /* 0x0000000e160d7981 */ /* 0x000f28000c1e9900 */
[----:B------:R-:W5:Y:S04]  /*1570*/  LDG.E.CONSTANT R20, desc[UR14][R22.64+-0x4] ;  /* 0xfffffc0e16147981 */ /* 0x000f68000c1e9900 */
[----:B------:R-:W5:Y:S04]  /*1580*/  LDG.E.CONSTANT R7, desc[UR14][R18.64+-0x8] ;  /* 0xfffff80e12077981 */ /* 0x000f68000c1e9900 */
[----:B------:R-:W5:Y:S04]  /*1590*/  LDG.E.CONSTANT R14, desc[UR14][R22.64+-0x8] ;  /* 0xfffff80e160e7981 */ /* 0x000f68000c1e9900 */
[----:B------:R-:W5:Y:S04]  /*15a0*/  LDG.E.CONSTANT R25, desc[UR14][R18.64+-0xc] ;  /* 0xfffff40e12197981 */ /* 0x000f68000c1e9900 */
[----:B------:R-:W5:Y:S01]  /*15b0*/  LDG.E.CONSTANT R24, desc[UR14][R22.64+-0xc] ;  /* 0xfffff40e16187981 */ /* 0x000f62000c1e9900 */
[----:B------:R-:W-:Y:S01]  /*15c0*/  UIADD3 UR7, UPT, UPT, UR7, 0x4, URZ ;  /* 0x0000000407077890 */ /* 0x000fe2000fffe0ff */
[----:B--2---:R-:W-:Y:S01]  /*15d0*/  FADD R9, R9, R11 ;  /* 0x0000000b09097221 */ /* 0x004fe20000000000 */
[----:B----4-:R-:W-:-:S03]  /*15e0*/  FFMA R13, R11, R13, R10 ;  /* 0x0000000d0b0d7223 */ /* 0x010fc6000000000a */
[----:B---3--:R-:W-:Y:S01]  /*15f0*/  FADD R10, R9, R16 ;  /* 0x00000010090a7221 */ /* 0x008fe20000000000 */
[----:B-----5:R-:W-:-:S03]  /*1600*/  FFMA R20, R16, R20, R13 ;  /* 0x0000001410147223 */ /* 0x020fc6000000000d */
[----:B------:R-:W-:Y:S01]  /*1610*/  FADD R10, R10, R7 ;  /* 0x000000070a0a7221 */ /* 0x000fe20000000000 */
[----:B------:R-:W-:-:S03]  /*1620*/  FFMA R14, R7, R14, R20 ;  /* 0x0000000e070e7223 */ /* 0x000fc60000000014 */
[----:B------:R-:W-:Y:S01]  /*1630*/  FADD R9, R10, R25 ;  /* 0x000000190a097221 */ /* 0x000fe20000000000 */
[----:B------:R-:W-:-:S07]  /*1640*/  FFMA R10, R25, R24, R14 ;  /* 0x00000018190a7223 */ /* 0x000fce000000000e */
.L_x_288:
[----:B------:R-:W-:-:S05]  /*1650*/  IADD3 R7, PT, PT, R6, -UR7, RZ ;  /* 0x8000000706077c10 */ /* 0x000fca000fffe0ff */
[----:B0-----:R-:W-:-:S04]  /*1660*/  IMAD.WIDE R4, R7, 0x4, R4 ;  /* 0x0000000407047825 */ /* 0x001fc800078e0204 */
[----:B-1----:R-:W-:Y:S02]  /*1670*/  IMAD.WIDE R2, R7, 0x4, R2 ;  /* 0x0000000407027825 */ /* 0x002fe400078e0202 */
[----:B------:R-:W2:Y:S04]  /*1680*/  LDG.E.CONSTANT R7, desc[UR14][R4.64] ;  /* 0x0000000e04077981 */ /* 0x000ea8000c1e9900 */
[----:B------:R-:W3:Y:S01]  /*1690*/  LDG.E.CONSTANT R11, desc[UR14][R2.64] ;  /* 0x0000000e020b7981 */ /* 0x000ee2000c1e9900 */
[----:B------:R-:W-:Y:S01]  /*16a0*/  UISETP.NE.AND UP0, UPT, UR6, 0x1, UPT ;  /* 0x000000010600788c */ /* 0x000fe2000bf05270 */
[C---:B--2---:R-:W-:Y:S01]  /*16b0*/  FADD R9, R7.reuse, R9 ;  /* 0x0000000907097221 */ /* 0x044fe20000000000 */
[----:B---3--:R-:W-:-:S07]  /*16c0*/  FFMA R10, R7, R11, R10 ;  /* 0x0000000b070a7223 */ /* 0x008fce000000000a */
[----:B------:R-:W-:Y:S05]  /*16d0*/  BRA.U !UP0, `(.L_x_284) ;  /* 0x0000000108287547 */ /* 0x000fea000b800000 */
[----:B------:R-:W-:Y:S01]  /*16e0*/  UISETP.NE.AND UP0, UPT, UR6, 0x2, UPT ;  /* 0x000000020600788c */ /* 0x000fe2000bf05270 */
[----:B------:R-:W2:Y:S04]  /*16f0*/  LDG.E.CONSTANT R7, desc[UR14][R4.64+-0x4] ;  /* 0xfffffc0e04077981 */ /* 0x000ea8000c1e9900 */
[----:B------:R-:W3:Y:S01]  /*1700*/  LDG.E.CONSTANT R11, desc[UR14][R2.64+-0x4] ;  /* 0xfffffc0e020b7981 */ /* 0x000ee2000c1e9900 */
[----:B------:R-:W-:-:S13]  /*1710*/  PLOP3.LUT P0, PT, PT, PT, UP0, 0x80, 0x8 ;  /* 0x000000000008781c */ /* 0x000fda0003f0f008 */
[----:B------:R-:W4:Y:S04]  /*1720*/  @P0 LDG.E.CONSTANT R13, desc[UR14][R4.64+-0x8] ;  /* 0xfffff80e040d0981 */ /* 0x000f28000c1e9900 */
[----:B------:R-:W5:Y:S01]  /*1730*/  @P0 LDG.E.CONSTANT R14, desc[UR14][R2.64+-0x8] ;  /* 0xfffff80e020e0981 */ /* 0x000f62000c1e9900 */
[----:B--2---:R-:W-:Y:S01]  /*1740*/  FADD R9, R9, R7 ;  /* 0x0000000709097221 */ /* 0x004fe20000000000 */
[----:B---3--:R-:W-:-:S03]  /*1750*/  FFMA R10, R7, R11, R10 ;  /* 0x0000000b070a7223 */ /* 0x008fc6000000000a */
[----:B----4-:R-:W-:Y:S01]  /*1760*/  @P0 FADD R9, R9, R13 ;  /* 0x0000000d09090221 */ /* 0x010fe20000000000 */
[----:B-----5:R-:W-:-:S07]  /*1770*/  @P0 FFMA R10, R13, R14, R10 ;  /* 0x0000000e0d0a0223 */ /* 0x020fce000000000a */
.L_x_284:
[----:B------:R-:W-:Y:S01]  /*1780*/  FADD R9, R9, R12 ;  /* 0x0000000c09097221 */ /* 0x000fe20000000000 */
[----:B------:R-:W-:Y:S01]  /*1790*/  FADD R0, R15, R0 ;  /* 0x000000000f007221 */ /* 0x000fe20000000000 */
[----:B------:R-:W-:Y:S01]  /*17a0*/  FADD R21, R21, R8 ;  /* 0x0000000815157221 */ /* 0x000fe20000000000 */
[----:B------:R-:W-:Y:S02]  /*17b0*/  BSSY.RECONVERGENT B1, `(.L_x_289) ;  /* 0x0000011000017945 */ /* 0x000fe40003800200 */
[----:B------:R-:W-:Y:S01]  /*17c0*/  FADD R9, R9, R0 ;  /* 0x0000000009097221 */ /* 0x000fe20000000000 */
[----:B------:R-:W-:-:S03]  /*17d0*/  FADD R0, R10, R17 ;  /* 0x000000110a007221 */ /* 0x000fc60000000000 */
[----:B------:R-:W0:Y:S01]  /*17e0*/  MUFU.RCP R2, R9 ;  /* 0x0000000900027308 */ /* 0x000e220000001000 */
[----:B------:R-:W-:Y:S01]  /*17f0*/  FADD R0, R0, R21 ;  /* 0x0000001500007221 */ /* 0x000fe20000000000 */
[----:B------:R-:W-:-:S06]  /*1800*/  FSETP.NEU.AND P2, PT, R9, RZ, PT ;  /* 0x000000ff0900720b */ /* 0x000fcc0003f4d000 */
        /* <DEDUP_REMOVED lines=9> */
[----:B------:R-:W-:Y:S05]  /*18a0*/  CALL.REL.NOINC `($__internal_6_$__cuda_sm3x_div_rn_noftz_f32_slowpath) ;  /* 0x0000000c00587944 */ /* 0x000fea0003c00000 */
[----:B------:R-:W-:-:S07]  /*18b0*/  MOV R2, R0 ;  /* 0x0000000000027202 */ /* 0x000fce0000000f00 */
.L_x_290:
[----:B------:R-:W-:Y:S05]  /*18c0*/  BSYNC.RECONVERGENT B1 ;  /* 0x0000000000017941 */ /* 0x000fea0003800200 */
.L_x_289:
[----:B------:R-:W-:-:S07]  /*18d0*/  FSEL R5, R2, +QNAN , P2 ;  /* 0x7fc0000002057808 */ /* 0x000fce0001000000 */
.L_x_280:
[----:B------:R-:W-:Y:S05]  /*18e0*/  BSYNC.RECONVERGENT B0 ;  /* 0x0000000000007941 */ /* 0x000fea0003800200 */
.L_x_279:
[----:B------:R-:W0:Y:S01]  /*18f0*/  LDC.64 R2, c[0x0][0x3a0] ;  /* 0x0000e800ff027b82 */ /* 0x000e220000000a00 */
[----:B------:R-:W1:Y:S01]  /*1900*/  LDCU UR4, c[0x0][0x390] ;  /* 0x00007200ff0477ac */ /* 0x000e620008000800 */
[C---:B0-----:R-:W-:Y:S01]  /*1910*/  IMAD.WIDE R2, R6.reuse, 0x4, R2 ;  /* 0x0000000406027825 */ /* 0x041fe200078e0202 */
[----:B------:R-:W-:-:S04]  /*1920*/  IADD3 R6, PT, PT, R6, UR5, RZ ;  /* 0x0000000506067c10 */ /* 0x000fc8000fffe0ff */
[----:B------:R0:W-:Y:S01]  /*1930*/  STG.E desc[UR14][R2.64], R5 ;  /* 0x0000000502007986 */ /* 0x0001e2000c10190e */
[----:B-1----:R-:W-:-:S13]  /*1940*/  ISETP.GE.AND P0, PT, R6, UR4, PT ;  /* 0x0000000406007c0c */ /* 0x002fda000bf06270 */
[----:B0-----:R-:W-:Y:S05]  /*1950*/  @!P0 BRA `(.L_x_291) ;  /* 0xffffffe400f48947 */ /* 0x001fea000383ffff */
[----:B------:R-:W-:Y:S05]  /*1960*/  EXIT ;  /* 0x000000000000794d */ /* 0x000fea0003800000 */
.L_x_278:
[----:B------:R-:W0:Y:S01]  /*1970*/  LDC.64 R4, c[0x0][0x380] ;  /* 0x0000e000ff047b82 */ /* 0x000e220000000a00 */
[----:B------:R-:W-:Y:S02]  /*1980*/  ULOP3.LUT UR7, UR6, 0xf, URZ, 0xc0, !UPT ;  /* 0x0000000f06077892 */ /* 0x000fe4000f8ec0ff */
[----:B------:R-:W-:Y:S01]  /*1990*/  ULOP3.LUT UR9, UR6, 0x7, URZ, 0xc0, !UPT ;  /* 0x0000000706097892 */ /* 0x000fe2000f8ec0ff */
[----:B------:R-:W1:Y:S04]  /*19a0*/  LDCU UR12, c[0x0][0x394] ;  /* 0x00007280ff0c77ac */ /* 0x000e680008000800 */
[----:B------:R-:W2:Y:S01]  /*19b0*/  LDC.64 R8, c[0x0][0x388] ;  /* 0x0000e200ff087b82 */ /* 0x000ea20000000a00 */
[----:B------:R-:W3:Y:S01]  /*19c0*/  LDCU UR13, c[0x0][0x390] ;  /* 0x00007200ff0d77ac */ /* 0x000ee20008000800 */
[----:B------:R-:W-:-:S02]  /*19d0*/  ULOP3.LUT UR6, UR6, 0x3, URZ, 0xc0, !UPT ;  /* 0x0000000306067892 */ /* 0x000fc4000f8ec0ff */
[----:B------:R-:W-:-:S04]  /*19e0*/  UIADD3 UR8, UPT, UPT, UR7, -0x1, URZ ;  /* 0xffffffff07087890 */ /* 0x000fc8000fffe0ff */
[----:B------:R-:W4:Y:S01]  /*19f0*/  LDC.64 R10, c[0x0][0x3a0] ;  /* 0x0000e800ff0a7b82 */ /* 0x000f220000000a00 */
[----:B------:R-:W-:-:S12]  /*1a00*/  UIADD3 UR11, UPT, UPT, UR9, -0x1, URZ ;  /* 0xffffffff090b7890 */ /* 0x000fd8000fffe0ff */
.L_x_301:
[----:B------:R-:W-:Y:S01]  /*1a10*/  ISETP.LT.AND P0, PT, R6, UR10, PT ;  /* 0x0000000a06007c0c */ /* 0x000fe2000bf01270 */
[----:B------:R-:W-:Y:S01]  /*1a20*/  BSSY.RECONVERGENT B0, `(.L_x_292) ;  /* 0x00000b8000007945 */ /* 0x000fe20003800200 */
[----:B------:R-:W-:-:S11]  /*1a30*/  MOV R7, 0x7fc00000 ;  /* 0x7fc0000000077802 */ /* 0x000fd60000000f00 */
[----:B------:R-:W-:Y:S05]  /*1a40*/  @P0 BRA `(.L_x_293) ;  /* 0x0000000800d40947 */ /* 0x000fea0003800000 */
[----:B-1----:R-:W-:Y:S01]  /*1a50*/  UISETP.GE.AND UP0, UPT, UR12, 0x1, UPT ;  /* 0x000000010c00788c */ /* 0x002fe2000bf06270 */
[----:B------:R-:W-:-:S08]  /*1a60*/  CS2R R2, SRZ ;  /* 0x0000000000027805 */ /* 0x000fd0000001ff00 */
[----:B------:R-:W-:Y:S05]  /*1a70*/  BRA.U !UP0, `(.L_x_294) ;  /* 0x0000000908847547 */ /* 0x000fea000b800000 */
[----:B------:R-:W-:Y:S01]  /*1a80*/  UISETP.GE.U32.AND UP0, UPT, UR12, 0x10, UPT ;  /* 0x000000100c00788c */ /* 0x000fe2000bf06070 */
[----:B------:R-:W-:Y:S01]  /*1a90*/  HFMA2 R0, -RZ, RZ, 0, 0 ;  /* 0x00000000ff007431 */ /* 0x000fe200000001ff */
[----:B------:R-:W-:Y:S01]  /*1aa0*/  MOV R7, RZ ;  /* 0x000000ff00077202 */ /* 0x000fe20000000f00 */
[----:B------:R-:W-:Y:S01]  /*1ab0*/  UISETP.NE.AND UP1, UPT, UR7, URZ, UPT ;  /* 0x000000ff0700728c */ /* 0x000fe2000bf25270 */
[----:B------:R-:W-:-:S05]  /*1ac0*/  UMOV UR4, URZ ;  /* 0x000000ff00047c82 */ /* 0x000fca0008000000 */
[----:B------:R-:W-:Y:S05]  /*1ad0*/  BRA.U !UP0, `(.L_x_295) ;  /* 0x00000005080c7547 */ /* 0x000fea000b800000 */
[----:B--2---:R-:W-:-:S04]  /*1ae0*/  IMAD.WIDE R12, R6, 0x4, R8 ;  /* 0x00000004060c7825 */ /* 0x004fc800078e0208 */
[----:B0-----:R-:W-:Y:S01]  /*1af0*/  IMAD.WIDE R2, R6, 0x4, R4 ;  /* 0x0000000406027825 */ /* 0x001fe200078e0204 */
[----:B------:R-:W2:Y:S04]  /*1b00*/  LDG.E.CONSTANT R0, desc[UR14][R12.64] ;  /* 0x0000000e0c007981 */ /* 0x000ea8000c1e9900 */
[----:B------:R-:W2:Y:S04]  /*1b10*/  LDG.E.CONSTANT R7, desc[UR14][R2.64] ;  /* 0x0000000e02077981 */ /* 0x000ea8000c1e9900 */
[----:B------:R-:W5:Y:S04]  /*1b20*/  LDG.E.CONSTANT R14, desc[UR14][R12.64+-0x4] ;  /* 0xfffffc0e0c0e7981 */ /* 0x000f68000c1e9900 */
[----:B------:R-:W3:Y:S04]  /*1b30*/  LDG.E.CONSTANT R25, desc[UR14][R2.64+-0x4] ;  /* 0xfffffc0e02197981 */ /* 0x000ee8000c1e9900 */
[----:B------:R-:W4:Y:S04]  /*1b40*/  LDG.E.CONSTANT R20, desc[UR14][R12.64+-0x8] ;  /* 0xfffff80e0c147981 */ /* 0x000f28000c1e9900 */
        /* <DEDUP_REMOVED lines=8> */
[----:B------:R-:W4:Y:S01]  /*1bd0*/  LDG.E.CONSTANT R17, desc[UR14][R2.64+-0x18] ;  /* 0xffffe80e02117981 */ /* 0x000f22000c1e9900 */
[----:B--2---:R-:W-:Y:S01]  /*1be0*/  FFMA R7, R0, R7, RZ ;  /* 0x0000000700077223 */ /* 0x004fe200000000ff */
[----:B------:R-:W-:-:S04]  /*1bf0*/  FADD R0, RZ, R0 ;  /* 0x00000000ff007221 */ /* 0x000fc80000000000 */
[----:B-----5:R-:W-:Y:S02]  /*1c00*/  FADD R27, R0, R14 ;  /* 0x0000000e001b7221 */ /* 0x020fe40000000000 */
[----:B------:R-:W2:Y:S01]  /*1c10*/  LDG.E.CONSTANT R0, desc[UR14][R12.64+-0x1c] ;  /* 0xffffe40e0c007981 */ /* 0x000ea2000c1e9900 */
[----:B---3--:R-:W-:-:S03]  /*1c20*/  FFMA R25, R14, R25, R7 ;  /* 0x000000190e197223 */ /* 0x008fc60000000007 */
[----:B------:R-:W2:Y:S04]  /*1c30*/  LDG.E.CONSTANT R7, desc[UR14][R2.64+-0x1c] ;  /* 0xffffe40e02077981 */ /* 0x000ea8000c1e9900 */
[----:B------:R-:W3:Y:S01]  /*1c40*/  LDG.E.CONSTANT R14, desc[UR14][R12.64+-0x20] ;  /* 0xffffe00e0c0e7981 */ /* 0x000ee2000c1e9900 */
[----:B----4-:R-:W-:-:S03]  /*1c50*/  FFMA R26, R20, R15, R25 ;  /* 0x0000000f141a7223 */ /* 0x010fc60000000019 */
[----:B------:R-:W3:Y:S01]  /*1c60*/  LDG.E.CONSTANT R15, desc[UR14][R2.64+-0x20] ;  /* 0xffffe00e020f7981 */ /* 0x000ee2000c1e9900 */
[----:B------:R-:W-:Y:S01]  /*1c70*/  FADD R20, R27, R20 ;  /* 0x000000141b147221 */ /* 0x000fe20000000000 */
[----:B------:R-:W-:-:S03]  /*1c80*/  FFMA R24, R21, R24, R26 ;  /* 0x0000001815187223 */ /* 0x000fc6000000001a */
[----:B------:R-:W-:Y:S02]  /*1c90*/  FADD R26, R20, R21 ;  /* 0x00000015141a7221 */ /* 0x000fe40000000000 */
[----:B------:R-:W4:Y:S02]  /*1ca0*/  LDG.E.CONSTANT R21, desc[UR14][R12.64+-0x24] ;  /* 0xffffdc0e0c157981 */ /* 0x000f24000c1e9900 */
[----:B------:R-:W-:Y:S02]  /*1cb0*/  FADD R27, R26, R23 ;  /* 0x000000171a1b7221 */ /* 0x000fe40000000000 */
        /* <DEDUP_REMOVED lines=14> */
[----:B--2---:R-:W-:Y:S01]  /*1da0*/  FFMA R29, R0, R7, R25 ;  /* 0x00000007001d7223 */ /* 0x004fe20000000019 */
[----:B------:R-:W-:-:S02]  /*1db0*/  FADD R7, R27, R0 ;  /* 0x000000001b077221 */ /* 0x000fc40000000000 */
[----:B------:R-:W2:Y:S04]  /*1dc0*/  LDG.E.CONSTANT R25, desc[UR14][R2.64+-0x34] ;  /* 0xffffcc0e02197981 */ /* 0x000ea8000c1e9900 */
[----:B------:R-:W2:Y:S01]  /*1dd0*/  LDG.E.CONSTANT R0, desc[UR14][R12.64+-0x34] ;  /* 0xffffcc0e0c007981 */ /* 0x000ea2000c1e9900 */
[----:B---3--:R-:W-:-:S03]  /*1de0*/  FFMA R28, R14, R15, R29 ;  /* 0x0000000f0e1c7223 */ /* 0x008fc6000000001d */
[----:B------:R2:W3:Y:S04]  /*1df0*/  LDG.E.CONSTANT R15, desc[UR14][R12.64+-0x38] ;  /* 0xffffc80e0c0f7981 */ /* 0x0004e8000c1e9900 */
[----:B------:R3:W3:Y:S01]  /*1e00*/  LDG.E.CONSTANT R27, desc[UR14][R2.64+-0x3c] ;  /* 0xffffc40e021b7981 */ /* 0x0006e2000c1e9900 */
[----:B------:R-:W-:-:S04]  /*1e10*/  FADD R14, R7, R14 ;  /* 0x0000000e070e7221 */ /* 0x000fc80000000000 */
[----:B----4-:R-:W-:Y:S01]  /*1e20*/  FADD R7, R14, R21 ;  /* 0x000000150e077221 */ /* 0x010fe20000000000 */
[----:B-----5:R-:W-:-:S03]  /*1e30*/  FFMA R21, R21, R20, R28 ;  /* 0x0000001415157223 */ /* 0x020fc6000000001c */
[----:B------:R-:W-:Y:S01]  /*1e40*/  FADD R7, R7, R22 ;  /* 0x0000001607077221 */ /* 0x000fe20000000000 */
[----:B------:R-:W-:-:S03]  /*1e50*/  FFMA R21, R22, R23, R21 ;  /* 0x0000001716157223 */ /* 0x000fc60000000015 */
[----:B------:R-:W-:Y:S01]  /*1e60*/  FADD R7, R7, R18 ;  /* 0x0000001207077221 */ /* 0x000fe20000000000 */
[----:B------:R-:W-:-:S03]  /*1e70*/  FFMA R19, R18, R19, R21 ;  /* 0x0000001312137223 */ /* 0x000fc60000000015 */
[----:B------:R-:W-:Y:S01]  /*1e80*/  FADD R7, R7, R16 ;  /* 0x0000001007077221 */ /* 0x000fe20000000000 */
[----:B------:R-:W-:Y:S01]  /*1e90*/  FFMA R17, R16, R17, R19 ;  /* 0x0000001110117223 */ /* 0x000fe20000000013 */
[----:B------:R-:W-:Y:S02]  /*1ea0*/  UMOV UR4, 0x10 ;  /* 0x0000001000047882 */ /* 0x000fe40000000000 */
[----:B--2---:R-:W-:Y:S01]  /*1eb0*/  FADD R12, R7, R0 ;  /* 0x00000000070c7221 */ /* 0x004fe20000000000 */
[----:B------:R-:W-:-:S03]  /*1ec0*/  FFMA R0, R0, R25, R17 ;  /* 0x0000001900007223 */ /* 0x000fc60000000011 */
[----:B---3--:R-:W-:Y:S01]  /*1ed0*/  FADD R3, R12, R15 ;  /* 0x0000000f0c037221 */ /* 0x008fe20000000000 */
[----:B------:R-:W-:-:S03]  /*1ee0*/  FFMA R7, R15, R24, R0 ;  /* 0x000000180f077223 */ /* 0x000fc60000000000 */
[----:B------:R-:W-:Y:S01]  /*1ef0*/  FADD R0, R3, R26 ;  /* 0x0000001a03007221 */ /* 0x000fe20000000000 */
[----:B------:R-:W-:-:S07]  /*1f00*/  FFMA R7, R26, R27, R7 ;  /* 0x0000001b1a077223 */ /* 0x000fce0000000007 */
.L_x_295:
[----:B------:R-:W-:Y:S05]  /*1f10*/  BRA.U !UP1, `(.L_x_296) ;  /* 0x00000005094c7547 */ /* 0x000fea000b800000 */
[----:B------:R-:W-:Y:S02]  /*1f20*/  UISETP.GE.U32.AND UP0, UPT, UR8, 0x7, UPT ;  /* 0x000000070800788c */ /* 0x000fe4000bf06070 */
[----:B------:R-:W-:-:S07]  /*1f30*/  UISETP.NE.AND UP1, UPT, UR9, URZ, UPT ;  /* 0x000000ff0900728c */ /* 0x000fce000bf25270 */
[----:B------:R-:W-:Y:S05]  /*1f40*/  BRA.U !UP0, `(.L_x_297) ;  /* 0x0000000108907547 */ /* 0x000fea000b800000 */
[----:B------:R-:W-:-:S05]  /*1f50*/  IADD3 R13, PT, PT, R6, -UR4, RZ ;  /* 0x80000004060d7c10 */ /* 0x000fca000fffe0ff */
        /* <DEDUP_REMOVED lines=16> */
[----:B------:R0:W4:Y:S04]  /*2060*/  LDG.E.CONSTANT R25, desc[UR14][R2.64+-0x1c] ;  /* 0xffffe40e02197981 */ /* 0x000128000c1e9900 */
[----:B------:R-:W4:Y:S01]  /*2070*/  LDG.E.CONSTANT R28, desc[UR14][R12.64+-0x1c] ;  /* 0xffffe40e0c1c7981 */ /* 0x000f22000c1e9900 */
[----:B------:R-:W-:Y:S01]  /*2080*/  UIADD3 UR4, UPT, UPT, UR4, 0x8, URZ ;  /* 0x0000000804047890 */ /* 0x000fe2000fffe0ff */
[----:B--2---:R-:W-:Y:S01]  /*2090*/  FFMA R29, R24, R29, R7 ;  /* 0x0000001d181d7223 */ /* 0x004fe20000000007 */
[----:B------:R-:W-:-:S04]  /*20a0*/  FADD R7, R0, R24 ;  /* 0x0000001800077221 */ /* 0x000fc80000000000 */
[----:B-----5:R-:W-:Y:S01]  /*20b0*/  FADD R7, R7, R22 ;  /* 0x0000001607077221 */ /* 0x020fe20000000000 */
[----:B---3--:R-:W-:-:S03]  /*20c0*/  FFMA R23, R22, R23, R29 ;  /* 0x0000001716177223 */ /* 0x008fc6000000001d */
[----:B----4-:R-:W-:Y:S01]  /*20d0*/  FADD R7, R7, R20 ;  /* 0x0000001407077221 */ /* 0x010fe20000000000 */
[----:B------:R-:W-:-:S03]  /*20e0*/  FFMA R21, R20, R21, R23 ;  /* 0x0000001514157223 */ /* 0x000fc60000000017 */
[----:B------:R-:W-:Y:S01]  /*20f0*/  FADD R7, R7, R18 ;  /* 0x0000001207077221 */ /* 0x000fe20000000000 */
[----:B------:R-:W-:-:S03]  /*2100*/  FFMA R19, R18, R19, R21 ;  /* 0x0000001312137223 */ /* 0x000fc60000000015 */
[----:B------:R-:W-:Y:S01]  /*2110*/  FADD R0, R7, R16 ;  /* 0x0000001007007221 */ /* 0x000fe20000000000 */
[----:B------:R-:W-:-:S03]  /*2120*/  FFMA R16, R16, R17, R19 ;  /* 0x0000001110107223 */ /* 0x000fc60000000013 */
[----:B0-----:R-:W-:Y:S01]  /*2130*/  FADD R3, R0, R15 ;  /* 0x0000000f00037221 */ /* 0x001fe20000000000 */
[----:B------:R-:W-:-:S03]  /*2140*/  FFMA R15, R15, R26, R16 ;  /* 0x0000001a0f0f7223 */ /* 0x000fc60000000010 */
[----:B------:R-:W-:Y:S01]  /*2150*/  FADD R0, R3, R14 ;  /* 0x0000000e03007221 */ /* 0x000fe20000000000 */
[----:B------:R-:W-:-:S03]  /*2160*/  FFMA R14, R14, R27, R15 ;  /* 0x0000001b0e0e7223 */ /* 0x000fc6000000000f */
[----:B------:R-:W-:Y:S01]  /*2170*/  FADD R0, R0, R25 ;  /* 0x0000001900007221 */ /* 0x000fe20000000000 */
[----:B------:R-:W-:-:S07]  /*2180*/  FFMA R7, R25, R28, R14 ;  /* 0x0000001c19077223 */ /* 0x000fce000000000e */
.L_x_297:
        /* <DEDUP_REMOVED lines=8> */
[----:B------:R-:W5:Y:S04]  /*2210*/  LDG.E.CONSTANT R15, desc[UR14][R12.64] ;  /* 0x0000000e0c0f7981 */ /* 0x000f68000c1e9900 */
[----:B------:R-:W3:Y:S04]  /*2220*/  LDG.E.CONSTANT R16, desc[UR14][R2.64+-0x4] ;  /* 0xfffffc0e02107981 */ /* 0x000ee8000c1e9900 */
[----:B------:R-:W4:Y:S04]  /*2230*/  LDG.E.CONSTANT R17, desc[UR14][R12.64+-0x4] ;  /* 0xfffffc0e0c117981 */ /* 0x000f28000c1e9900 */
[----:B------:R-:W4:Y:S04]  /*2240*/  LDG.E.CONSTANT R18, desc[UR14][R2.64+-0x8] ;  /* 0xfffff80e02127981 */ /* 0x000f28000c1e9900 */
[----:B------:R-:W4:Y:S04]  /*2250*/  LDG.E.CONSTANT R19, desc[UR14][R12.64+-0x8] ;  /* 0xfffff80e0c137981 */ /* 0x000f28000c1e9900 */
[----:B------:R-:W4:Y:S04]  /*2260*/  LDG.E.CONSTANT R20, desc[UR14][R2.64+-0xc] ;  /* 0xfffff40e02147981 */ /* 0x000f28000c1e9900 */
[----:B------:R-:W4:Y:S01]  /*2270*/  LDG.E.CONSTANT R21, desc[UR14][R12.64+-0xc] ;  /* 0xfffff40e0c157981 */ /* 0x000f22000c1e9900 */
[----:B------:R-:W-:Y:S01]  /*2280*/  UIADD3 UR4, UPT, UPT, UR4, 0x4, URZ ;  /* 0x0000000404047890 */ /* 0x000fe2000fffe0ff */
[----:B--2---:R-:W-:Y:S01]  /*2290*/  FADD R0, R0, R14 ;  /* 0x0000000e00007221 */ /* 0x004fe20000000000 */
[----:B-----5:R-:W-:-:S03]  /*22a0*/  FFMA R15, R14, R15, R7 ;  /* 0x0000000f0e0f7223 */ /* 0x020fc60000000007 */
[----:B---3--:R-:W-:Y:S01]  /*22b0*/  FADD R0, R0, R16 ;  /* 0x0000001000007221 */ /* 0x008fe20000000000 */
[----:B----4-:R-:W-:-:S03]  /*22c0*/  FFMA R15, R16, R17, R15 ;  /* 0x00000011100f7223 */ /* 0x010fc6000000000f */
[----:B------:R-:W-:Y:S01]  /*22d0*/  FADD R0, R0, R18 ;  /* 0x0000001200007221 */ /* 0x000fe20000000000 */
[----:B------:R-:W-:-:S03]  /*22e0*/  FFMA R15, R18, R19, R15 ;  /* 0x00000013120f7223 */ /* 0x000fc6000000000f */
[----:B------:R-:W-:Y:S01]  /*22f0*/  FADD R0, R0, R20 ;  /* 0x0000001400007221 */ /* 0x000fe20000000000 */
[----:B------:R-:W-:-:S07]  /*2300*/  FFMA R7, R20, R21, R15 ;  /* 0x0000001514077223 */ /* 0x000fce000000000f */
.L_x_298:
[----:B------:R-:W-:Y:S05]  /*2310*/  BRA.U !UP1, `(.L_x_296) ;  /* 0x00000001094c7547 */ /* 0x000fea000b800000 */
[----:B------:R-:W-:-:S05]  /*2320*/  IADD3 R13, PT, PT, R6, -UR4, RZ ;  /* 0x80000004060d7c10 */ /* 0x000fca000fffe0ff */
[----:B--2---:R-:W-:-:S04]  /*2330*/  IMAD.WIDE R2, R13, 0x4, R8 ;  /* 0x000000040d027825 */ /* 0x004fc800078e0208 */
[----:B0-----:R-:W-:Y:S01]  /*2340*/  IMAD.WIDE R12, R13, 0x4, R4 ;  /* 0x000000040d0c7825 */ /* 0x001fe200078e0204 */
[----:B------:R-:W2:Y:S04]  /*2350*/  LDG.E.CONSTANT R14, desc[UR14][R2.64] ;  /* 0x0000000e020e7981 */ /* 0x000ea8000c1e9900 */
[----:B------:R-:W5:Y:S01]  /*2360*/  LDG.E.CONSTANT R15, desc[UR14][R12.64] ;  /* 0x0000000e0c0f7981 */ /* 0x000f62000c1e9900 */
[----:B------:R-:W-:Y:S01]  /*2370*/  UISETP.NE.AND UP0, UPT, UR6, 0x1, UPT ;  /* 0x000000010600788c */ /* 0x000fe2000bf05270 */
[----:B--2---:R-:W-:Y:S01]  /*2380*/  FADD R0, R0, R14 ;  /* 0x0000000e00007221 */ /* 0x004fe20000000000 */
[----:B-----5:R-:W-:-:S07]  /*2390*/  FFMA R7, R14, R15, R7 ;  /* 0x0000000f0e077223 */ /* 0x020fce0000000007 */
[----:B------:R-:W-:Y:S05]  /*23a0*/  BRA.U !UP0, `(.L_x_296) ;  /* 0x0000000108287547 */ /* 0x000fea000b800000 */
[----:B------:R-:W-:Y:S01]  /*23b0*/  UISETP.NE.AND UP0, UPT, UR6, 0x2, UPT ;  /* 0x000000020600788c */ /* 0x000fe2000bf05270 */
[----:B------:R-:W2:Y:S04]  /*23c0*/  LDG.E.CONSTANT R14, desc[UR14][R2.64+-0x4] ;  /* 0xfffffc0e020e7981 */ /* 0x000ea8000c1e9900 */
[----:B------:R-:W5:Y:S01]  /*23d0*/  LDG.E.CONSTANT R15, desc[UR14][R12.64+-0x4] ;  /* 0xfffffc0e0c0f7981 */ /* 0x000f62000c1e9900 */
[----:B------:R-:W-:-:S13]  /*23e0*/  PLOP3.LUT P0, PT, PT, PT, UP0, 0x80, 0x8 ;  /* 0x000000000008781c */ /* 0x000fda0003f0f008 */
[----:B------:R-:W3:Y:S04]  /*23f0*/  @P0 LDG.E.CONSTANT R16, desc[UR14][R2.64+-0x8] ;  /* 0xfffff80e02100981 */ /* 0x000ee8000c1e9900 */
[----:B------:R-:W4:Y:S01]  /*2400*/  @P0 LDG.E.CONSTANT R17, desc[UR14][R12.64+-0x8] ;  /* 0xfffff80e0c110981 */ /* 0x000f22000c1e9900 */
[----:B--2---:R-:W-:Y:S01]  /*2410*/  FADD R0, R0, R14 ;  /* 0x0000000e00007221 */ /* 0x004fe20000000000 */
[----:B-----5:R-:W-:-:S03]  /*2420*/  FFMA R7, R14, R15, R7 ;  /* 0x0000000f0e077223 */ /* 0x020fc60000000007 */
[----:B---3--:R-:W-:Y:S01]  /*2430*/  @P0 FADD R0, R0, R16 ;  /* 0x0000001000000221 */ /* 0x008fe20000000000 */
[----:B----4-:R-:W-:-:S07]  /*2440*/  @P0 FFMA R7, R16, R17, R7 ;  /* 0x0000001110070223 */ /* 0x010fce0000000007 */
.L_x_296:
[----:B------:R-:W-:Y:S01]  /*2450*/  FADD R3, RZ, R7 ;  /* 0x00000007ff037221 */ /* 0x000fe20000000000 */
[----:B------:R-:W-:-:S03]  /*2460*/  FADD R0, RZ, R0 ;  /* 0x00000000ff007221 */ /* 0x000fc60000000000 */
[----:B------:R-:W-:Y:S01]  /*2470*/  FADD R3, RZ, R3 ;  /* 0x00000003ff037221 */ /* 0x000fe20000000000 */
[----:B------:R-:W-:-:S07]  /*2480*/  FADD R2, RZ, R0 ;  /* 0x00000000ff027221 */ /* 0x000fce0000000000 */
.L_x_294:
[----:B------:R-:W1:Y:S01]  /*2490*/  MUFU.RCP R7, R2 ;  /* 0x0000000200077308 */ /* 0x000e620000001000 */
[----:B------:R-:W-:Y:S01]  /*24a0*/  BSSY.RECONVERGENT B1, `(.L_x_299) ;  /* 0x000000e000017945 */ /* 0x000fe20003800200 */
[----:B------:R-:W-:-:S06]  /*24b0*/  FSETP.NEU.AND P2, PT, R2, RZ, PT ;  /* 0x000000ff0200720b */ /* 0x000fcc0003f4d000 */
[----:B------:R-:W5:Y:S01]  /*24c0*/  FCHK P0, R3, R2 ;  /* 0x0000000203007302 */ /* 0x000f620000000000 */
[----:B-1----:R-:W-:-:S04]  /*24d0*/  FFMA R0, R7, -R2, 1 ;  /* 0x3f80000007007423 */ /* 0x002fc80000000802 */
[----:B------:R-:W-:-:S04]  /*24e0*/  FFMA R0, R7, R0, R7 ;  /* 0x0000000007007223 */ /* 0x000fc80000000007 */
[----:B------:R-:W-:-:S04]  /*24f0*/  FFMA R12, R0, R3, RZ ;  /* 0x00000003000c7223 */ /* 0x000fc800000000ff */
[----:B------:R-:W-:-:S04]  /*2500*/  FFMA R7, R12, -R2, R3 ;  /* 0x800000020c077223 */ /* 0x000fc80000000003 */
[----:B------:R-:W-:Y:S01]  /*2510*/  FFMA R7, R0, R7, R12 ;  /* 0x0000000700077223 */ /* 0x000fe2000000000c */
[----:B-----5:R-:W-:Y:S06]  /*2520*/  @!P0 BRA `(.L_x_300) ;  /* 0x0000000000148947 */ /* 0x020fec0003800000 */
[----:B------:R-:W-:Y:S02]  /*2530*/  MOV R0, R3 ;  /* 0x0000000300007202 */ /* 0x000fe40000000f00 */
[----:B------:R-:W-:Y:S02]  /*2540*/  MOV R3, R2 ;  /* 0x0000000200037202 */ /* 0x000fe40000000f00 */
[----:B------:R-:W-:-:S07]  /*2550*/  MOV R2, 0x2570 ;  /* 0x0000257000027802 */ /* 0x000fce0000000f00 */
[----:B0-234-:R-:W-:Y:S05]  /*2560*/  CALL.REL.NOINC `($__internal_6_$__cuda_sm3x_div_rn_noftz_f32_slowpath) ;  /* 0x0000000000287944 */ /* 0x01dfea0003c00000 */
[----:B------:R-:W-:-:S07]  /*2570*/  MOV R7, R0 ;  /* 0x0000000000077202 */ /* 0x000fce0000000f00 */
.L_x_300:
[----:B---3--:R-:W-:Y:S05]  /*2580*/  BSYNC.RECONVERGENT B1 ;  /* 0x0000000000017941 */ /* 0x008fea0003800200 */
.L_x_299:
[----:B------:R-:W-:-:S07]  /*2590*/  FSEL R7, R7, +QNAN , P2 ;  /* 0x7fc0000007077808 */ /* 0x000fce0001000000 */
.L_x_293:
[----:B-1-3--:R-:W-:Y:S05]  /*25a0*/  BSYNC.RECONVERGENT B0 ;  /* 0x0000000000007941 */ /* 0x00afea0003800200 */
.L_x_292:
[C---:B----4-:R-:W-:Y:S01]  /*25b0*/  IMAD.WIDE R2, R6.reuse, 0x4, R10 ;  /* 0x0000000406027825 */ /* 0x050fe200078e020a */
[----:B------:R-:W-:-:S04]  /*25c0*/  IADD3 R6, PT, PT, R6, UR5, RZ ;  /* 0x0000000506067c10 */ /* 0x000fc8000fffe0ff */
[----:B------:R1:W-:Y:S01]  /*25d0*/  STG.E desc[UR14][R2.64], R7 ;  /* 0x0000000702007986 */ /* 0x0003e2000c10190e */
[----:B------:R-:W-:-:S13]  /*25e0*/  ISETP.GE.AND P0, PT, R6, UR13, PT ;  /* 0x0000000d06007c0c */ /* 0x000fda000bf06270 */
[----:B-1----:R-:W-:Y:S05]  /*25f0*/  @!P0 BRA `(.L_x_301) ;  /* 0xfffffff400048947 */ /* 0x002fea000383ffff */
[----:B------:R-:W-:Y:S05]  /*2600*/  EXIT ;  /* 0x000000000000794d */ /* 0x000fea0003800000 */
        .weak           $__internal_6_$__cuda_sm3x_div_rn_noftz_f32_slowpath
        .type           $__internal_6_$__cuda_sm3x_div_rn_noftz_f32_slowpath,@function
        .size           $__internal_6_$__cuda_sm3x_div_rn_noftz_f32_slowpath,(.L_x_333 - $__internal_6_$__cuda_sm3x_div_rn_noftz_f32_slowpath)
$__internal_6_$__cuda_sm3x_div_rn_noftz_f32_slowpath:
        /* <DEDUP_REMOVED lines=34> */
.L_x_303:
[----:B------:R-:W-:Y:S01]  /*2830*/  LEA R14, R12, 0xc0800000, 0x17 ;  /* 0xc08000000c0e7811 */ /* 0x000fe200078eb8ff */
[----:B------:R-:W-:Y:S03]  /*2840*/  BSSY.RECONVERGENT B3, `(.L_x_308) ;  /* 0x0000036000037945 */ /* 0x000fe60003800200 */
[----:B------:R-:W-:Y:S02]  /*2850*/  IADD3 R14, PT, PT, -R14, R3, RZ ;  /* 0x000000030e0e7210 */ /* 0x000fe40007ffe1ff */
[----:B------:R-:W-:Y:S02]  /*2860*/  IADD3 R3, PT, PT, R16, -0x7f, RZ ;  /* 0xffffff8110037810 */ /* 0x000fe40007ffe0ff */
[----:B------:R-:W0:Y:S01]  /*2870*/  MUFU.RCP R13, R14 ;  /* 0x0000000e000d7308 */ /* 0x000e220000001000 */
[----:B------:R-:W-:Y:S01]  /*2880*/  FADD.FTZ R15, -R14, -RZ ;  /* 0x800000ff0e0f7221 */ /* 0x000fe20000010100 */
[C---:B------:R-:W-:Y:S01]  /*2890*/  IADD3 R12, PT, PT, R3.reuse, 0x7f, -R12 ;  /* 0x0000007f030c7810 */ /* 0x040fe20007ffe80c */
[----:B------:R-:W-:-:S03]  /*28a0*/  IMAD R0, R3, -0x800000, R0 ;  /* 0xff80000003007824 */ /* 0x000fc600078e0200 */
[----:B------:R-:W-:Y:S01]  /*28b0*/  IADD3 R12, PT, PT, R12, R7, RZ ;  /* 0x000000070c0c7210 */ /* 0x000fe20007ffe0ff */
        /* <DEDUP_REMOVED lines=21> */
[C---:B------:R-:W-:Y:S01]  /*2a10*/  IADD3 R14, PT, PT, R15.reuse, 0x20, RZ ;  /* 0x000000200f0e7810 */ /* 0x040fe20007ffe0ff */
[CCC-:B------:R-:W-:Y:S01]  /*2a20*/  FFMA.RM R12, R18.reuse, R16.reuse, R13.reuse ;  /* 0x00000010120c7223 */ /* 0x1c0fe2000000400d */
[----:B------:R-:W-:Y:S02]  /*2a30*/  ISETP.NE.AND P3, PT, R15, RZ, PT ;  /* 0x000000ff0f00720c */ /* 0x000fe40003f65270 */
[----:B------:R-:W-:Y:S01]  /*2a40*/  LOP3.LUT R7, R3, 0x7fffff, RZ, 0xc0, !PT ;  /* 0x007fffff03077812 */ /* 0x000fe200078ec0ff */
[----:B------:R-:W-:Y:S01]  /*2a50*/  FFMA.RP R3, R18, R16, R13 ;  /* 0x0000001012037223 */ /* 0x000fe2000000800d */
[----:B------:R-:W-:Y:S02]  /*2a60*/  ISETP.NE.AND P1, PT, R15, RZ, PT ;  /* 0x000000ff0f00720c */ /* 0x000fe40003f25270 */
[----:B------:R-:W-:Y:S02]  /*2a70*/  LOP3.LUT R7, R7, 0x800000, RZ, 0xfc, !PT ;  /* 0x0080000007077812 */ /* 0x000fe400078efcff */
[----:B------:R-:W-:-:S02]  /*2a80*/  IADD3 R13, PT, PT, -R15, RZ, RZ ;  /* 0x000000ff0f0d7210 */ /* 0x000fc40007ffe1ff */
[----:B------:R-:W-:Y:S02]  /*2a90*/  SHF.L.U32 R14, R7, R14, RZ ;  /* 0x0000000e070e7219 */ /* 0x000fe400000006ff */
[----:B------:R-:W-:Y:S02]  /*2aa0*/  FSETP.NEU.FTZ.AND P0, PT, R3, R12, PT ;  /* 0x0000000c0300720b */ /* 0x000fe40003f1d000 */
        /* <DEDUP_REMOVED lines=11> */
.L_x_310:
[----:B------:R-:W-:-:S04]  /*2b60*/  LOP3.LUT R0, R0, 0x80000000, RZ, 0xc0, !PT ;  /* 0x8000000000007812 */ /* 0x000fc800078ec0ff */
[----:B------:R-:W-:Y:S01]  /*2b70*/  LOP3.LUT R0, R0, 0x7f800000, RZ, 0xfc, !PT ;  /* 0x7f80000000007812 */ /* 0x000fe200078efcff */
[----:B------:R-:W-:Y:S06]  /*2b80*/  BRA `(.L_x_311) ;  /* 0x0000000000047947 */ /* 0x000fec0003800000 */
.L_x_309:
[----:B------:R-:W-:-:S07]  /*2b90*/  LEA R0, R12, R0, 0x17 ;  /* 0x000000000c007211 */ /* 0x000fce00078eb8ff */
.L_x_311:
[----:B------:R-:W-:Y:S05]  /*2ba0*/  BSYNC.RECONVERGENT B3 ;  /* 0x0000000000037941 */ /* 0x000fea0003800200 */
.L_x_308:
[----:B------:R-:W-:Y:S05]  /*2bb0*/  BRA `(.L_x_312) ;  /* 0x0000000000207947 */ /* 0x000fea0003800000 */
.L_x_307:
[----:B------:R-:W-:-:S04]  /*2bc0*/  LOP3.LUT R0, R3, 0x80000000, R0, 0x48, !PT ;  /* 0x8000000003007812 */ /* 0x000fc800078e4800 */
[----:B------:R-:W-:Y:S01]  /*2bd0*/  LOP3.LUT R0, R0, 0x7f800000, RZ, 0xfc, !PT ;  /* 0x7f80000000007812 */ /* 0x000fe200078efcff */
[----:B------:R-:W-:Y:S06]  /*2be0*/  BRA `(.L_x_312) ;  /* 0x0000000000147947 */ /* 0x000fec0003800000 */
.L_x_306:
[----:B------:R-:W-:Y:S01]  /*2bf0*/  LOP3.LUT R0, R3, 0x80000000, R0, 0x48, !PT ;  /* 0x8000000003007812 */ /* 0x000fe200078e4800 */
[----:B------:R-:W-:Y:S06]  /*2c00*/  BRA `(.L_x_312) ;  /* 0x00000000000c7947 */ /* 0x000fec0003800000 */
.L_x_305:
[----:B------:R-:W0:Y:S01]  /*2c10*/  MUFU.RSQ R0, -QNAN ;  /* 0xffc0000000007908 */ /* 0x000e220000001400 */
[----:B------:R-:W-:Y:S05]  /*2c20*/  BRA `(.L_x_312) ;  /* 0x0000000000047947 */ /* 0x000fea0003800000 */
.L_x_304:
[----:B------:R-:W-:-:S07]  /*2c30*/  FADD.FTZ R0, R0, R3 ;  /* 0x0000000300007221 */ /* 0x000fce0000010000 */
.L_x_312:
[----:B------:R-:W-:Y:S05]  /*2c40*/  BSYNC.RECONVERGENT B2 ;  /* 0x0000000000027941 */ /* 0x000fea0003800200 */
.L_x_302:
[----:B------:R-:W-:-:S04]  /*2c50*/  HFMA2 R3, -RZ, RZ, 0, 0 ;  /* 0x00000000ff037431 */ /* 0x000fc800000001ff */
[----:B0-----:R-:W-:Y:S05]  /*2c60*/  RET.REL.NODEC R2 `(edcf_apply_weights_f32) ;  /* 0xffffffd002e47950 */ /* 0x001fea0003c3ffff */
.L_x_313:
        /* <DEDUP_REMOVED lines=9> */
.L_x_333:


//--------------------- .text.edcf_compute_dist_f32 --------------------------
	.section	.text.edcf_compute_dist_f32,"ax",@progbits
	.align	128
        .global         edcf_compute_dist_f32
        .type           edcf_compute_dist_f32,@function
        .size           edcf_compute_dist_f32,(.L_x_341 - edcf_compute_dist_f32)
        .other          edcf_compute_dist_f32,@"STO_CUDA_ENTRY STV_DEFAULT"
edcf_compute_dist_f32:
.text.edcf_compute_dist_f32:
[----:B------:R-:W-:Y:S01]  /*0000*/  LDC R1, c[0x0][0x37c] ;  /* 0x0000df00ff017b82 */ /* 0x000fe20000000800 */
[----:B------:R-:W0:Y:S07]  /*0010*/  S2R R7, SR_TID.X ;  /* 0x0000000000077919 */ /* 0x000e2e0000002100 */
[----:B------:R-:W0:Y:S01]  /*0020*/  S2UR UR4, SR_CTAID.X ;  /* 0x00000000000479c3 */ /* 0x000e220000002500 */
[----:B------:R-:W1:Y:S07]  /*0030*/  LDCU UR6, c[0x0][0x388] ;  /* 0x00007100ff0677ac */ /* 0x000e6e0008000800 */
[----:B------:R-:W0:Y:S01]  /*0040*/  LDC R0, c[0x0][0x360] ;  /* 0x0000d800ff007b82 */ /* 0x000e220000000800 */
[----:B------:R-:W2:Y:S01]  /*0050*/  LDCU UR5, c[0x0][0x370] ;  /* 0x00006e00ff0577ac */ /* 0x000ea20008000800 */
[----:B0-----:R-:W-:-:S02]  /*0060*/  IMAD R7, R0, UR4, R7 ;  /* 0x0000000400077c24 */ /* 0x001fc4000f8e0207 */
[----:B--2---:R-:W-:-:S03]  /*0070*/  IMAD R0, R0, UR5, RZ ;  /* 0x0000000500007c24 */ /* 0x004fc6000f8e02ff */
[----:B-1----:R-:W-:-:S13]  /*0080*/  ISETP.GE.AND P0, PT, R7, UR6, PT ;  /* 0x0000000607007c0c */ /* 0x002fda000bf06270 */
[----:B------:R-:W-:Y:S05]  /*0090*/  @P0 EXIT ;  /* 0x000000000000094d */ /* 0x000fea0003800000 */
[----:B------:R-:W0:Y:S01]  /*00a0*/  LDCU UR4, c[0x0][0x38c] ;  /* 0x00007180ff0477ac */ /* 0x000e220008000800 */
[----:B------:R-:W1:Y:S01]  /*00b0*/  LDCU UR7, c[0x0][0x390] ;  /* 0x00007200ff0777ac */ /* 0x000e620008000800 */
[----:B------:R-:W2:Y:S01]  /*00c0*/  LDCU.64 UR14, c[0x0][0x358] ;  /* 0x00006b00ff0e77ac */ /* 0x000ea20008000a00 */
[----:B0-----:R-:W-:Y:S02]  /*00d0*/  UISETP.GT.AND UP0, UPT, UR4, 0x1, UPT ;  /* 0x000000010400788c */ /* 0x001fe4000bf04270 */
[----:B-1----:R-:W-:-:S07]  /*00e0*/  UIADD3 UR7, UPT, UPT, UR4, UR7, URZ ;  /* 0x0000000704077290 */ /* 0x002fce000fffe0ff */
[----:B--2---:R-:W-:Y:S05]  /*00f0*/  BRA.U UP0, `(.L_x_314) ;  /* 0x0000000100287547 */ /* 0x004fea000b800000 */
[----:B------:R-:W0:Y:S01]  /*0100*/  LDC.64 R4, c[0x0][0x398] ;  /* 0x0000e600ff047b82 */ /* 0x000e220000000a00 */
[----:B------:R-:W1:Y:S02]  /*0110*/  LDCU UR4, c[0x0][0x388] ;  /* 0x00007100ff0477ac */ /* 0x000e640008000800 */
.L_x_315:
[C---:B------:R-:W-:Y:S01]  /*0120*/  ISETP.GE.AND P0, PT, R7.reuse, UR7, PT ;  /* 0x0000000707007c0c */ /* 0x040fe2000bf06270 */
[----:B0-----:R-:W-:Y:S01]  /*0130*/  IMAD.WIDE R2, R7, 0x4, R4 ;  /* 0x0000000407027825 */ /* 0x001fe200078e0204 */
[----:B------:R-:W-:-:S11]  /*0140*/  IADD3 R7, PT, PT, R0, R7, RZ ;  /* 0x0000000700077210 */ /* 0x000fd60007ffe0ff */
[----:B------:R2:W-:Y:S04]  /*0150*/  @!P0 STG.E desc[UR14][R2.64], RZ ;  /* 0x000000ff02008986 */ /* 0x0005e8000c10190e */
[----:B------:R2:W-:Y:S01]  /*0160*/  @P0 STG.E desc[UR14][R2.64], RZ ;  /* 0x000000ff02000986 */ /* 0x0005e2000c10190e */
[----:B-1----:R-:W-:-:S13]  /*0170*/  ISETP.GE.AND P0, PT, R7, UR4, PT ;  /* 0x0000000407007c0c */ /* 0x002fda000bf06270 */
[----:B--2---:R-:W-:Y:S05]  /*0180*/  @!P0 BRA `(.L_x_315) ;  /* 0xfffffffc00e48947 */ /* 0x004fea000383ffff */
[----:B------:R-:W-:Y:S05]  /*0190*/  EXIT ;  /* 0x000000000000794d */ /* 0x000fea0003800000 */
.L_x_314:
[----:B------:R-:W0:Y:S01]  /*01a0*/  LDCU.64 UR8, c[0x0][0x380] ;  /* 0x00007000ff0877ac */ /* 0x000e220008000a00 */
[----:B------:R-:W-:Y:S01]  /*01b0*/  BSSY.RECONVERGENT B0, `(.L_x_316) ;  /* 0x00000f8000007945 */ /* 0x000fe20003800200 */
[----:B------:R-:W-:Y:S02]  /*01c0*/  UIADD3 UR11, UPT, UPT, UR4, 0x7, URZ ;  /* 0x00000007040b7890 */ /* 0x000fe4000fffe0ff */
[----:B------:R-:W-:Y:S02]  /*01d0*/  UIADD3 UR10, UPT, UPT, UR4, -0x1, URZ ;  /* 0xffffffff040a7890 */ /* 0x000fe4000fffe0ff */
[----:B------:R-:W-:Y:S02]  /*01e0*/  UIADD3 UR12, UPT, UPT, UR4, 0x3, URZ ;  /* 0x00000003040c7890 */ /* 0x000fe4000fffe0ff */
[----:B------:R-:W-:Y:S02]  /*01f0*/  ULOP3.LUT UR5, UR11, 0x7, URZ, 0xc0, !UPT ;  /* 0x000000070b057892 */ /* 0x000fe4000f8ec0ff */
[----:B------:R-:W-:-:S02]  /*0200*/  UIADD3 UR4, UPT, UPT, UR4, -0x2, URZ ;  /* 0xfffffffe04047890 */ /* 0x000fc4000fffe0ff */
[----:B------:R-:W-:Y:S02]  /*0210*/  ULOP3.LUT UR13, UR12, 0x3, URZ, 0xc0, !UPT ;  /* 0x000000030c0d7892 */ /* 0x000fe4000f8ec0ff */
[----:B------:R-:W-:Y:S02]  /*0220*/  ULOP3.LUT UR6, UR10, 0xfffffff8, URZ, 0xc0, !UPT ;  /* 0xfffffff80a067892 */ /* 0x000fe4000f8ec0ff */
[----:B0-----:R-:W-:Y:S02]  /*0230*/  UIADD3 UR8, UP0, UPT, UR8, -0x10, URZ ;  /* 0xfffffff008087890 */ /* 0x001fe4000ff1e0ff */
[----:B------:R-:W-:Y:S02]  /*0240*/  UIADD3 UR5, UPT, UPT, UR5, -0x1, URZ ;  /* 0xffffffff05057890 */ /* 0x000fe4000fffe0ff */
[----:B------:R-:W-:Y:S02]  /*0250*/  UIADD3.X UR9, UPT, UPT, UR9, -0x1, URZ, UP0, !UPT ;  /* 0xffffffff09097890 */ /* 0x000fe400087fe4ff */
[----:B------:R-:W-:-:S02]  /*0260*/  UISETP.GE.U32.AND UP0, UPT, UR4, 0x7, UPT ;  /* 0x000000070400788c */ /* 0x000fc4000bf06070 */
[----:B------:R-:W-:Y:S02]  /*0270*/  UIADD3 UR6, UPT, UPT, -UR6, URZ, URZ ;  /* 0x000000ff06067290 */ /* 0x000fe4000fffe1ff */
[----:B------:R-:W-:Y:S02]  /*0280*/  UISETP.NE.AND UP1, UPT, UR13, 0x1, UPT ;  /* 0x000000010d00788c */ /* 0x000fe4000bf25270 */
[----:B------:R-:W-:-:S11]  /*0290*/  UISETP.GE.U32.AND UP2, UPT, UR5, 0x3, UPT ;  /* 0x000000030500788c */ /* 0x000fd6000bf46070 */
.L_x_325:
[----:B------:R-:W-:Y:S01]  /*02a0*/  ISETP.GE.AND P0, PT, R7, UR7, PT ;  /* 0x0000000707007c0c */ /* 0x000fe2000bf06270 */
[----:B------:R-:W-:-:S12]  /*02b0*/  BSSY.RECONVERGENT B1, `(.L_x_317) ;  /* 0x00000e3000017945 */ /* 0x000fd80003800200 */
[----:B012--5:R-:W-:Y:S05]  /*02c0*/  @!P0 BRA `(.L_x_318) ;  /* 0x0000000c00788947 */ /* 0x027fea0003800000 */
[----:B------:R-:W0:Y:S02]  /*02d0*/  LDC.64 R2, c[0x0][0x380] ;  /* 0x0000e000ff027b82 */ /* 0x000e240000000a00 */
[----:B0-----:R-:W-:-:S05]  /*02e0*/  IMAD.WIDE R4, R7, 0x4, R2 ;  /* 0x0000000407047825 */ /* 0x001fca00078e0202 */
[----:B------:R0:W5:Y:S01]  /*02f0*/  LDG.E.CONSTANT R6, desc[UR14][R4.64] ;  /* 0x0000000e04067981 */ /* 0x000162000c1e9900 */
[----:B------:R-:W-:Y:S01]  /*0300*/  HFMA2 R11, -RZ, RZ, 0, 0 ;  /* 0x00000000ff0b7431 */ /* 0x000fe200000001ff */
[----:B------:R-:W-:Y:S01]  /*0310*/  MOV R8, RZ ;  /* 0x000000ff00087202 */ /* 0x000fe20000000f00 */
[----:B------:R-:W-:Y:S01]  /*0320*/  UMOV UR4, 0x1 ;  /* 0x0000000100047882 */ /* 0x000fe20000000000 */
[----:B------:R-:W-:Y:S05]  /*0330*/  BRA.U !UP0, `(.L_x_319) ;  /* 0x0000000508b47547 */ /* 0x000fea000b800000 */
[----:B0-----:R-:W-:Y:S01]  /*0340*/  MOV R4, UR8 ;  /* 0x0000000800047c02 */ /* 0x001fe20008000f00 */
[----:B------:R-:W-:Y:S01]  /*0350*/  UMOV UR4, URZ ;  /* 0x000000ff00047c82 */ /* 0x000fe20008000000 */
[----:B------:R-:W-:Y:S01]  /*0360*/  MOV R5, UR9 ;  /* 0x0000000900057c02 */ /* 0x000fe20008000f00 */
[----:B------:R-:W-:Y:S01]  /*0370*/  UMOV UR5, UR6 ;  /* 0x0000000600057c82 */ /* 0x000fe20008000000 */
[----:B------:R-:W-:Y:S01]  /*0380*/  MOV R11, RZ ;  /* 0x000000ff000b7202 */ /* 0x000fe20000000f00 */
[----:B------:R-:W-:-:S07]  /*0390*/  IMAD.WIDE R4, R7, 0x4, R4 ;  /* 0x0000000407047825 */ /* 0x000fce00078e0204 */
.L_x_320:
[----:B------:R-:W2:Y:S04]  /*03a0*/  LDG.E.CONSTANT R19, desc[UR14][R4.64+0xc] ;  /* 0x00000c0e04137981 */ /* 0x000ea8000c1e9900 */
[----:B------:R-:W3:Y:S04]  /*03b0*/  LDG.E.CONSTANT R25, desc[UR14][R4.64+0x8] ;  /* 0x0000080e04197981 */ /* 0x000ee8000c1e9900 */
[----:B------:R-:W4:Y:S04]  /*03c0*/  LDG.E.CONSTANT R29, desc[UR14][R4.64+0x4] ;  /* 0x0000040e041d7981 */ /* 0x000f28000c1e9900 */
[----:B------:R-:W4:Y:S04]  /*03d0*/  LDG.E.CONSTANT R21, desc[UR14][R4.64] ;  /* 0x0000000e04157981 */ /* 0x000f28000c1e9900 */
[----:B------:R-:W4:Y:S04]  /*03e0*/  LDG.E.CONSTANT R17, desc[UR14][R4.64+-0x4] ;  /* 0xfffffc0e04117981 */ /* 0x000f28000c1e9900 */
[----:B------:R-:W4:Y:S04]  /*03f0*/  LDG.E.CONSTANT R15, desc[UR14][R4.64+-0x8] ;  /* 0xfffff80e040f7981 */ /* 0x000f28000c1e9900 */
[----:B------:R-:W4:Y:S04]  /*0400*/  LDG.E.CONSTANT R13, desc[UR14][R4.64+-0xc] ;  /* 0xfffff40e040d7981 */ /* 0x000f28000c1e9900 */
[----:B------:R-:W4:Y:S01]  /*0410*/  LDG.E.CONSTANT R9, desc[UR14][R4.64+-0x10] ;  /* 0xfffff00e04097981 */ /* 0x000f22000c1e9900 */
[----:B------:R-:W-:-:S02]  /*0420*/  UIADD3 UR5, UPT, UPT, UR5, 0x8, URZ ;  /* 0x0000000805057890 */ /* 0x000fc4000fffe0ff */
[----:B------:R-:W-:Y:S02]  /*0430*/  UIADD3 UR4, UPT, UPT, UR4, 0x8, URZ ;  /* 0x0000000804047890 */ /* 0x000fe4000fffe0ff */
[----:B------:R-:W-:Y:S01]  /*0440*/  UISETP.NE.AND UP3, UPT, UR5, URZ, UPT ;  /* 0x000000ff0500728c */ /* 0x000fe2000bf65270 */
[----:B--2--5:R-:W-:-:S04]  /*0450*/  FADD R10, R6, -R19 ;  /* 0x80000013060a7221 */ /* 0x024fc80000000000 */
[----:B------:R-:W-:Y:S01]  /*0460*/  FMUL R23, R10, R10 ;  /* 0x0000000a0a177220 */ /* 0x000fe20000400000 */
[----:B---3--:R-:W-:-:S03]  /*0470*/  FADD R27, R6, -R25 ;  /* 0x80000019061b7221 */ /* 0x008fc60000000000 */
[--C-:B------:R-:W-:Y:S01]  /*0480*/  FADD R19, R23, R8.reuse ;  /* 0x0000000817137221 */ /* 0x100fe20000000000 */
[----:B------:R-:W-:Y:S01]  /*0490*/  FSETP.GE.AND P0, PT, |R8|, R23, PT ;  /* 0x000000170800720b */ /* 0x000fe20003f06200 */
[-C--:B------:R-:W-:Y:S02]  /*04a0*/  FMUL R12, R27, R27.reuse ;  /* 0x0000001b1b0c7220 */ /* 0x080fe40000400000 */
[----:B------:R-:W-:Y:S01]  /*04b0*/  FADD R14, -R19, R8 ;  /* 0x00000008130e7221 */ /* 0x000fe20000000100 */
[----:B------:R-:W-:Y:S01]  /*04c0*/  FADD R25, R23, -R19 ;  /* 0x8000001317197221 */ /* 0x000fe20000000000 */
[----:B----4-:R-:W-:Y:S01]  /*04d0*/  FADD R21, R6, -R21 ;  /* 0x8000001506157221 */ /* 0x010fe20000000000 */
[----:B------:R-:W-:Y:S01]  /*04e0*/  FSETP.GE.AND P1, PT, |R19|, R12, PT ;  /* 0x0000000c1300720b */ /* 0x000fe20003f26200 */
[----:B------:R-:W-:Y:S01]  /*04f0*/  FADD R14, R23, R14 ;  /* 0x0000000e170e7221 */ /* 0x000fe20000000000 */
[----:B------:R-:W-:Y:S01]  /*0500*/  FFMA R23, R10, R10, -R23 ;  /* 0x0000000a0a177223 */ /* 0x000fe20000000817 */
[--C-:B------:R-:W-:Y:S01]  /*0510*/  FADD R10, R19, R12.reuse ;  /* 0x0000000c130a7221 */ /* 0x100fe20000000000 */
[----:B------:R-:W-:Y:S01]  /*0520*/  FFMA R27, R27, R27, -R12 ;  /* 0x0000001b1b1b7223 */ /* 0x000fe2000000080c */
[C---:B------:R-:W-:Y:S01]  /*0530*/  FADD R17, R6.reuse, -R17 ;  /* 0x8000001106117221 */ /* 0x040fe20000000000 */
[C---:B------:R-:W-:Y:S01]  /*0540*/  FADD R15, R6.reuse, -R15 ;  /* 0x8000000f060f7221 */ /* 0x040fe20000000000 */
[----:B------:R-:W-:Y:S01]  /*0550*/  @!P0 FADD R14, R25, R8 ;  /* 0x00000008190e8221 */ /* 0x000fe20000000000 */
[----:B------:R-:W-:Y:S01]  /*0560*/  FADD R8, R6, -R29 ;  /* 0x8000001d06087221 */ /* 0x000fe20000000000 */
[--C-:B------:R-:W-:Y:S01]  /*0570*/  FADD R25, R19, -R10.reuse ;  /* 0x8000000a13197221 */ /* 0x100fe20000000000 */
[----:B------:R-:W-:Y:S01]  /*0580*/  FADD R16, R12, -R10 ;  /* 0x8000000a0c107221 */ /* 0x000fe20000000000 */
[----:B------:R-:W-:Y:S01]  /*0590*/  FADD R14, R23, R14 ;  /* 0x0000000e170e7221 */ /* 0x000fe20000000000 */
[-C--:B------:R-:W-:Y:S01]  /*05a0*/  FMUL R23, R8, R8.reuse ;  /* 0x0000000808177220 */ /* 0x080fe20000400000 */
[----:B------:R-:W-:Y:S01]  /*05b0*/  FADD R18, R12, R25 ;  /* 0x000000190c127221 */ /* 0x000fe20000000000 */
[----:B------:R-:W-:Y:S01]  /*05c0*/  @!P1 FADD R18, R19, R16 ;  /* 0x0000001013129221 */ /* 0x000fe20000000000 */
[----:B------:R-:W-:Y:S01]  /*05d0*/  FADD R16, R14, R11 ;  /* 0x0000000b0e107221 */ /* 0x000fe20000000000 */
[C-C-:B------:R-:W-:Y:S01]  /*05e0*/  FADD R12, R10.reuse, R23.reuse ;  /* 0x000000170a0c7221 */ /* 0x140fe20000000000 */
[----:B------:R-:W-:Y:S01]  /*05f0*/  FSETP.GE.AND P0, PT, |R10|, R23, PT ;  /* 0x000000170a00720b */ /* 0x000fe20003f06200 */
[----:B------:R-:W-:Y:S01]  /*0600*/  FMUL R14, R21, R21 ;  /* 0x00000015150e7220 */ /* 0x000fe20000400000 */
[----:B------:R-:W-:Y:S01]  /*0610*/  FFMA R8, R8, R8, -R23 ;  /* 0x0000000808087223 */ /* 0x000fe20000000817 */
[--C-:B------:R-:W-:Y:S01]  /*0620*/  FADD R20, R10, -R12.reuse ;  /* 0x8000000c0a147221 */ /* 0x100fe20000000000 */
[C---:B------:R-:W-:Y:S01]  /*0630*/  FADD R19, R23.reuse, -R12 ;  /* 0x8000000c17137221 */ /* 0x040fe20000000000 */
[C---:B------:R-:W-:Y:S01]  /*0640*/  FADD R11, R12.reuse, R14 ;  /* 0x0000000e0c0b7221 */ /* 0x040fe20000000000 */
[----:B------:R-:W-:Y:S01]  /*0650*/  FSETP.GE.AND P1, PT, |R12|, R14, PT ;  /* 0x0000000e0c00720b */ /* 0x000fe20003f26200 */
[----:B------:R-:W-:Y:S01]  /*0660*/  FADD R25, R23, R20 ;  /* 0x0000001417197221 */ /* 0x000fe20000000000 */
[----:B------:R-:W-:Y:S01]  /*0670*/  FADD R27, R27, R18 ;  /* 0x000000121b1b7221 */ /* 0x000fe20000000000 */
[----:B------:R-:W-:Y:S01]  /*0680*/  FADD R23, R14, -R11 ;  /* 0x8000000b0e177221 */ /* 0x000fe20000000000 */
[C---:B------:R-:W-:Y:S01]  /*0690*/  FADD R13, R6.reuse, -R13 ;  /* 0x8000000d060d7221 */ /* 0x040fe20000000000 */
[----:B------:R-:W-:Y:S01]  /*06a0*/  FADD R9, R6, -R9 ;  /* 0x8000000906097221 */ /* 0x000fe20000000000 */
[----:B------:R-:W-:Y:S01]  /*06b0*/  FADD R16, R16, R27 ;  /* 0x0000001b10107221 */ /* 0x000fe20000000000 */
[----:B------:R-:W-:Y:S01]  /*06c0*/  @!P0 FADD R25, R10, R19 ;  /* 0x000000130a198221 */ /* 0x000fe20000000000 */
[----:B------:R-:W-:Y:S01]  /*06d0*/  FMUL R10, R17, R17 ;  /* 0x00000011110a7220 */ /* 0x000fe20000400000 */
[----:B------:R-:W-:-:S02]  /*06e0*/  FADD R19, R12, -R11 ;  /* 0x8000000b0c137221 */ /* 0x000fc40000000000 */
[----:B------:R-:W-:Y:S01]  /*06f0*/  FADD R25, R8, R25 ;  /* 0x0000001908197221 */ /* 0x000fe20000000000 */
[C---:B------:R-:W-:Y:S01]  /*0700*/  FADD R8, R11.reuse, R10 ;  /* 0x0000000a0b087221 */ /* 0x040fe20000000000 */
[----:B------:R-:W-:Y:S01]  /*0710*/  FSETP.GE.AND P0, PT, |R11|, R10, PT ;  /* 0x0000000a0b00720b */ /* 0x000fe20003f06200 */
[----:B------:R-:W-:Y:S01]  /*0720*/  FADD R19, R14, R19 ;  /* 0x000000130e137221 */ /* 0x000fe20000000000 */
[----:B------:R-:W-:Y:S01]  /*0730*/  FFMA R14, R21, R21, -R14 ;  /* 0x00000015150e7223 */ /* 0x000fe2000000080e */
[----:B------:R-:W-:Y:S01]  /*0740*/  @!P1 FADD R19, R12, R23 ;  /* 0x000000170c139221 */ /* 0x000fe20000000000 */
[--C-:B------:R-:W-:Y:S01]  /*0750*/  FADD R21, R11, -R8.reuse ;  /* 0x800000080b157221 */ /* 0x100fe20000000000 */
[----:B------:R-:W-:Y:S01]  /*0760*/  FMUL R12, R15, R15 ;  /* 0x0000000f0f0c7220 */ /* 0x000fe20000400000 */
[----:B------:R-:W-:Y:S01]  /*0770*/  FADD R16, R16, R25 ;  /* 0x0000001910107221 */ /* 0x000fe20000000000 */
[----:B------:R-:W-:Y:S01]  /*0780*/  FADD R19, R14, R19 ;  /* 0x000000130e137221 */ /* 0x000fe20000000000 */
[C---:B------:R-:W-:Y:S01]  /*0790*/  FADD R14, R10.reuse, -R8 ;  /* 0x800000080a0e7221 */ /* 0x040fe20000000000 */
[----:B------:R-:W-:Y:S01]  /*07a0*/  FADD R21, R10, R21 ;  /* 0x000000150a157221 */ /* 0x000fe20000000000 */
[----:B------:R-:W-:Y:S01]  /*07b0*/  FSETP.GE.AND P1, PT, |R8|, R12, PT ;  /* 0x0000000c0800720b */ /* 0x000fe20003f26200 */
[----:B------:R-:W-:Y:S01]  /*07c0*/  FFMA R10, R17, R17, -R10 ;  /* 0x00000011110a7223 */ /* 0x000fe2000000080a */
[----:B------:R-:W-:Y:S01]  /*07d0*/  FADD R16, R16, R19 ;  /* 0x0000001310107221 */ /* 0x000fe20000000000 */
[----:B------:R-:W-:Y:S01]  /*07e0*/  @!P0 FADD R21, R11, R14 ;  /* 0x0000000e0b158221 */ /* 0x000fe20000000000 */
[----:B------:R-:W-:Y:S01]  /*07f0*/  FADD R11, R8, R12 ;  /* 0x0000000c080b7221 */ /* 0x000fe20000000000 */
[----:B------:R-:W-:-:S02]  /*0800*/  FMUL R14, R13, R13 ;  /* 0x0000000d0d0e7220 */ /* 0x000fc40000400000 */
[----:B------:R-:W-:Y:S01]  /*0810*/  FADD R21, R10, R21 ;  /* 0x000000150a157221 */ /* 0x000fe20000000000 */
[--C-:B------:R-:W-:Y:S01]  /*0820*/  FADD R17, R8, -R11.reuse ;  /* 0x8000000b08117221 */ /* 0x100fe20000000000 */
[----:B------:R-:W-:Y:S01]  /*0830*/  FMUL R10, R9, R9 ;  /* 0x00000009090a7220 */ /* 0x000fe20000400000 */
[C---:B------:R-:W-:Y:S01]  /*0840*/  FADD R19, R12.reuse, -R11 ;  /* 0x8000000b0c137221 */ /* 0x040fe20000000000 */
[C---:B------:R-:W-:Y:S01]  /*0850*/  FSETP.GE.AND P0, PT, |R11|.reuse, R14, PT ;  /* 0x0000000e0b00720b */ /* 0x040fe20003f06200 */
[----:B------:R-:W-:Y:S01]  /*0860*/  FADD R23, R12, R17 ;  /* 0x000000110c177221 */ /* 0x000fe20000000000 */
[----:B------:R-:W-:Y:S01]  /*0870*/  FADD R17, R11, R14 ;  /* 0x0000000e0b117221 */ /* 0x000fe20000000000 */
[----:B------:R-:W-:Y:S01]  /*0880*/  @!P1 FADD R23, R8, R19 ;  /* 0x0000001308179221 */ /* 0x000fe20000000000 */
[----:B------:R-:W-:Y:S01]  /*0890*/  FFMA R12, R15, R15, -R12 ;  /* 0x0000000f0f0c7223 */ /* 0x000fe2000000080c */
[----:B------:R-:W-:Y:S01]  /*08a0*/  FADD R16, R16, R21 ;  /* 0x0000001510107221 */ /* 0x000fe20000000000 */
[--C-:B------:R-:W-:Y:S01]  /*08b0*/  FADD R15, R11, -R17.reuse ;  /* 0x800000110b0f7221 */ /* 0x100fe20000000000 */
[C---:B------:R-:W-:Y:S01]  /*08c0*/  FSETP.GE.AND P1, PT, |R17|.reuse, R10, PT ;  /* 0x0000000a1100720b */ /* 0x040fe20003f26200 */
[C---:B------:R-:W-:Y:S01]  /*08d0*/  FADD R8, R17.reuse, R10 ;  /* 0x0000000a11087221 */ /* 0x040fe20000000000 */
[C---:B------:R-:W-:Y:S01]  /*08e0*/  FADD R18, R14.reuse, -R17 ;  /* 0x800000110e127221 */ /* 0x040fe20000000000 */
[----:B------:R-:W-:Y:S01]  /*08f0*/  FADD R20, R14, R15 ;  /* 0x0000000f0e147221 */ /* 0x000fe20000000000 */
[----:B------:R-:W-:Y:S01]  /*0900*/  FADD R23, R12, R23 ;  /* 0x000000170c177221 */ /* 0x000fe20000000000 */
[----:B------:R-:W-:Y:S01]  /*0910*/  FADD R15, R17, -R8 ;  /* 0x80000008110f7221 */ /* 0x000fe20000000000 */
[----:B------:R-:W-:Y:S01]  /*0920*/  FFMA R13, R13, R13, -R14 ;  /* 0x0000000d0d0d7223 */ /* 0x000fe2000000080e */
[----:B------:R-:W-:Y:S01]  /*0930*/  @!P0 FADD R20, R11, R18 ;  /* 0x000000120b148221 */ /* 0x000fe20000000000 */
[C---:B------:R-:W-:Y:S01]  /*0940*/  FADD R12, R10.reuse, -R8 ;  /* 0x800000080a0c7221 */ /* 0x040fe20000000000 */
[----:B------:R-:W-:Y:S01]  /*0950*/  FADD R14, R10, R15 ;  /* 0x0000000f0a0e7221 */ /* 0x000fe20000000000 */
[----:B------:R-:W-:Y:S01]  /*0960*/  FADD R16, R16, R23 ;  /* 0x0000001710107221 */ /* 0x000fe20000000000 */
[----:B------:R-:W-:Y:S01]  /*0970*/  FADD R13, R13, R20 ;  /* 0x000000140d0d7221 */ /* 0x000fe20000000000 */
[----:B------:R-:W-:Y:S01]  /*0980*/  FFMA R9, R9, R9, -R10 ;  /* 0x0000000909097223 */ /* 0x000fe2000000080a */
[----:B------:R-:W-:Y:S01]  /*0990*/  @!P1 FADD R14, R17, R12 ;  /* 0x0000000c110e9221 */ /* 0x000fe20000000000 */
[----:B------:R-:W-:Y:S01]  /*09a0*/  IADD3 R4, P0, PT, R4, -0x20, RZ ;  /* 0xffffffe004047810 */ /* 0x000fe20007f1e0ff */
[----:B------:R-:W-:-:S02]  /*09b0*/  FADD R13, R16, R13 ;  /* 0x0000000d100d7221 */ /* 0x000fc40000000000 */
[----:B------:R-:W-:Y:S01]  /*09c0*/  FADD R14, R9, R14 ;  /* 0x0000000e090e7221 */ /* 0x000fe20000000000 */
[----:B------:R-:W-:-:S03]  /*09d0*/  IADD3.X R5, PT, PT, R5, -0x1, RZ, P0, !PT ;  /* 0xffffffff05057810 */ /* 0x000fc600007fe4ff */
[----:B------:R-:W-:Y:S01]  /*09e0*/  FADD R11, R13, R14 ;  /* 0x0000000e0d0b7221 */ /* 0x000fe20000000000 */
[----:B------:R-:W-:Y:S06]  /*09f0*/  BRA.U UP3, `(.L_x_320) ;  /* 0xfffffff903687547 */ /* 0x000fec000b83ffff */
[----:B------:R-:W-:-:S12]  /*0a00*/  UIADD3 UR4, UPT, UPT, UR4, 0x1, URZ ;  /* 0x0000000104047890 */ /* 0x000fd8000fffe0ff */
.L_x_319:
[----:B------:R-:W-:-:S09]  /*0a10*/  ULOP3.LUT UP3, URZ, UR10, 0x7, URZ, 0xc0, !UPT ;  /* 0x000000070aff7892 */ /* 0x000fd2000f86c0ff */
[----:B------:R-:W-:Y:S05]  /*0a20*/  BRA.U !UP3, `(.L_x_321) ;  /* 0x000000050b8c7547 */ /* 0x000fea000b800000 */
[----:B------:R-:W-:Y:S01]  /*0a30*/  ULOP3.LUT UP3, URZ, UR11, 0x3, URZ, 0xc0, !UPT ;  /* 0x000000030bff7892 */ /* 0x000fe2000f86c0ff */
[----:B------:R-:W-:Y:S10]  /*0a40*/  BRA.U !UP2, `(.L_x_322) ;  /* 0x000000010acc7547 */ /* 0x000ff4000b800000 */
[----:B------:R-:W-:-:S05]  /*0a50*/  IADD3 R13, PT, PT, R7, -UR4, RZ ;  /* 0x80000004070d7c10 */ /* 0x000fca000fffe0ff */
[----:B------:R-:W-:-:S05]  /*0a60*/  IMAD.WIDE R12, R13, 0x4, R2 ;  /* 0x000000040d0c7825 */ /* 0x000fca00078e0202 */
[----:B0-----:R-:W2:Y:S04]  /*0a70*/  LDG.E.CONSTANT R5, desc[UR14][R12.64] ;  /* 0x0000000e0c057981 */ /* 0x001ea8000c1e9900 */
[----:B------:R-:W3:Y:S04]  /*0a80*/  LDG.E.CONSTANT R15, desc[UR14][R12.64+-0x4] ;  /* 0xfffffc0e0c0f7981 */ /* 0x000ee8000c1e9900 */
[----:B------:R-:W4:Y:S04]  /*0a90*/  LDG.E.CONSTANT R19, desc[UR14][R12.64+-0x8] ;  /* 0xfffff80e0c137981 */ /* 0x000f28000c1e9900 */
[----:B------:R4:W4:Y:S01]  /*0aa0*/  LDG.E.CONSTANT R21, desc[UR14][R12.64+-0xc] ;  /* 0xfffff40e0c157981 */ /* 0x000922000c1e9900 */
[----:B------:R-:W-:Y:S01]  /*0ab0*/  UIADD3 UR4, UPT, UPT, UR4, 0x4, URZ ;  /* 0x0000000404047890 */ /* 0x000fe2000fffe0ff */
[----:B--2--5:R-:W-:-:S04]  /*0ac0*/  FADD R4, R6, -R5 ;  /* 0x8000000506047221 */ /* 0x024fc80000000000 */
[----:B------:R-:W-:Y:S01]  /*0ad0*/  FMUL R9, R4, R4 ;  /* 0x0000000404097220 */ /* 0x000fe20000400000 */
[----:B---3--:R-:W-:-:S03]  /*0ae0*/  FADD R16, R6, -R15 ;  /* 0x8000000f06107221 */ /* 0x008fc60000000000 */
[C---:B------:R-:W-:Y:S01]  /*0af0*/  FADD R5, R8.reuse, R9 ;  /* 0x0000000908057221 */ /* 0x040fe20000000000 */
[----:B------:R-:W-:Y:S01]  /*0b00*/  FSETP.GE.AND P0, PT, |R8|, R9, PT ;  /* 0x000000090800720b */ /* 0x000fe20003f06200 */
[-C--:B------:R-:W-:Y:S01]  /*0b10*/  FMUL R17, R16, R16.reuse ;  /* 0x0000001010117220 */ /* 0x080fe20000400000 */
[----:B----4-:R-:W-:Y:S01]  /*0b20*/  FADD R13, R6, -R19 ;  /* 0x80000013060d7221 */ /* 0x010fe20000000000 */
[--C-:B------:R-:W-:Y:S01]  /*0b30*/  FADD R10, R8, -R5.reuse ;  /* 0x80000005080a7221 */ /* 0x100fe20000000000 */
[----:B------:R-:W-:Y:S01]  /*0b40*/  FADD R15, R9, -R5 ;  /* 0x80000005090f7221 */ /* 0x000fe20000000000 */
[----:B------:R-:W-:Y:S01]  /*0b50*/  FFMA R16, R16, R16, -R17 ;  /* 0x0000001010107223 */ /* 0x000fe20000000811 */
[----:B------:R-:W-:Y:S01]  /*0b60*/  FSETP.GE.AND P1, PT, |R5|, R17, PT ;  /* 0x000000110500720b */ /* 0x000fe20003f26200 */
[----:B------:R-:W-:Y:S01]  /*0b70*/  FADD R14, R9, R10 ;  /* 0x0000000a090e7221 */ /* 0x000fe20000000000 */
[----:B------:R-:W-:Y:S01]  /*0b80*/  FFMA R9, R4, R4, -R9 ;  /* 0x0000000404097223 */ /* 0x000fe20000000809 */
[----:B------:R-:W-:Y:S01]  /*0b90*/  FADD R10, R5, R17 ;  /* 0x00000011050a7221 */ /* 0x000fe20000000000 */
[----:B------:R-:W-:Y:S01]  /*0ba0*/  FMUL R19, R13, R13 ;  /* 0x0000000d0d137220 */ /* 0x000fe20000400000 */
[----:B------:R-:W-:-:S02]  /*0bb0*/  FADD R4, R6, -R21 ;  /* 0x8000001506047221 */ /* 0x000fc40000000000 */
[----:B------:R-:W-:Y:S01]  /*0bc0*/  @!P0 FADD R14, R8, R15 ;  /* 0x0000000f080e8221 */ /* 0x000fe20000000000 */
[--C-:B------:R-:W-:Y:S01]  /*0bd0*/  FADD R8, R5, -R10.reuse ;  /* 0x8000000a05087221 */ /* 0x100fe20000000000 */
[----:B------:R-:W-:Y:S01]  /*0be0*/  FADD R18, R17, -R10 ;  /* 0x8000000a11127221 */ /* 0x000fe20000000000 */
[----:B------:R-:W-:Y:S01]  /*0bf0*/  FSETP.GE.AND P0, PT, |R10|, R19, PT ;  /* 0x000000130a00720b */ /* 0x000fe20003f06200 */
[----:B------:R-:W-:Y:S01]  /*0c00*/  FADD R14, R9, R14 ;  /* 0x0000000e090e7221 */ /* 0x000fe20000000000 */
[-C--:B------:R-:W-:Y:S01]  /*0c10*/  FMUL R9, R4, R4.reuse ;  /* 0x0000000404097220 */ /* 0x080fe20000400000 */
[C---:B------:R-:W-:Y:S01]  /*0c20*/  FADD R12, R10.reuse, R19 ;  /* 0x000000130a0c7221 */ /* 0x040fe20000000000 */
[----:B------:R-:W-:Y:S01]  /*0c30*/  FADD R15, R17, R8 ;  /* 0x00000008110f7221 */ /* 0x000fe20000000000 */
[----:B------:R-:W-:Y:S01]  /*0c40*/  @!P1 FADD R15, R5, R18 ;  /* 0x00000012050f9221 */ /* 0x000fe20000000000 */
[----:B------:R-:W-:Y:S01]  /*0c50*/  FADD R14, R11, R14 ;  /* 0x0000000e0b0e7221 */ /* 0x000fe20000000000 */
[--C-:B------:R-:W-:Y:S01]  /*0c60*/  FADD R18, R10, -R12.reuse ;  /* 0x8000000c0a127221 */ /* 0x100fe20000000000 */
[C---:B------:R-:W-:Y:S01]  /*0c70*/  FSETP.GE.AND P1, PT, |R12|.reuse, R9, PT ;  /* 0x000000090c00720b */ /* 0x040fe20003f26200 */
[----:B------:R-:W-:Y:S01]  /*0c80*/  FADD R8, R12, R9 ;  /* 0x000000090c087221 */ /* 0x000fe20000000000 */
[C---:B------:R-:W-:Y:S01]  /*0c90*/  FADD R5, R19.reuse, -R12 ;  /* 0x8000000c13057221 */ /* 0x040fe20000000000 */
[----:B------:R-:W-:Y:S01]  /*0ca0*/  FADD R18, R19, R18 ;  /* 0x0000001213127221 */ /* 0x000fe20000000000 */
[----:B------:R-:W-:Y:S01]  /*0cb0*/  FADD R15, R16, R15 ;  /* 0x0000000f100f7221 */ /* 0x000fe20000000000 */
[--C-:B------:R-:W-:Y:S01]  /*0cc0*/  FADD R16, R12, -R8.reuse ;  /* 0x800000080c107221 */ /* 0x100fe20000000000 */
[----:B------:R-:W-:Y:S01]  /*0cd0*/  @!P0 FADD R18, R10, R5 ;  /* 0x000000050a128221 */ /* 0x000fe20000000000 */
[----:B------:R-:W-:Y:S01]  /*0ce0*/  FFMA R13, R13, R13, -R19 ;  /* 0x0000000d0d0d7223 */ /* 0x000fe20000000813 */
[C---:B------:R-:W-:Y:S01]  /*0cf0*/  FADD R5, R9.reuse, -R8 ;  /* 0x8000000809057221 */ /* 0x040fe20000000000 */
[----:B------:R-:W-:Y:S01]  /*0d00*/  FADD R11, R9, R16 ;  /* 0x00000010090b7221 */ /* 0x000fe20000000000 */
[----:B------:R-:W-:Y:S01]  /*0d10*/  FADD R14, R14, R15 ;  /* 0x0000000f0e0e7221 */ /* 0x000fe20000000000 */
[----:B------:R-:W-:Y:S01]  /*0d20*/  FADD R13, R13, R18 ;  /* 0x000000120d0d7221 */ /* 0x000fe20000000000 */
[----:B------:R-:W-:Y:S01]  /*0d30*/  FFMA R4, R4, R4, -R9 ;  /* 0x0000000404047223 */ /* 0x000fe20000000809 */
[----:B------:R-:W-:-:S02]  /*0d40*/  @!P1 FADD R11, R12, R5 ;  /* 0x000000050c0b9221 */ /* 0x000fc40000000000 */
[----:B------:R-:W-:Y:S02]  /*0d50*/  FADD R13, R14, R13 ;  /* 0x0000000d0e0d7221 */ /* 0x000fe40000000000 */
[----:B------:R-:W-:-:S04]  /*0d60*/  FADD R4, R4, R11 ;  /* 0x0000000b04047221 */ /* 0x000fc80000000000 */
[----:B------:R-:W-:-:S07]  /*0d70*/  FADD R11, R13, R4 ;  /* 0x000000040d0b7221 */ /* 0x000fce0000000000 */
.L_x_322:
[----:B------:R-:W-:Y:S05]  /*0d80*/  BRA.U !UP3, `(.L_x_321) ;  /* 0x000000010bb47547 */ /* 0x000fea000b800000 */
[----:B------:R-:W-:Y:S01]  /*0d90*/  ULOP3.LUT UP3, URZ, UR12, 0x1, URZ, 0xc0, !UPT ;  /* 0x000000010cff7892 */ /* 0x000fe2000f86c0ff */
[----:B------:R-:W-:Y:S10]  /*0da0*/  BRA.U !UP1, `(.L_x_323) ;  /* 0x00000001096c7547 */ /* 0x000ff4000b800000 */
[----:B0-----:R-:W-:-:S05]  /*0db0*/  IADD3 R5, PT, PT, R7, -UR4, RZ ;  /* 0x8000000407057c10 */ /* 0x001fca000fffe0ff */
[----:B------:R-:W-:-:S05]  /*0dc0*/  IMAD.WIDE R4, R5, 0x4, R2 ;  /* 0x0000000405047825 */ /* 0x000fca00078e0202 */
[----:B------:R-:W2:Y:S04]  /*0dd0*/  LDG.E.CONSTANT R9, desc[UR14][R4.64] ;  /* 0x0000000e04097981 */ /* 0x000ea8000c1e9900 */
[----:B------:R-:W3:Y:S01]  /*0de0*/  LDG.E.CONSTANT R15, desc[UR14][R4.64+-0x4] ;  /* 0xfffffc0e040f7981 */ /* 0x000ee2000c1e9900 */
[----:B------:R-:W-:Y:S01]  /*0df0*/  UIADD3 UR4, UPT, UPT, UR4, 0x2, URZ ;  /* 0x0000000204047890 */ /* 0x000fe2000fffe0ff */
[----:B--2--5:R-:W-:-:S04]  /*0e00*/  FADD R9, R6, -R9 ;  /* 0x8000000906097221 */ /* 0x024fc80000000000 */
[----:B------:R-:W-:Y:S01]  /*0e10*/  FMUL R10, R9, R9 ;  /* 0x00000009090a7220 */ /* 0x000fe20000400000 */
[----:B---3--:R-:W-:-:S03]  /*0e20*/  FADD R14, R6, -R15 ;  /* 0x8000000f060e7221 */ /* 0x008fc60000000000 */
[C-C-:B------:R-:W-:Y:S01]  /*0e30*/  FADD R13, R8.reuse, R10.reuse ;  /* 0x0000000a080d7221 */ /* 0x140fe20000000000 */
[----:B------:R-:W-:Y:S01]  /*0e40*/  FSETP.GE.AND P0, PT, |R8|, R10, PT ;  /* 0x0000000a0800720b */ /* 0x000fe20003f06200 */
[-C--:B------:R-:W-:Y:S01]  /*0e50*/  FMUL R19, R14, R14.reuse ;  /* 0x0000000e0e137220 */ /* 0x080fe20000400000 */
[----:B------:R-:W-:Y:S01]  /*0e60*/  FFMA R9, R9, R9, -R10 ;  /* 0x0000000909097223 */ /* 0x000fe2000000080a */
[--C-:B------:R-:W-:Y:S01]  /*0e70*/  FADD R15, R8, -R13.reuse ;  /* 0x8000000d080f7221 */ /* 0x100fe20000000000 */
[----:B------:R-:W-:Y:S01]  /*0e80*/  FADD R17, R10, -R13 ;  /* 0x8000000d0a117221 */ /* 0x000fe20000000000 */
[----:B------:R-:W-:Y:S01]  /*0e90*/  FFMA R14, R14, R14, -R19 ;  /* 0x0000000e0e0e7223 */ /* 0x000fe20000000813 */
[----:B------:R-:W-:Y:S01]  /*0ea0*/  FSETP.GE.AND P1, PT, |R13|, R19, PT ;  /* 0x000000130d00720b */ /* 0x000fe20003f26200 */
[----:B------:R-:W-:-:S06]  /*0eb0*/  FADD R12, R10, R15 ;  /* 0x0000000f0a0c7221 */ /* 0x000fcc0000000000 */
[----:B------:R-:W-:Y:S01]  /*0ec0*/  @!P0 FADD R12, R8, R17 ;  /* 0x00000011080c8221 */ /* 0x000fe20000000000 */
[----:B------:R-:W-:-:S03]  /*0ed0*/  FADD R8, R13, R19 ;  /* 0x000000130d087221 */ /* 0x000fc60000000000 */
[----:B------:R-:W-:Y:S01]  /*0ee0*/  FADD R12, R9, R12 ;  /* 0x0000000c090c7221 */ /* 0x000fe20000000000 */
[--C-:B------:R-:W-:Y:S01]  /*0ef0*/  FADD R4, R13, -R8.reuse ;  /* 0x800000080d047221 */ /* 0x100fe20000000000 */
[----:B------:R-:W-:Y:S02]  /*0f00*/  FADD R10, R19, -R8 ;  /* 0x80000008130a7221 */ /* 0x000fe40000000000 */
[----:B------:R-:W-:Y:S01]  /*0f10*/  FADD R11, R11, R12 ;  /* 0x0000000c0b0b7221 */ /* 0x000fe20000000000 */
[----:B------:R-:W-:Y:S01]  /*0f20*/  FADD R5, R19, R4 ;  /* 0x0000000413057221 */ /* 0x000fe20000000000 */
[----:B------:R-:W-:-:S04]  /*0f30*/  @!P1 FADD R5, R13, R10 ;  /* 0x0000000a0d059221 */ /* 0x000fc80000000000 */
[----:B------:R-:W-:-:S04]  /*0f40*/  FADD R14, R14, R5 ;  /* 0x000000050e0e7221 */ /* 0x000fc80000000000 */
[----:B------:R-:W-:-:S07]  /*0f50*/  FADD R11, R11, R14 ;  /* 0x0000000e0b0b7221 */ /* 0x000fce0000000000 */
.L_x_323:
[----:B------:R-:W-:Y:S05]  /*0f60*/  BRA.U !UP3, `(.L_x_321) ;  /* 0x000000010b3c7547 */ /* 0x000fea000b800000 */
[----:B0-----:R-:W-:-:S05]  /*0f70*/  IADD3 R5, PT, PT, R7, -UR4, RZ ;  /* 0x8000000407057c10 */ /* 0x001fca000fffe0ff */
[----:B------:R-:W-:-:S06]  /*0f80*/  IMAD.WIDE R2, R5, 0x4, R2 ;  /* 0x0000000405027825 */ /* 0x000fcc00078e0202 */
[----:B------:R-:W2:Y:S02]  /*0f90*/  LDG.E.CONSTANT R3, desc[UR14][R2.64] ;  /* 0x0000000e02037981 */ /* 0x000ea4000c1e9900 */
[----:B--2--5:R-:W-:-:S04]  /*0fa0*/  FADD R6, R6, -R3 ;  /* 0x8000000306067221 */ /* 0x024fc80000000000 */
        /* <DEDUP_REMOVED lines=11> */
.L_x_321:
[----:B------:R-:W1:Y:S01]  /*1060*/  LDC.64 R2, c[0x0][0x398] ;  /* 0x0000e600ff027b82 */ /* 0x000e620000000a00 */
[----:B------:R-:W-:Y:S01]  /*1070*/  FADD R11, R8, R11 ;  /* 0x0000000b080b7221 */ /* 0x000fe20000000000 */
[----:B-1----:R-:W-:-:S05]  /*1080*/  IMAD.WIDE R2, R7, 0x4, R2 ;  /* 0x0000000407027825 */ /* 0x002fca00078e0202 */
[----:B------:R1:W-:Y:S01]  /*1090*/  STG.E desc[UR14][R2.64], R11 ;  /* 0x0000000b02007986 */ /* 0x0003e2000c10190e */
[----:B------:R-:W-:Y:S05]  /*10a0*/  BRA `(.L_x_324) ;  /* 0x00000000000c7947 */ /* 0x000fea0003800000 */
.L_x_318:
[----:B------:R-:W0:Y:S02]  /*10b0*/  LDC.64 R2, c[0x0][0x398] ;  /* 0x0000e600ff027b82 */ /* 0x000e240000000a00 */
[----:B0-----:R-:W-:-:S05]  /*10c0*/  IMAD.WIDE R2, R7, 0x4, R2 ;  /* 0x0000000407027825 */ /* 0x001fca00078e0202 */
[----:B------:R2:W-:Y:S02]  /*10d0*/  STG.E desc[UR14][R2.64], RZ ;  /* 0x000000ff02007986 */ /* 0x0005e4000c10190e */
.L_x_324:
[----:B------:R-:W-:Y:S05]  /*10e0*/  BSYNC.RECONVERGENT B1 ;  /* 0x0000000000017941 */ /* 0x000fea0003800200 */
.L_x_317:
[----:B------:R-:W3:Y:S01]  /*10f0*/  LDCU UR4, c[0x0][0x388] ;  /* 0x00007100ff0477ac */ /* 0x000ee20008000800 */
[----:B------:R-:W-:-:S04]  /*1100*/  IADD3 R7, PT, PT, R0, R7, RZ ;  /* 0x0000000700077210 */ /* 0x000fc80007ffe0ff */
[----:B---3--:R-:W-:-:S13]  /*1110*/  ISETP.GE.AND P0, PT, R7, UR4, PT ;  /* 0x0000000407007c0c */ /* 0x008fda000bf06270 */
[----:B------:R-:W-:Y:S05]  /*1120*/  @!P0 BRA `(.L_x_325) ;  /* 0xfffffff0005c8947 */ /* 0x000fea000383ffff */
[----:B------:R-:W-:Y:S05]  /*1130*/  BSYNC.RECONVERGENT B0 ;  /* 0x0000000000007941 */ /* 0x000fea0003800200 */
.L_x_316:
[----:B------:R-:W-:Y:S05]  /*1140*/  EXIT ;  /* 0x000000000000794d */ /* 0x000fea0003800000 */
.L_x_326:
        /* <DEDUP_REMOVED lines=11> */
.L_x_341:


//--------------------- .nv.shared.edcf_ms1p_tiled_f32_tx128_ty4 --------------------------
	.section	.nv.shared.edcf_ms1p_tiled_f32_tx128_ty4,"aw",@nobits
	.sectionflags	@""
	.align	16
	.zero		1024


//--------------------- .nv.shared.reserved.0     --------------------------
	.section	.nv.shared.reserved.0,"aw",@nobits
	.weak		__nv_reservedSMEM_offset_0_alias
	.size		__nv_reservedSMEM_offset_0_alias, 0, 64
	.other		__nv_reservedSMEM_offset_0_alias,@"STO_CUDA_RESERVED_SHARED STV_DEFAULT"
__nv_reservedSMEM_offset_0_alias:
	.zero		0
	.zero		64


//--------------------- .nv.shared.edcf_ms1p_tiled_f32_tx128_ty2 --------------------------
	.section	.nv.shared.edcf_ms1p_tiled_f32_tx128_ty2,"aw",@nobits
	.sectionflags	@""
	.align	16
	.zero		1024


//--------------------- .nv.shared.edcf_many_series_one_param_f32 --------------------------
	.section	.nv.shared.edcf_many_series_one_param_f32,"aw",@nobits
	.sectionflags	@""
	.align	16
	.zero		1024


//--------------------- .nv.shared.edcf_apply_weights_tiled_f32_tile512 --------------------------
	.section	.nv.shared.edcf_apply_weights_tiled_f32_tile512,"aw",@nobits
	.sectionflags	@""
	.align	16
	.zero		1024


//--------------------- .nv.shared.edcf_apply_weights_tiled_f32_tile256 --------------------------
	.section	.nv.shared.edcf_apply_weights_tiled_f32_tile256,"aw",@nobits
	.sectionflags	@""
	.align	16
	.zero		1024


//--------------------- .nv.shared.edcf_apply_weights_tiled_f32_tile128 --------------------------
	.section	.nv.shared.edcf_apply_weights_tiled_f32_tile128,"aw",@nobits
	.sectionflags	@""
	.align	16
	.zero		1024


//--------------------- .nv.shared.edcf_apply_weights_f32 --------------------------
	.section	.nv.shared.edcf_apply_weights_f32,"aw",@nobits
	.sectionflags	@""
	.align	16
	.zero		1024


//--------------------- .nv.shared.edcf_compute_dist_f32 --------------------------
	.section	.nv.shared.edcf_compute_dist_f32,"aw",@nobits
	.sectionflags	@""
	.align	16
	.zero		1024


//--------------------- .nv.constant0.edcf_ms1p_tiled_f32_tx128_ty4 --------------------------
	.section	.nv.constant0.edcf_ms1p_tiled_f32_tx128_ty4,"a",@progbits
	.sectionflags	@""
	.align	4
.nv.constant0.edcf_ms1p_tiled_f32_tx128_ty4:
	.zero		936


//--------------------- .nv.constant0.edcf_ms1p_tiled_f32_tx128_ty2 --------------------------
	.section	.nv.constant0.edcf_ms1p_tiled_f32_tx128_ty2,"a",@progbits
	.sectionflags	@""
	.align	4
.nv.constant0.edcf_ms1p_tiled_f32_tx128_ty2:
	.zero		936


//--------------------- .nv.constant0.edcf_many_series_one_param_f32 --------------------------
	.section	.nv.constant0.edcf_many_series_one_param_f32,"a",@progbits
	.sectionflags	@""
	.align	4
.nv.constant0.edcf_many_series_one_param_f32:
	.zero		936


//--------------------- .nv.constant0.edcf_apply_weights_tiled_f32_tile512 --------------------------
	.section	.nv.constant0.edcf_apply_weights_tiled_f32_tile512,"a",@progbits
	.sectionflags	@""
	.align	4
.nv.constant0.edcf_apply_weights_tiled_f32_tile512:
	.zero		936


//--------------------- .nv.constant0.edcf_apply_weights_tiled_f32_tile256 --------------------------
	.section	.nv.constant0.edcf_apply_weights_tiled_f32_tile256,"a",@progbits
	.sectionflags	@""
	.align	4
.nv.constant0.edcf_apply_weights_tiled_f32_tile256:
	.zero		936


//--------------------- .nv.constant0.edcf_apply_weights_tiled_f32_tile128 --------------------------
	.section	.nv.constant0.edcf_apply_weights_tiled_f32_tile128,"a",@progbits
	.sectionflags	@""
	.align	4
.nv.constant0.edcf_apply_weights_tiled_f32_tile128:
	.zero		936


//--------------------- .nv.constant0.edcf_apply_weights_f32 --------------------------
	.section	.nv.constant0.edcf_apply_weights_f32,"a",@progbits
	.sectionflags	@""
	.align	4
.nv.constant0.edcf_apply_weights_f32:
	.zero		936


//--------------------- .nv.constant0.edcf_compute_dist_f32 --------------------------
	.section	.nv.constant0.edcf_compute_dist_f32,"a",@progbits
	.sectionflags	@""
	.align	4
.nv.constant0.edcf_compute_dist_f32:
	.zero		928


//--------------------- SYMBOLS --------------------------

	.type		.nv.reservedSmem.offset0,@object
	.size		.nv.reservedSmem.offset0,0x4
	.type		.nv.reservedSmem.cap,@object
	.size		.nv.reservedSmem.cap,0x4
